def matmul_kernel(
    a_ptr,
    b_ptr,
    c_ptr,
    M,
    N,
    K,
    stride_am,
    stride_ak,
    stride_bk,
    stride_bn,
    stride_cm,
    stride_cn,
    BLOCK_M: tl.constexpr,
    BLOCK_N: tl.constexpr,
    BLOCK_K: tl.constexpr,
    GROUP_M: tl.constexpr,
):
    pid = tl.program_id(axis=0)
    num_pid_m = tl.cdiv(M, BLOCK_M)
    num_pid_n = tl.cdiv(N, BLOCK_N)
    num_pid_in_group = GROUP_M * num_pid_n
    group_id = pid // num_pid_in_group
    first_pid_m = group_id * GROUP_M
    group_size_m = min(num_pid_m - first_pid_m, GROUP_M)
    pid_m = first_pid_m + ((pid % num_pid_in_group) % group_size_m)
    pid_n = (pid % num_pid_in_group) // group_size_m

    offs_am = (pid_m * BLOCK_M + tl.arange(0, BLOCK_M)) % M
    offs_bn = (pid_n * BLOCK_N + tl.arange(0, BLOCK_N)) % N
    offs_k = tl.arange(0, BLOCK_K)
    a_ptrs = a_ptr + offs_am[:, None] * stride_am + offs_k[None, :] * stride_ak
    b_ptrs = b_ptr + offs_k[:, None] * stride_bk + offs_bn[None, :] * stride_bn

    acc = tl.zeros((BLOCK_M, BLOCK_N), dtype=tl.float32)
    for kk in range(0, tl.cdiv(K, BLOCK_K)):
        a = tl.load(a_ptrs, mask=offs_k[None, :] < K - kk * BLOCK_K, other=0.0)
        b = tl.load(b_ptrs, mask=offs_k[:, None] < K - kk * BLOCK_K, other=0.0)
        acc = tl.dot(a, b, acc)
        a_ptrs += BLOCK_K * stride_ak
        b_ptrs += BLOCK_K * stride_bk

    c = acc.to(c_ptr.dtype.element_ty)
    offs_cm = pid_m * BLOCK_M + tl.arange(0, BLOCK_M)
    offs_cn = pid_n * BLOCK_N + tl.arange(0, BLOCK_N)
    c_ptrs = c_ptr + offs_cm[:, None] * stride_cm + offs_cn[None, :] * stride_cn
    mask = (offs_cm[:, None] < M) & (offs_cn[None, :] < N)
    tl.store(c_ptrs, c, mask=mask)

# config = {"BLOCK_K": 128, "BLOCK_M": 256, "BLOCK_N": 64, "GROUP_M": 1, "arch": "sm_100", "dtype": "bf16", "num_ctas": 1, "num_stages": 3, "num_warps": 4}
# arch = sm_100


// ===== COMPILED SASS (sm_100a) =====

	.target	sm_100a

	.elftype	@"ET_EXEC"


//--------------------- .note.nv.tkinfo           --------------------------
	.section	.note.nv.tkinfo,"",@"SHT_NOTE"
	.sectionflags	@"SHF_NOTE_NV_TKINFO"
	.tkinfo
        /*0018*/ 	.word	0x00000081
        /*0030*/ 	.string	""
        /*0030*/ 	.string	"ptxas-blackwell"
        /*0030*/ 	.string	"Cuda compilation tools, release 12.9, V12.9.86"
        /*0030*/ 	.string	"Build cuda_12.9.r12.9/compiler.36037853_0"
        /*0030*/ 	.string	"-v  -suppress-debug-info  -lineinfo  -arch sm_100a "



//--------------------- .note.nv.cuver            --------------------------
	.section	.note.nv.cuver,"",@"SHT_NOTE"
	.sectionflags	@"SHF_NOTE_NV_CUVER"
        /*0018*/ 	.short	0x0001
        /*001a*/ 	.short	0x0064
        /*001c*/ 	.short	0x0001
        /*001e*/ 	.short	0x0000
        /*0020*/ 	.short	0x0001
        /*0022*/ 	.short	0x0000


//--------------------- .nv.info                  --------------------------
	.section	.nv.info,"",@"SHT_CUDA_INFO"
	.align	4


	//----- nvinfo : EIATTR_REGCOUNT
	.align		4
        /*0000*/ 	.byte	0x04, 0x2f
        /*0002*/ 	.short	(.L_4 - .L_3)
	.align		4
.L_3:
        /*0004*/ 	.word	index@(matmul_kernel)
        /*0008*/ 	.word	0x000000a8


	//----- nvinfo : EIATTR_FRAME_SIZE
	.align		4
.L_4:
        /*000c*/ 	.byte	0x04, 0x11
        /*000e*/ 	.short	(.L_6 - .L_5)
	.align		4
.L_5:
        /*0010*/ 	.word	index@($__internal_2_$__cuda_sm10x_tcgen05_guardrail_trap_unallocated_columns_being_dealloced)
        /*0014*/ 	.word	0x00001890


	//----- nvinfo : EIATTR_FRAME_SIZE
	.align		4
.L_6:
        /*0018*/ 	.byte	0x04, 0x11
        /*001a*/ 	.short	(.L_8 - .L_7)
	.align		4
.L_7:
        /*001c*/ 	.word	index@($__internal_1_$__cuda_sm10x_tcgen05_guardrail_trap_phase_invalid_during_alloc)
        /*0020*/ 	.word	0x00001890


	//----- nvinfo : EIATTR_FRAME_SIZE
	.align		4
.L_8:
        /*0024*/ 	.byte	0x04, 0x11
        /*0026*/ 	.short	(.L_10 - .L_9)
	.align		4
.L_9:
        /*0028*/ 	.word	index@($__internal_0_$__cuda_sm10x_tcgen05_guardrail_trap_col_being_dealloced_not_returned_by_alloc)
        /*002c*/ 	.word	0x00001890


	//----- nvinfo : EIATTR_FRAME_SIZE
	.align		4
.L_10:
        /*0030*/ 	.byte	0x04, 0x11
        /*0032*/ 	.short	(.L_12 - .L_11)
	.align		4
.L_11:
        /*0034*/ 	.word	index@(matmul_kernel)
        /*0038*/ 	.word	0x00001890


	//----- nvinfo : EIATTR_MIN_STACK_SIZE
	.align		4
.L_12:
        /*003c*/ 	.byte	0x04, 0x12
        /*003e*/ 	.short	(.L_14 - .L_13)
	.align		4
.L_13:
        /*0040*/ 	.word	index@(matmul_kernel)
        /*0044*/ 	.word	0x00001890
.L_14:


//--------------------- .nv.info.matmul_kernel    --------------------------
	.section	.nv.info.matmul_kernel,"",@"SHT_CUDA_INFO"
	.sectionflags	@""
	.align	4


	//----- nvinfo : EIATTR_CUDA_API_VERSION
	.align		4
        /*0000*/ 	.byte	0x04, 0x37
        /*0002*/ 	.short	(.L_16 - .L_15)
.L_15:
        /*0004*/ 	.word	0x00000081


	//----- nvinfo : EIATTR_KPARAM_INFO
	.align		4
.L_16:
        /*0008*/ 	.byte	0x04, 0x17
        /*000a*/ 	.short	(.L_18 - .L_17)
.L_17:
        /*000c*/ 	.word	0x00000000
        /*0010*/ 	.short	0x000d
        /*0012*/ 	.short	0x0048
        /*0014*/ 	.byte	0x00, 0xf4, 0x21, 0x00


	//----- nvinfo : EIATTR_KPARAM_INFO
	.align		4
.L_18:
        /*0018*/ 	.byte	0x04, 0x17
        /*001a*/ 	.short	(.L_20 - .L_19)
.L_19:
        /*001c*/ 	.word	0x00000000
        /*0020*/ 	.short	0x000c
        /*0022*/ 	.short	0x0040
        /*0024*/ 	.byte	0x00, 0xf4, 0x21, 0x00


	//----- nvinfo : EIATTR_KPARAM_INFO
	.align		4
.L_20:
        /*0028*/ 	.byte	0x04, 0x17
        /*002a*/ 	.short	(.L_22 - .L_21)
.L_21:
        /*002c*/ 	.word	0x00000000
        /*0030*/ 	.short	0x000b
        /*0032*/ 	.short	0x0038
        /*0034*/ 	.byte	0x00, 0xf0, 0x11, 0x00


	//----- nvinfo : EIATTR_KPARAM_INFO
	.align		4
.L_22:
        /*0038*/ 	.byte	0x04, 0x17
        /*003a*/ 	.short	(.L_24 - .L_23)
.L_23:
        /*003c*/ 	.word	0x00000000
        /*0040*/ 	.short	0x000a
        /*0042*/ 	.short	0x0034
        /*0044*/ 	.byte	0x00, 0xf0, 0x11, 0x00


	//----- nvinfo : EIATTR_KPARAM_INFO
	.align		4
.L_24:
        /*0048*/ 	.byte	0x04, 0x17
        /*004a*/ 	.short	(.L_26 - .L_25)
.L_25:
        /*004c*/ 	.word	0x00000000
        /*0050*/ 	.short	0x0009
        /*0052*/ 	.short	0x0030
        /*0054*/ 	.byte	0x00, 0xf0, 0x11, 0x00


	//----- nvinfo : EIATTR_KPARAM_INFO
	.align		4
.L_26:
        /*0058*/ 	.byte	0x04, 0x17
        /*005a*/ 	.short	(.L_28 - .L_27)
.L_27:
        /*005c*/ 	.word	0x00000000
        /*0060*/ 	.short	0x0008
        /*0062*/ 	.short	0x002c
        /*0064*/ 	.byte	0x00, 0xf0, 0x11, 0x00


	//----- nvinfo : EIATTR_KPARAM_INFO
	.align		4
.L_28:
        /*0068*/ 	.byte	0x04, 0x17
        /*006a*/ 	.short	(.L_30 - .L_29)
.L_29:
        /*006c*/ 	.word	0x00000000
        /*0070*/ 	.short	0x0007
        /*0072*/ 	.short	0x0028
        /*0074*/ 	.byte	0x00, 0xf0, 0x11, 0x00


	//----- nvinfo : EIATTR_KPARAM_INFO
	.align		4
.L_30:
        /*0078*/ 	.byte	0x04, 0x17
        /*007a*/ 	.short	(.L_32 - .L_31)
.L_31:
        /*007c*/ 	.word	0x00000000
        /*0080*/ 	.short	0x0006
        /*0082*/ 	.short	0x0024
        /*0084*/ 	.byte	0x00, 0xf0, 0x11, 0x00


	//----- nvinfo : EIATTR_KPARAM_INFO
	.align		4
.L_32:
        /*0088*/ 	.byte	0x04, 0x17
        /*008a*/ 	.short	(.L_34 - .L_33)
.L_33:
        /*008c*/ 	.word	0x00000000
        /*0090*/ 	.short	0x0005
        /*0092*/ 	.short	0x0020
        /*0094*/ 	.byte	0x00, 0xf0, 0x11, 0x00


	//----- nvinfo : EIATTR_KPARAM_INFO
	.align		4
.L_34:
        /*0098*/ 	.byte	0x04, 0x17
        /*009a*/ 	.short	(.L_36 - .L_35)
.L_35:
        /*009c*/ 	.word	0x00000000
        /*00a0*/ 	.short	0x0004
        /*00a2*/ 	.short	0x001c
        /*00a4*/ 	.byte	0x00, 0xf0, 0x11, 0x00


	//----- nvinfo : EIATTR_KPARAM_INFO
	.align		4
.L_36:
        /*00a8*/ 	.byte	0x04, 0x17
        /*00aa*/ 	.short	(.L_38 - .L_37)
.L_37:
        /*00ac*/ 	.word	0x00000000
        /*00b0*/ 	.short	0x0003
        /*00b2*/ 	.short	0x0018
        /*00b4*/ 	.byte	0x00, 0xf0, 0x11, 0x00


	//----- nvinfo : EIATTR_KPARAM_INFO
	.align		4
.L_38:
        /*00b8*/ 	.byte	0x04, 0x17
        /*00ba*/ 	.short	(.L_40 - .L_39)
.L_39:
        /*00bc*/ 	.word	0x00000000
        /*00c0*/ 	.short	0x0002
        /*00c2*/ 	.short	0x0010
        /*00c4*/ 	.byte	0x00, 0xf4, 0x21, 0x00


	//----- nvinfo : EIATTR_KPARAM_INFO
	.align		4
.L_40:
        /*00c8*/ 	.byte	0x04, 0x17
        /*00ca*/ 	.short	(.L_42 - .L_41)
.L_41:
        /*00cc*/ 	.word	0x00000000
        /*00d0*/ 	.short	0x0001
        /*00d2*/ 	.short	0x0008
        /*00d4*/ 	.byte	0x00, 0xf4, 0x21, 0x00


	//----- nvinfo : EIATTR_KPARAM_INFO
	.align		4
.L_42:
        /*00d8*/ 	.byte	0x04, 0x17
        /*00da*/ 	.short	(.L_44 - .L_43)
.L_43:
        /*00dc*/ 	.word	0x00000000
        /*00e0*/ 	.short	0x0000
        /*00e2*/ 	.short	0x0000
        /*00e4*/ 	.byte	0x00, 0xf4, 0x21, 0x00


	//----- nvinfo : EIATTR_AT_ENTRY_FRAGMENTS
	.align		4
.L_44:
        /*00e8*/ 	.byte	0x04, 0x4f
        /*00ea*/ 	.short	(.L_46 - .L_45)


	//   ....[0]....
.L_45:
        /*00ec*/ 	.word	0x00000004


	//----- nvinfo : EIATTR_RESERVED_SMEM_USED
	.align		4
.L_46:
        /*00f0*/ 	.byte	0x01, 0x41
	.zero		2


	//----- nvinfo : EIATTR_SPARSE_MMA_MASK
	.align		4
        /*00f4*/ 	.byte	0x03, 0x50
        /*00f6*/ 	.short	0x0000


	//----- nvinfo : EIATTR_TCGEN05_1CTA_USED
	.align		4
        /*00f8*/ 	.byte	0x01, 0x51
	.zero		2


	//----- nvinfo : EIATTR_MAXREG_COUNT
	.align		4
        /*00fc*/ 	.byte	0x03, 0x1b
        /*00fe*/ 	.short	0x00ff


	//----- nvinfo : EIATTR_NUM_BARRIERS
	.align		4
        /*0100*/ 	.byte	0x02, 0x4c
        /*0102*/ 	.byte	0x01
	.zero		1


	//----- nvinfo : EIATTR_ANNOTATIONS
	.align		4
        /*0104*/ 	.byte	0x04, 0x55
        /*0106*/ 	.short	(.L_48 - .L_47)


	//   ....[0]....
.L_47:
        /*0108*/ 	.word	0x00000001
        /*010c*/ 	.byte	0xd0, 0x0d, 0x00, 0x00, 0x01, 0x00, 0x00, 0x00, 0x50, 0x0f, 0x00, 0x00, 0x01, 0x00, 0x00, 0x00
        /* <DEDUP_REMOVED lines=2091> */
        /*83cc*/ 	.byte	0xf0, 0x59, 0x02, 0x00


	//----- nvinfo : EIATTR_INT_WARP_WIDE_INSTR_OFFSETS
	.align		4
.L_48:
        /*83d0*/ 	.byte	0x04, 0x31
        /*83d2*/ 	.short	(.L_50 - .L_49)


	//   ....[0]....
.L_49:
        /*83d4*/ 	.word	0x00003bc0


	//   ....[1]....
        /*83d8*/ 	.word	0x00003bd0


	//   ....[2]....
        /*83dc*/ 	.word	0x00008660


	//   ....[3]....
        /*83e0*/ 	.word	0x00028880


	//   ....[4]....
        /*83e4*/ 	.word	0x000288d0


	//----- nvinfo : EIATTR_COOP_GROUP_MASK_REGIDS
	.align		4
.L_50:
        /*83e8*/ 	.byte	0x04, 0x29
        /*83ea*/ 	.short	(.L_52 - .L_51)


	//   ....[0]....
.L_51:
        /*83ec*/ 	.word	0xffffffff


	//   ....[1]....
        /*83f0*/ 	.word	0xffffffff


	//   ....[2]....
        /*83f4*/ 	.word	0xffffffff


	//   ....[3]....
        /*83f8*/ 	.word	0xffffffff


	//----- nvinfo : EIATTR_COOP_GROUP_INSTR_OFFSETS
	.align		4
.L_52:
        /*83fc*/ 	.byte	0x04, 0x28
        /*83fe*/ 	.short	(.L_54 - .L_53)


	//   ....[0]....
.L_53:
        /*8400*/ 	.word	0x00000070


	//   ....[1]....
        /*8404*/ 	.word	0x00000330


	//   ....[2]....
        /*8408*/ 	.word	0x00028710


	//   ....[3]....
        /*840c*/ 	.word	0x00028980


	//----- nvinfo : EIATTR_VRC_CTA_INIT_COUNT
	.align		4
.L_54:
        /*8410*/ 	.byte	0x02, 0x4a
        /*8412*/ 	.byte	0x80
	.zero		1


	//----- nvinfo : EIATTR_MBARRIER_INSTR_OFFSETS
	.align		4
        /*8414*/ 	.byte	0x04, 0x39
        /*8416*/ 	.short	(.L_56 - .L_55)


	//   ....[0]....
.L_55:
        /*8418*/ 	.word	0x00003de0
        /*841c*/ 	.word	0x000000ff
        /*8420*/ 	.word	0x00000000
        /*8424*/ 	.short	0x0100
        /*8426*/ 	.byte	0x08
	.zero		1


	//   ....[1]....
        /*8428*/ 	.word	0x000086c0
        /*842c*/ 	.word	0x000000ff
        /*8430*/ 	.word	0x00028008
        /*8434*/ 	.short	0x0100
        /*8436*/ 	.byte	0x05
	.zero		1


	//   ....[2]....
        /*8438*/ 	.word	0x00015490
        /*843c*/ 	.word	0x000000ff
        /*8440*/ 	.word	0x00000000
        /*8444*/ 	.short	0x010a
        /*8446*/ 	.byte	0x08
	.zero		1


	//   ....[3]....
        /*8448*/ 	.word	0x000259b0
        /*844c*/ 	.word	0x000000ff
        /*8450*/ 	.word	0x00000000
        /*8454*/ 	.short	0x010a
        /*8456*/ 	.byte	0x08
	.zero		1


	//   ....[4]....
        /*8458*/ 	.word	0x00025ad0
        /*845c*/ 	.word	0x000000ff
        /*8460*/ 	.word	0x00028000
        /*8464*/ 	.short	0x0108
        /*8466*/ 	.byte	0x05
	.zero		1


	//   ....[5]....
        /*8468*/ 	.word	0x00025b00
        /*846c*/ 	.word	0x000000ff
        /*8470*/ 	.word	0x00028008
        /*8474*/ 	.short	0x0108
        /*8476*/ 	.byte	0x05
	.zero		1


	//   ....[6]....
        /*8478*/ 	.word	0x000289a0
        /*847c*/ 	.word	0x000000ff
        /*8480*/ 	.word	0x00000000
        /*8484*/ 	.short	0x010a
        /*8486*/ 	.byte	0x08
	.zero		1


	//   ....[7]....
        /*8488*/ 	.word	0x000289d0
        /*848c*/ 	.word	0x000000ff
        /*8490*/ 	.word	0x00000000
        /*8494*/ 	.short	0x010a
        /*8496*/ 	.byte	0x08
	.zero		1


	//----- nvinfo : EIATTR_NUM_MBARRIERS
	.align		4
.L_56:
        /*8498*/ 	.byte	0x03, 0x38
        /*849a*/ 	.short	0x0002


	//----- nvinfo : EIATTR_EXIT_INSTR_OFFSETS
	.align		4
        /*849c*/ 	.byte	0x04, 0x1c
        /*849e*/ 	.short	(.L_58 - .L_57)


	//   ....[0]....
.L_57:
        /*84a0*/ 	.word	0x00028990


	//----- nvinfo : EIATTR_REQNTID
	.align		4
.L_58:
        /*84a4*/ 	.byte	0x04, 0x10
        /*84a6*/ 	.short	(.L_60 - .L_59)
.L_59:
        /*84a8*/ 	.word	0x00000080
        /*84ac*/ 	.word	0x00000001
        /*84b0*/ 	.word	0x00000001


	//----- nvinfo : EIATTR_CRS_STACK_SIZE
	.align		4
.L_60:
        /*84b4*/ 	.byte	0x04, 0x1e
        /*84b6*/ 	.short	(.L_62 - .L_61)
.L_61:
        /*84b8*/ 	.word	0x00000000


	//----- nvinfo : EIATTR_CBANK_PARAM_SIZE
	.align		4
.L_62:
        /*84bc*/ 	.byte	0x03, 0x19
        /*84be*/ 	.short	0x0050


	//----- nvinfo : EIATTR_PARAM_CBANK
	.align		4
        /*84c0*/ 	.byte	0x04, 0x0a
        /*84c2*/ 	.short	(.L_64 - .L_63)
	.align		4
.L_63:
        /*84c4*/ 	.word	index@(.nv.constant0.matmul_kernel)
        /*84c8*/ 	.short	0x0380
        /*84ca*/ 	.short	0x0050


	//----- nvinfo : EIATTR_SW_WAR
	.align		4
.L_64:
        /*84cc*/ 	.byte	0x04, 0x36
        /*84ce*/ 	.short	(.L_66 - .L_65)
.L_65:
        /*84d0*/ 	.word	0x00000008
.L_66:


//--------------------- .nv.compat                --------------------------
	.section	.nv.compat,"",@"SHT_CUDA_COMPAT_INFO"
	.align	4
        /*0000*/ 	.byte	0x02, 0x02, 0x02, 0x00, 0x02, 0x05, 0x05, 0x00, 0x02, 0x03, 0x00, 0x00, 0x02, 0x06, 0x01, 0x00


//--------------------- .nv.callgraph             --------------------------
	.section	.nv.callgraph,"",@"SHT_CUDA_CALLGRAPH"
	.align	4
	.sectionentsize	8
	.align		4
        /*0000*/ 	.word	0x00000000
	.align		4
        /*0004*/ 	.word	0xffffffff
	.align		4
        /*0008*/ 	.word	0x00000000
	.align		4
        /*000c*/ 	.word	0xfffffffe
	.align		4
        /*0010*/ 	.word	0x00000000
	.align		4
        /*0014*/ 	.word	0xfffffffd
	.align		4
        /*0018*/ 	.word	0x00000000
	.align		4
        /*001c*/ 	.word	0xfffffffc


//--------------------- .text.matmul_kernel       --------------------------
	.section	.text.matmul_kernel,"ax",@progbits
	.align	128
        .global         matmul_kernel
        .type           matmul_kernel,@function
        .size           matmul_kernel,(.L_x_20 - matmul_kernel)
        .other          matmul_kernel,@"STO_CUDA_ENTRY STV_DEFAULT"
matmul_kernel:
.text.matmul_kernel:
[----:B------:R-:W0:Y:S01]  /*0000*/  LDC R1, c[0x0][0x37c] ;  /* 0x0000df00ff017b82 */ /* 0x000e220000000800 */
[----:B------:R-:W1:Y:S01]  /*0010*/  S2R R52, SR_TID.X ;  /* 0x0000000000347919 */ /* 0x000e620000002100 */
[----:B0-----:R-:W-:Y:S01]  /*0020*/  VIADD R1, R1, 0xffffe770 ;  /* 0xffffe77001017836 */ /* 0x001fe20000000000 */
[----:B-1----:R-:W-:-:S13]  /*0030*/  ISETP.GE.U32.AND P0, PT, R52, 0x20, PT ;  /* 0x000000203400780c */ /* 0x002fda0003f06070 */
[----:B------:R-:W-:Y:S02]  /*0040*/  VOTEU.ANY UP0, P0 ;  /* 0x0000000000ff7886 */ /* 0x000fe40000000100 */
[----:B------:R-:W-:Y:S05]  /*0050*/  BRA.U UP0, `(.L_x_0) ;  /* 0x0000000100b87547 */ /* 0x000fea000b800000 */
[----:B------:R-:W0:Y:S01]  /*0060*/  S2UR UR6, SR_CgaCtaId ;  /* 0x00000000000679c3 */ /* 0x000e220000008800 */
[----:B------:R-:W-:Y:S01]  /*0070*/  NOP ;  /* 0x0000000000007918 */ /* 0x000fe20000000000 */
[----:B------:R-:W-:Y:S02]  /*0080*/  UMOV UR4, 0x40 ;  /* 0x0000004000047882 */ /* 0x000fe40000000000 */
[----:B0-----:R-:W-:-:S09]  /*0090*/  ULEA UR4, UR6, UR4, 0x18 ;  /* 0x0000000406047291 */ /* 0x001fd2000f8ec0ff */
[----:B------:R-:W0:Y:S01]  /*00a0*/  LDS.U8 R0, [UR4] ;  /* 0x00000004ff007984 */ /* 0x000e220008000000 */
[----:B------:R-:W-:Y:S02]  /*00b0*/  UMOV UR4, 0x400 ;  /* 0x0000040000047882 */ /* 0x000fe40000000000 */
[----:B------:R-:W-:Y:S01]  /*00c0*/  ULEA UR4, UR6, UR4, 0x18 ;  /* 0x0000000406047291 */ /* 0x000fe2000f8ec0ff */
[----:B0-----:R-:W-:-:S13]  /*00d0*/  ISETP.NE.AND P0, PT, R0, RZ, PT ;  /* 0x000000ff0000720c */ /* 0x001fda0003f05270 */
[----:B------:R-:W-:Y:S05]  /*00e0*/  @P0 BRA `(.L_x_1) ;  /* 0x00000000007c0947 */ /* 0x000fea0003800000 */
[----:B------:R-:W-:-:S13]  /*00f0*/  ELECT P0, URZ, PT ;  /* 0x0000000000ff782f */ /* 0x000fda0003800000 */
[----:B------:R-:W-:Y:S05]  /*0100*/  @!P0 BRA `(.L_x_2) ;  /* 0x0000000000848947 */ /* 0x000fea0003800000 */
[----:B------:R-:W-:Y:S01]  /*0110*/  UMOV UR5, 0x4 ;  /* 0x0000000400057882 */ /* 0x000fe20000000000 */
[----:B------:R-:W-:Y:S02]  /*0120*/  IMAD.MOV.U32 R4, RZ, RZ, 0x1 ;  /* 0x00000001ff047424 */ /* 0x000fe400078e00ff */
[----:B------:R-:W-:Y:S02]  /*0130*/  IMAD.MOV.U32 R5, RZ, RZ, 0xf ;  /* 0x0000000fff057424 */ /* 0x000fe400078e00ff */
[----:B------:R-:W-:Y:S04]  /*0140*/  DEPBAR.LE SB0, 0x36 ;  /* 0x00008d800000791a */ /* 0x000fe80000000000 */
[----:B------:R-:W0:Y:S02]  /*0150*/  UTCATOMSWS.FIND_AND_SET.ALIGN UP1, UR5, UR5 ;  /* 0x00000005000575e3 */ /* 0x000e240008020800 */
[----:B0-----:R-:W-:-:S04]  /*0160*/  PLOP3.LUT P0, PT, PT, PT, UP1, 0x80, 0x8 ;  /* 0x000000000008781c */ /* 0x001fc80003f0f018 */
[----:B------:R-:W-:-:S04]  /*0170*/  SEL R0, RZ, 0xffffffff, !P0 ;  /* 0xffffffffff007807 */ /* 0x000fc80004000000 */
[----:B------:R-:W-:Y:S01]  /*0180*/  ISETP.NE.AND P0, PT, R0, RZ, PT ;  /* 0x000000ff0000720c */ /* 0x000fe20003f05270 */
[----:B------:R-:W-:-:S12]  /*0190*/  IMAD.U32 R0, RZ, RZ, UR5 ;  /* 0x00000005ff007e24 */ /* 0x000fd8000f8e00ff */
[----:B------:R-:W-:Y:S05]  /*01a0*/  @P0 BRA `(.L_x_3) ;  /* 0x0000000000240947 */ /* 0x000fea0003800000 */
.L_x_4:
[----:B------:R-:W-:Y:S05]  /*01b0*/  NANOSLEEP 0x64 ;  /* 0x000000640000795d */ /* 0x000fea0003800000 */
[----:B------:R-:W-:-:S05]  /*01c0*/  UMOV UR5, 0x4 ;  /* 0x0000000400057882 */ /* 0x000fca0000000000 */
[----:B------:R-:W-:Y:S04]  /*01d0*/  DEPBAR.LE SB0, 0x36 ;  /* 0x00008d800000791a */ /* 0x000fe80000000000 */
[----:B------:R-:W0:Y:S02]  /*01e0*/  UTCATOMSWS.FIND_AND_SET.ALIGN UP1, UR5, UR5 ;  /* 0x00000005000575e3 */ /* 0x000e240008020800 */
[----:B0-----:R-:W-:-:S04]  /*01f0*/  PLOP3.LUT P0, PT, PT, PT, UP1, 0x80, 0x8 ;  /* 0x000000000008781c */ /* 0x001fc80003f0f018 */
[----:B------:R-:W-:-:S04]  /*0200*/  SEL R0, RZ, 0xffffffff, !P0 ;  /* 0xffffffffff007807 */ /* 0x000fc80004000000 */
[----:B------:R-:W-:Y:S01]  /*0210*/  ISETP.NE.AND P0, PT, R0, RZ, PT ;  /* 0x000000ff0000720c */ /* 0x000fe20003f05270 */
[----:B------:R-:W-:-:S12]  /*0220*/  IMAD.U32 R0, RZ, RZ, UR5 ;  /* 0x00000005ff007e24 */ /* 0x000fd8000f8e00ff */
[----:B------:R-:W-:Y:S05]  /*0230*/  @!P0 BRA `(.L_x_4) ;  /* 0xfffffffc00dc8947 */ /* 0x000fea000383ffff */
.L_x_3:
[C---:B------:R-:W-:Y:S01]  /*0240*/  VIADD R3, R0.reuse, 0x10 ;  /* 0x0000001000037836 */ /* 0x040fe20000000000 */
[----:B------:R-:W-:Y:S01]  /*0250*/  UMOV UR5, 0x50 ;  /* 0x0000005000057882 */ /* 0x000fe20000000000 */
[----:B------:R-:W-:Y:S01]  /*0260*/  SHF.L.U32 R2, R5, R0, RZ ;  /* 0x0000000005027219 */ /* 0x000fe200000006ff */
[----:B------:R-:W-:Y:S01]  /*0270*/  ULEA UR5, UR6, UR5, 0x18 ;  /* 0x0000000506057291 */ /* 0x000fe2000f8ec0ff */
[----:B------:R-:W-:Y:S01]  /*0280*/  IMAD.SHL.U32 R0, R0, 0x20, RZ ;  /* 0x0000002000007824 */ /* 0x000fe200078e00ff */
[----:B------:R-:W-:-:S04]  /*0290*/  SHF.L.U32 R3, R4, R3, RZ ;  /* 0x0000000304037219 */ /* 0x000fc800000006ff */
[----:B------:R-:W-:-:S05]  /*02a0*/  LOP3.LUT R2, R3, R2, RZ, 0xfc, !PT ;  /* 0x0000000203027212 */ /* 0x000fca00078efcff */
[----:B------:R0:W-:Y:S04]  /*02b0*/  ATOMS.OR RZ, [UR5], R2 ;  /* 0x00000002ffff798c */ /* 0x0001e8000b000005 */
[----:B------:R0:W-:Y:S01]  /*02c0*/  STS [UR4], R0 ;  /* 0x00000000ff007988 */ /* 0x0001e20008000804 */
[----:B------:R-:W-:Y:S05]  /*02d0*/  BRA `(.L_x_2) ;  /* 0x0000000000107947 */ /* 0x000fea0003800000 */
.L_x_1:
[----:B------:R-:W-:Y:S01]  /*02e0*/  IMAD.MOV.U32 R0, RZ, RZ, -0x1 ;  /* 0xffffffffff007424 */ /* 0x000fe200078e00ff */
[----:B------:R-:W-:-:S04]  /*02f0*/  MOV R2, 0x320 ;  /* 0x0000032000027802 */ /* 0x000fc80000000f00 */
[----:B------:R0:W-:Y:S03]  /*0300*/  STS [UR4], R0 ;  /* 0x00000000ff007988 */ /* 0x0001e60008000804 */
[----:B0-----:R-:W-:Y:S05]  /*0310*/  CALL.REL.NOINC `($__internal_1_$__cuda_sm10x_tcgen05_guardrail_trap_phase_invalid_during_alloc) ;  /* 0x0000028400c47944 */ /* 0x001fea0003c00000 */
.L_x_2:
[----:B------:R-:W-:Y:S05]  /*0320*/  WARPSYNC.ALL ;  /* 0x0000000000007948 */ /* 0x000fea0003800000 */
[----:B------:R-:W-:Y:S01]  /*0330*/  NOP ;  /* 0x0000000000007918 */ /* 0x000fe20000000000 */
.L_x_0:
[----:B0-----:R-:W0:Y:S01]  /*0340*/  LDC.64 R2, c[0x0][0x398] ;  /* 0x0000e600ff027b82 */ /* 0x001e220000000a00 */
[----:B------:R-:W1:Y:S01]  /*0350*/  S2R R9, SR_CTAID.X ;  /* 0x0000000000097919 */ /* 0x000e620000002500 */
[----:B------:R-:W-:Y:S01]  /*0360*/  UMOV UR5, 0x400 ;  /* 0x0000040000057882 */ /* 0x000fe20000000000 */
[----:B------:R-:W-:Y:S01]  /*0370*/  SHF.R.U32.HI R15, RZ, 0x5, R52 ;  /* 0x00000005ff0f7819 */ /* 0x000fe20000011634 */
[----:B------:R-:W2:Y:S01]  /*0380*/  LDCU UR11, c[0x0][0x3a4] ;  /* 0x00007480ff0b77ac */ /* 0x000ea20008000800 */
[----:B------:R-:W-:-:S03]  /*0390*/  LOP3.LUT R49, R52, 0x7f, RZ, 0xc0, !PT ;  /* 0x0000007f34317812 */ /* 0x000fc600078ec0ff */
[----:B------:R-:W3:Y:S01]  /*03a0*/  S2UR UR4, SR_CgaCtaId ;  /* 0x00000000000479c3 */ /* 0x000ee20000008800 */
[----:B------:R-:W4:Y:S01]  /*03b0*/  LDCU.64 UR16, c[0x0][0x358] ;  /* 0x00006b00ff1077ac */ /* 0x000f220008000a00 */
[----:B------:R-:W0:Y:S06]  /*03c0*/  LDCU.128 UR12, c[0x0][0x380] ;  /* 0x00007000ff0c77ac */ /* 0x000e2c0008000c00 */
[----:B------:R-:W5:Y:S01]  /*03d0*/  LDC R113, c[0x0][0x3a0] ;  /* 0x0000e800ff717b82 */ /* 0x000f620000000800 */
[----:B------:R-:W-:Y:S01]  /*03e0*/  UMOV UR10, 0x1 ;  /* 0x00000001000a7882 */ /* 0x000fe20000000000 */
[----:B0-----:R-:W-:Y:S01]  /*03f0*/  VIADD R0, R3, 0x3f ;  /* 0x0000003f03007836 */ /* 0x001fe20000000000 */
[----:B------:R-:W-:-:S05]  /*0400*/  IABS R24, R2 ;  /* 0x0000000200187213 */ /* 0x000fca0000000000 */
[----:B------:R-:W0:Y:S01]  /*0410*/  LDC.64 R162, c[0x0][0x3a8] ;  /* 0x0000ea00ffa27b82 */ /* 0x000e220000000a00 */
[----:B------:R-:W-:Y:S01]  /*0420*/  SHF.R.S32.HI R5, RZ, 0x1f, R0 ;  /* 0x0000001fff057819 */ /* 0x000fe20000011400 */
[----:B---3--:R-:W-:-:S03]  /*0430*/  ULEA UR5, UR4, UR5, 0x18 ;  /* 0x0000000504057291 */ /* 0x008fc6000f8ec0ff */
[----:B------:R-:W-:Y:S02]  /*0440*/  LEA.HI R5, R5, R0, RZ, 0x6 ;  /* 0x0000000005057211 */ /* 0x000fe400078f30ff */
[----:B-1----:R-:W-:Y:S01]  /*0450*/  IABS R10, R9 ;  /* 0x00000009000a7213 */ /* 0x002fe20000000000 */
[----:B------:R-:W-:Y:S01]  /*0460*/  UIADD3 UR8, UPT, UPT, UR5, 0x28000, URZ ;  /* 0x0002800005087890 */ /* 0x000fe2000fffe0ff */
[----:B------:R-:W-:-:S04]  /*0470*/  SHF.R.S32.HI R6, RZ, 0x6, R5 ;  /* 0x00000006ff067819 */ /* 0x000fc80000011405 */
[-C--:B------:R-:W-:Y:S02]  /*0480*/  IABS R7, R6.reuse ;  /* 0x0000000600077213 */ /* 0x080fe40000000000 */
[----:B------:R-:W-:Y:S02]  /*0490*/  IABS R12, R6 ;  /* 0x00000006000c7213 */ /* 0x000fe40000000000 */
[----:B------:R-:W1:Y:S08]  /*04a0*/  I2F.RP R0, R7 ;  /* 0x0000000700007306 */ /* 0x000e700000209400 */
[----:B-1----:R-:W1:Y:S02]  /*04b0*/  MUFU.RCP R0, R0 ;  /* 0x0000000000007308 */ /* 0x002e640000001000 */
[----:B-1----:R-:W-:-:S02]  /*04c0*/  VIADD R4, R0, 0xffffffe ;  /* 0x0ffffffe00047836 */ /* 0x002fc40000000000 */
[----:B------:R-:W-:-:S04]  /*04d0*/  IMAD.MOV R0, RZ, RZ, -R12 ;  /* 0x000000ffff007224 */ /* 0x000fc800078e0a0c */
[----:B------:R1:W3:Y:S02]  /*04e0*/  F2I.FTZ.U32.TRUNC.NTZ R5, R4 ;  /* 0x0000000400057305 */ /* 0x0002e4000021f000 */
[----:B-1----:R-:W-:Y:S02]  /*04f0*/  IMAD.MOV.U32 R4, RZ, RZ, RZ ;  /* 0x000000ffff047224 */ /* 0x002fe400078e00ff */
[----:B---3--:R-:W-:-:S04]  /*0500*/  IMAD.MOV R8, RZ, RZ, -R5 ;  /* 0x000000ffff087224 */ /* 0x008fc800078e0a05 */
[----:B------:R-:W-:Y:S02]  /*0510*/  IMAD R11, R8, R7, RZ ;  /* 0x00000007080b7224 */ /* 0x000fe400078e02ff */
[----:B------:R-:W-:Y:S02]  /*0520*/  IMAD.MOV.U32 R8, RZ, RZ, R10 ;  /* 0x000000ffff087224 */ /* 0x000fe400078e000a */
[----:B------:R-:W-:-:S06]  /*0530*/  IMAD.HI.U32 R5, R5, R11, R4 ;  /* 0x0000000b05057227 */ /* 0x000fcc00078e0004 */
[----:B------:R-:W-:-:S04]  /*0540*/  IMAD.HI.U32 R5, R5, R8, RZ ;  /* 0x0000000805057227 */ /* 0x000fc800078e00ff */
[----:B------:R-:W-:Y:S01]  /*0550*/  IMAD R0, R5, R0, R8 ;  /* 0x0000000005007224 */ /* 0x000fe200078e0208 */
[----:B------:R-:W-:Y:S04]  /*0560*/  BAR.SYNC.DEFER_BLOCKING 0x0 ;  /* 0x0000000000007b1d */ /* 0x000fe80000010000 */
[----:B------:R-:W-:-:S13]  /*0570*/  ISETP.GT.U32.AND P1, PT, R7, R0, PT ;  /* 0x000000000700720c */ /* 0x000fda0003f24070 */
[----:B------:R-:W-:Y:S02]  /*0580*/  @!P1 IMAD.IADD R0, R0, 0x1, -R7 ;  /* 0x0000000100009824 */ /* 0x000fe400078e0a07 */
[----:B------:R-:W-:Y:S01]  /*0590*/  @!P1 VIADD R5, R5, 0x1 ;  /* 0x0000000105059836 */ /* 0x000fe20000000000 */
[----:B------:R-:W-:Y:S02]  /*05a0*/  ISETP.NE.AND P1, PT, R6, RZ, PT ;  /* 0x000000ff0600720c */ /* 0x000fe40003f25270 */
[----:B------:R-:W-:Y:S02]  /*05b0*/  ISETP.GE.U32.AND P0, PT, R0, R7, PT ;  /* 0x000000070000720c */ /* 0x000fe40003f06070 */
[----:B------:R-:W-:-:S04]  /*05c0*/  LOP3.LUT R0, R9, R6, RZ, 0x3c, !PT ;  /* 0x0000000609007212 */ /* 0x000fc800078e3cff */
[----:B------:R-:W-:Y:S01]  /*05d0*/  ISETP.GE.AND P2, PT, R0, RZ, PT ;  /* 0x000000ff0000720c */ /* 0x000fe20003f46270 */
[----:B------:R-:W-:-:S06]  /*05e0*/  VIADD R0, R2, 0xff ;  /* 0x000000ff02007836 */ /* 0x000fcc0000000000 */
[----:B------:R-:W-:-:S04]  /*05f0*/  @P0 VIADD R5, R5, 0x1 ;  /* 0x0000000105050836 */ /* 0x000fc80000000000 */
[----:B------:R-:W-:Y:S01]  /*0600*/  IMAD.MOV.U32 R12, RZ, RZ, R5 ;  /* 0x000000ffff0c7224 */ /* 0x000fe200078e0005 */
[----:B------:R-:W-:-:S03]  /*0610*/  SHF.R.S32.HI R5, RZ, 0x1f, R0 ;  /* 0x0000001fff057819 */ /* 0x000fc60000011400 */
[----:B------:R-:W-:Y:S01]  /*0620*/  @!P2 IMAD.MOV R12, RZ, RZ, -R12 ;  /* 0x000000ffff0ca224 */ /* 0x000fe200078e0a0c */
[----:B------:R-:W-:Y:S02]  /*0630*/  LEA.HI R5, R5, R0, RZ, 0x8 ;  /* 0x0000000005057211 */ /* 0x000fe400078f40ff */
[----:B------:R-:W-:Y:S02]  /*0640*/  @!P1 LOP3.LUT R12, RZ, R6, RZ, 0x33, !PT ;  /* 0x00000006ff0c9212 */ /* 0x000fe400078e33ff */
[----:B------:R-:W-:Y:S02]  /*0650*/  IABS R0, R3 ;  /* 0x0000000300007213 */ /* 0x000fe40000000000 */
[----:B------:R-:W-:Y:S01]  /*0660*/  LEA.HI.SX32 R5, R5, -R12, 0x18 ;  /* 0x8000000c05057211 */ /* 0x000fe200078fc2ff */
[----:B------:R-:W-:-:S03]  /*0670*/  IMAD.MOV R8, RZ, RZ, -R12 ;  /* 0x000000ffff087224 */ /* 0x000fc600078e0a0c */
[----:B------:R-:W-:Y:S01]  /*0680*/  VIMNMX R11, PT, PT, R5, 0x1, PT ;  /* 0x00000001050b7848 */ /* 0x000fe20003fe0100 */
[----:B------:R-:W-:Y:S02]  /*0690*/  IMAD R14, R6, R8, R9 ;  /* 0x00000008060e7224 */ /* 0x000fe400078e0209 */
[----:B------:R-:W1:Y:S01]  /*06a0*/  I2F.RP R8, R0 ;  /* 0x0000000000087306 */ /* 0x000e620000209400 */
[-C--:B------:R-:W-:Y:S02]  /*06b0*/  IABS R10, R11.reuse ;  /* 0x0000000b000a7213 */ /* 0x080fe40000000000 */
[----:B------:R-:W-:Y:S02]  /*06c0*/  IABS R6, R14 ;  /* 0x0000000e00067213 */ /* 0x000fe40000000000 */
[----:B------:R-:W-:-:S03]  /*06d0*/  IABS R9, R11 ;  /* 0x0000000b00097213 */ /* 0x000fc60000000000 */
[----:B------:R-:W3:Y:S08]  /*06e0*/  I2F.RP R7, R10 ;  /* 0x0000000a00077306 */ /* 0x000ef00000209400 */
[----:B-1----:R-:W1:Y:S08]  /*06f0*/  MUFU.RCP R8, R8 ;  /* 0x0000000800087308 */ /* 0x002e700000001000 */
[----:B---3--:R-:W3:Y:S01]  /*0700*/  MUFU.RCP R7, R7 ;  /* 0x0000000700077308 */ /* 0x008ee20000001000 */
[----:B-1----:R-:W-:-:S07]  /*0710*/  VIADD R26, R8, 0xffffffe ;  /* 0x0ffffffe081a7836 */ /* 0x002fce0000000000 */
[----:B------:R1:W-:Y:S01]  /*0720*/  F2I.FTZ.U32.TRUNC.NTZ R27, R26 ;  /* 0x0000001a001b7305 */ /* 0x0003e2000021f000 */
[----:B---3--:R-:W-:-:S07]  /*0730*/  IADD3 R4, PT, PT, R7, 0xffffffe, RZ ;  /* 0x0ffffffe07047810 */ /* 0x008fce0007ffe0ff */
[----:B------:R3:W0:Y:S01]  /*0740*/  F2I.FTZ.U32.TRUNC.NTZ R5, R4 ;  /* 0x0000000400057305 */ /* 0x000622000021f000 */
[----:B-1----:R-:W-:Y:S02]  /*0750*/  IMAD.MOV.U32 R26, RZ, RZ, RZ ;  /* 0x000000ffff1a7224 */ /* 0x002fe400078e00ff */
[----:B---3--:R-:W-:Y:S02]  /*0760*/  IMAD.MOV.U32 R4, RZ, RZ, RZ ;  /* 0x000000ffff047224 */ /* 0x008fe400078e00ff */
[----:B0-----:R-:W-:-:S04]  /*0770*/  IMAD.MOV R13, RZ, RZ, -R5 ;  /* 0x000000ffff0d7224 */ /* 0x001fc800078e0a05 */
[----:B------:R-:W-:Y:S02]  /*0780*/  IMAD R7, R13, R10, RZ ;  /* 0x0000000a0d077224 */ /* 0x000fe400078e02ff */
[----:B------:R-:W-:Y:S02]  /*0790*/  IMAD.MOV R13, RZ, RZ, -R27 ;  /* 0x000000ffff0d7224 */ /* 0x000fe400078e0a1b */
[----:B------:R-:W-:-:S04]  /*07a0*/  IMAD.HI.U32 R4, R5, R7, R4 ;  /* 0x0000000705047227 */ /* 0x000fc800078e0004 */
[----:B------:R-:W-:Y:S02]  /*07b0*/  IMAD.MOV.U32 R5, RZ, RZ, R6 ;  /* 0x000000ffff057224 */ /* 0x000fe400078e0006 */
[----:B------:R-:W-:Y:S01]  /*07c0*/  IMAD.MOV R7, RZ, RZ, -R9 ;  /* 0x000000ffff077224 */ /* 0x000fe200078e0a09 */
[----:B------:R-:W0:Y:S01]  /*07d0*/  I2F.RP R6, R24 ;  /* 0x0000001800067306 */ /* 0x000e220000209400 */
[----:B------:R-:W-:Y:S01]  /*07e0*/  IMAD.HI.U32 R4, R4, R5, RZ ;  /* 0x0000000504047227 */ /* 0x000fe200078e00ff */
[----:B------:R-:W1:Y:S03]  /*07f0*/  LDS R9, [UR5] ;  /* 0x00000005ff097984 */ /* 0x000e660008000800 */
[----:B------:R-:W-:Y:S01]  /*0800*/  IMAD R5, R4, R7, R5 ;  /* 0x0000000704057224 */ /* 0x000fe200078e0205 */
[----:B------:R-:W-:Y:S04]  /*0810*/  BAR.SYNC.DEFER_BLOCKING 0x0 ;  /* 0x0000000000007b1d */ /* 0x000fe80000010000 */
[----:B------:R-:W-:-:S02]  /*0820*/  ISETP.GT.U32.AND P1, PT, R10, R5, PT ;  /* 0x000000050a00720c */ /* 0x000fc40003f24070 */
[----:B0-----:R-:W0:Y:S11]  /*0830*/  MUFU.RCP R6, R6 ;  /* 0x0000000600067308 */ /* 0x001e360000001000 */
[----:B------:R-:W-:-:S02]  /*0840*/  @!P1 IMAD.IADD R5, R5, 0x1, -R10 ;  /* 0x0000000105059824 */ /* 0x000fc400078e0a0a */
[----:B------:R-:W-:Y:S01]  /*0850*/  @!P1 VIADD R4, R4, 0x1 ;  /* 0x0000000104049836 */ /* 0x000fe20000000000 */
[----:B------:R-:W-:Y:S02]  /*0860*/  ISETP.NE.AND P1, PT, R11, RZ, PT ;  /* 0x000000ff0b00720c */ /* 0x000fe40003f25270 */
[----:B------:R-:W-:Y:S02]  /*0870*/  ISETP.GE.U32.AND P0, PT, R5, R10, PT ;  /* 0x0000000a0500720c */ /* 0x000fe40003f06070 */
[----:B------:R-:W-:Y:S01]  /*0880*/  LOP3.LUT R5, R14, R11, RZ, 0x3c, !PT ;  /* 0x0000000b0e057212 */ /* 0x000fe200078e3cff */
[----:B0-----:R-:W-:-:S03]  /*0890*/  VIADD R7, R6, 0xffffffe ;  /* 0x0ffffffe06077836 */ /* 0x001fc60000000000 */
[----:B------:R-:W-:Y:S01]  /*08a0*/  ISETP.GE.AND P2, PT, R5, RZ, PT ;  /* 0x000000ff0500720c */ /* 0x000fe20003f46270 */
[----:B------:R-:W-:Y:S01]  /*08b0*/  IMAD.SHL.U32 R6, R15, 0x200000, RZ ;  /* 0x002000000f067824 */ /* 0x000fe200078e00ff */
[----:B------:R0:W3:Y:S04]  /*08c0*/  F2I.FTZ.U32.TRUNC.NTZ R5, R7 ;  /* 0x0000000700057305 */ /* 0x0000e8000021f000 */
[----:B------:R-:W-:Y:S01]  /*08d0*/  LOP3.LUT R6, R6, 0x600000, RZ, 0xc0, !PT ;  /* 0x0060000006067812 */ /* 0x000fe200078ec0ff */
[----:B------:R-:W-:Y:S01]  /*08e0*/  @P0 VIADD R4, R4, 0x1 ;  /* 0x0000000104040836 */ /* 0x000fe20000000000 */
[----:B-1----:R-:W-:Y:S02]  /*08f0*/  R2UR UR6, R9 ;  /* 0x00000000090672ca */ /* 0x002fe400000e0000 */
[----:B------:R-:W-:Y:S01]  /*0900*/  R2UR UR9, R6 ;  /* 0x00000000060972ca */ /* 0x000fe200000e0000 */
[----:B0-----:R-:W-:-:S02]  /*0910*/  IMAD R7, R13, R0, RZ ;  /* 0x000000000d077224 */ /* 0x001fc400078e02ff */
[----:B------:R-:W-:Y:S01]  /*0920*/  @!P2 IMAD.MOV R4, RZ, RZ, -R4 ;  /* 0x000000ffff04a224 */ /* 0x000fe200078e0a04 */
[----:B------:R-:W-:Y:S01]  /*0930*/  @!P1 LOP3.LUT R4, RZ, R11, RZ, 0x33, !PT ;  /* 0x0000000bff049212 */ /* 0x000fe200078e33ff */
[----:B------:R-:W-:-:S04]  /*0940*/  IMAD.HI.U32 R26, R27, R7, R26 ;  /* 0x000000071b1a7227 */ /* 0x000fc800078e001a */
[----:B------:R-:W-:Y:S02]  /*0950*/  IMAD.SHL.U32 R164, R4, 0x40, RZ ;  /* 0x0000004004a47824 */ /* 0x000fe400078e00ff */
[----:B------:R-:W-:Y:S02]  /*0960*/  IMAD.MOV R4, RZ, RZ, -R4 ;  /* 0x000000ffff047224 */ /* 0x000fe400078e0a04 */
[C---:B------:R-:W-:Y:S02]  /*0970*/  VIADD R6, R164.reuse, 0x1 ;  /* 0x00000001a4067836 */ /* 0x040fe40000000000 */
[----:B------:R-:W-:Y:S02]  /*0980*/  IMAD R27, R11, R4, R14 ;  /* 0x000000040b1b7224 */ /* 0x000fe400078e020e */
[----:B------:R-:W-:Y:S02]  /*0990*/  HFMA2 R4, -RZ, RZ, 0, 0 ;  /* 0x00000000ff047431 */ /* 0x000fe400000001ff */
[----:B---3--:R-:W-:Y:S01]  /*09a0*/  IMAD.MOV R25, RZ, RZ, -R5 ;  /* 0x000000ffff197224 */ /* 0x008fe200078e0a05 */
[----:B------:R-:W-:Y:S01]  /*09b0*/  IABS R7, R6 ;  /* 0x0000000600077213 */ /* 0x000fe20000000000 */
[----:B------:R-:W-:Y:S01]  /*09c0*/  VIADD R18, R164, 0x3f ;  /* 0x0000003fa4127836 */ /* 0x000fe20000000000 */
[----:B------:R-:W-:Y:S01]  /*09d0*/  ISETP.GE.AND P3, PT, R6, RZ, PT ;  /* 0x000000ff0600720c */ /* 0x000fe20003f66270 */
[----:B------:R-:W-:-:S02]  /*09e0*/  IMAD R25, R25, R24, RZ ;  /* 0x0000001819197224 */ /* 0x000fc400078e02ff */
[----:B------:R-:W-:Y:S01]  /*09f0*/  VIADD R10, R164, 0x2 ;  /* 0x00000002a40a7836 */ /* 0x000fe20000000000 */
[----:B------:R-:W-:Y:S01]  /*0a00*/  IABS R17, R18 ;  /* 0x0000001200117213 */ /* 0x000fe20000000000 */
[----:B------:R-:W-:Y:S02]  /*0a10*/  IMAD.IADD R27, R12, 0x1, R27 ;  /* 0x000000010c1b7824 */ /* 0x000fe400078e021b */
[----:B------:R-:W-:Y:S01]  /*0a20*/  IMAD.HI.U32 R25, R5, R25, R4 ;  /* 0x0000001905197227 */ /* 0x000fe200078e0004 */
[----:B------:R-:W-:Y:S02]  /*0a30*/  IABS R9, R10 ;  /* 0x0000000a00097213 */ /* 0x000fe40000000000 */
[----:B------:R-:W-:Y:S01]  /*0a40*/  ISETP.GE.AND P1, PT, R10, RZ, PT ;  /* 0x000000ff0a00720c */ /* 0x000fe20003f26270 */
[----:B------:R-:W-:-:S04]  /*0a50*/  IMAD.HI.U32 R4, R26, R7, RZ ;  /* 0x000000071a047227 */ /* 0x000fc800078e00ff */
[----:B------:R-:W-:Y:S02]  /*0a60*/  IMAD.MOV R6, RZ, RZ, -R4 ;  /* 0x000000ffff067224 */ /* 0x000fe400078e0a04 */
[----:B------:R-:W-:-:S04]  /*0a70*/  IMAD.HI.U32 R4, R26, R17, RZ ;  /* 0x000000111a047227 */ /* 0x000fc800078e00ff */
[----:B------:R-:W-:Y:S02]  /*0a80*/  IMAD.MOV R4, RZ, RZ, -R4 ;  /* 0x000000ffff047224 */ /* 0x000fe400078e0a04 */
[----:B------:R-:W-:-:S04]  /*0a90*/  IMAD.HI.U32 R5, R26, R9, RZ ;  /* 0x000000091a057227 */ /* 0x000fc800078e00ff */
[----:B------:R-:W-:Y:S02]  /*0aa0*/  IMAD R17, R0, R4, R17 ;  /* 0x0000000400117224 */ /* 0x000fe400078e0211 */
[----:B------:R-:W-:Y:S02]  /*0ab0*/  VIADD R12, R164, 0x3 ;  /* 0x00000003a40c7836 */ /* 0x000fe40000000000 */
[----:B------:R-:W-:Y:S01]  /*0ac0*/  IMAD.MOV R8, RZ, RZ, -R5 ;  /* 0x000000ffff087224 */ /* 0x000fe200078e0a05 */
[C---:B------:R-:W-:Y:S01]  /*0ad0*/  ISETP.GT.U32.AND P5, PT, R0.reuse, R17, PT ;  /* 0x000000110000720c */ /* 0x040fe20003fa4070 */
[C---:B------:R-:W-:Y:S01]  /*0ae0*/  IMAD R5, R0.reuse, R6, R7 ;  /* 0x0000000600057224 */ /* 0x040fe200078e0207 */
[----:B------:R-:W-:Y:S01]  /*0af0*/  IABS R6, R12 ;  /* 0x0000000c00067213 */ /* 0x000fe20000000000 */
[----:B------:R-:W-:Y:S01]  /*0b00*/  IMAD R7, R0, R8, R9 ;  /* 0x0000000800077224 */ /* 0x000fe200078e0209 */
[----:B------:R-:W-:Y:S01]  /*0b10*/  ISETP.GE.AND P2, PT, R12, RZ, PT ;  /* 0x000000ff0c00720c */ /* 0x000fe20003f46270 */
[----:B------:R-:W-:Y:S01]  /*0b20*/  VIADD R14, R164, 0x5 ;  /* 0x00000005a40e7836 */ /* 0x000fe20000000000 */
[C---:B------:R-:W-:Y:S01]  /*0b30*/  ISETP.GT.U32.AND P4, PT, R0.reuse, R5, PT ;  /* 0x000000050000720c */ /* 0x040fe20003f84070 */
[----:B------:R-:W-:Y:S01]  /*0b40*/  IMAD.MOV.U32 R9, RZ, RZ, R6 ;  /* 0x000000ffff097224 */ /* 0x000fe200078e0006 */
[----:B------:R-:W-:Y:S01]  /*0b50*/  ISETP.GT.U32.AND P0, PT, R0, R7, PT ;  /* 0x000000070000720c */ /* 0x000fe20003f04070 */
[----:B------:R-:W-:Y:S01]  /*0b60*/  VIADD R10, R164, 0x4 ;  /* 0x00000004a40a7836 */ /* 0x000fe20000000000 */
[----:B------:R-:W-:Y:S01]  /*0b70*/  IABS R13, R14 ;  /* 0x0000000e000d7213 */ /* 0x000fe20000000000 */
[----:B------:R-:W-:-:S03]  /*0b80*/  IMAD.HI.U32 R4, R26, R9, RZ ;  /* 0x000000091a047227 */ /* 0x000fc600078e00ff */
[----:B------:R-:W-:Y:S01]  /*0b90*/  IABS R11, R10 ;  /* 0x0000000a000b7213 */ /* 0x000fe20000000000 */
[----:B------:R-:W-:Y:S02]  /*0ba0*/  @!P5 IMAD.IADD R17, R17, 0x1, -R0 ;  /* 0x000000011111d824 */ /* 0x000fe400078e0a00 */
[----:B------:R-:W-:Y:S02]  /*0bb0*/  IMAD.MOV R6, RZ, RZ, -R4 ;  /* 0x000000ffff067224 */ /* 0x000fe400078e0a04 */
[----:B------:R-:W-:Y:S01]  /*0bc0*/  VIADD R16, R164, 0x6 ;  /* 0x00000006a4107836 */ /* 0x000fe20000000000 */
[C---:B------:R-:W-:Y:S01]  /*0bd0*/  ISETP.GT.U32.AND P6, PT, R0.reuse, R17, PT ;  /* 0x000000110000720c */ /* 0x040fe20003fc4070 */
[C---:B------:R-:W-:Y:S02]  /*0be0*/  IMAD R9, R0.reuse, R6, R9 ;  /* 0x0000000600097224 */ /* 0x040fe400078e0209 */
[--C-:B------:R-:W-:Y:S01]  /*0bf0*/  @!P4 IMAD.IADD R5, R5, 0x1, -R0.reuse ;  /* 0x000000010505c824 */ /* 0x100fe200078e0a00 */
[----:B------:R-:W-:Y:S01]  /*0c00*/  IABS R15, R16 ;  /* 0x00000010000f7213 */ /* 0x000fe20000000000 */
[----:B------:R-:W-:Y:S01]  /*0c10*/  @!P0 IMAD.IADD R7, R7, 0x1, -R0 ;  /* 0x0000000107078824 */ /* 0x000fe200078e0a00 */
[----:B------:R-:W-:Y:S01]  /*0c20*/  ISETP.GT.U32.AND P5, PT, R0, R9, PT ;  /* 0x000000090000720c */ /* 0x000fe20003fa4070 */
[----:B------:R-:W-:Y:S01]  /*0c30*/  IMAD.HI.U32 R6, R26, R13, RZ ;  /* 0x0000000d1a067227 */ /* 0x000fe200078e00ff */
[----:B------:R-:W-:-:S02]  /*0c40*/  ISETP.GE.AND P0, PT, R18, RZ, PT ;  /* 0x000000ff1200720c */ /* 0x000fc40003f06270 */
[----:B------:R-:W-:Y:S01]  /*0c50*/  ISETP.GT.U32.AND P4, PT, R0, R5, PT ;  /* 0x000000050000720c */ /* 0x000fe20003f84070 */
[----:B------:R-:W-:-:S04]  /*0c60*/  IMAD.HI.U32 R4, R26, R11, RZ ;  /* 0x0000000b1a047227 */ /* 0x000fc800078e00ff */
[----:B------:R-:W-:Y:S01]  /*0c70*/  @!P6 IMAD.IADD R17, R17, 0x1, -R0 ;  /* 0x000000011111e824 */ /* 0x000fe200078e0a00 */
[----:B------:R-:W-:Y:S01]  /*0c80*/  ISETP.GT.U32.AND P6, PT, R0, R7, PT ;  /* 0x000000070000720c */ /* 0x000fe20003fc4070 */
[----:B------:R-:W-:-:S04]  /*0c90*/  IMAD.HI.U32 R8, R26, R15, RZ ;  /* 0x0000000f1a087227 */ /* 0x000fc800078e00ff */
[----:B------:R-:W-:Y:S02]  /*0ca0*/  IMAD.MOV R6, RZ, RZ, -R6 ;  /* 0x000000ffff067224 */ /* 0x000fe400078e0a06 */
[----:B------:R-:W-:Y:S01]  /*0cb0*/  IMAD.MOV R4, RZ, RZ, -R4 ;  /* 0x000000ffff047224 */ /* 0x000fe200078e0a04 */
[----:B------:R-:W-:Y:S01]  /*0cc0*/  @!P4 IADD3 R5, PT, PT, R5, -R0, RZ ;  /* 0x800000000505c210 */ /* 0x000fe20007ffe0ff */
[----:B------:R-:W-:Y:S02]  /*0cd0*/  IMAD.MOV R8, RZ, RZ, -R8 ;  /* 0x000000ffff087224 */ /* 0x000fe400078e0a08 */
[C---:B------:R-:W-:Y:S02]  /*0ce0*/  IMAD R13, R0.reuse, R6, R13 ;  /* 0x00000006000d7224 */ /* 0x040fe400078e020d */
[----:B------:R-:W-:Y:S02]  /*0cf0*/  IMAD.MOV.U32 R21, RZ, RZ, R17 ;  /* 0x000000ffff157224 */ /* 0x000fe400078e0011 */
[----:B------:R-:W-:-:S02]  /*0d00*/  IMAD R11, R0, R4, R11 ;  /* 0x00000004000b7224 */ /* 0x000fc400078e020b */
[--C-:B------:R-:W-:Y:S02]  /*0d10*/  @!P5 IMAD.IADD R9, R9, 0x1, -R0.reuse ;  /* 0x000000010909d824 */ /* 0x100fe400078e0a00 */
[C---:B------:R-:W-:Y:S01]  /*0d20*/  IMAD R15, R0.reuse, R8, R15 ;  /* 0x00000008000f7224 */ /* 0x040fe200078e020f */
[C---:B------:R-:W-:Y:S01]  /*0d30*/  ISETP.GT.U32.AND P5, PT, R0.reuse, R11, PT ;  /* 0x0000000b0000720c */ /* 0x040fe20003fa4070 */
[----:B------:R-:W-:Y:S01]  /*0d40*/  @!P0 IMAD.MOV R21, RZ, RZ, -R21 ;  /* 0x000000ffff158224 */ /* 0x000fe200078e0a15 */
[----:B------:R-:W-:Y:S01]  /*0d50*/  ISETP.GT.U32.AND P0, PT, R0, R13, PT ;  /* 0x0000000d0000720c */ /* 0x000fe20003f04070 */
[----:B------:R-:W-:Y:S01]  /*0d60*/  VIADD R12, R164, 0x7 ;  /* 0x00000007a40c7836 */ /* 0x000fe20000000000 */
[C---:B------:R-:W-:Y:S01]  /*0d70*/  ISETP.GT.U32.AND P4, PT, R0.reuse, R9, PT ;  /* 0x000000090000720c */ /* 0x040fe20003f84070 */
[----:B------:R-:W-:Y:S01]  /*0d80*/  @!P6 IMAD.IADD R7, R7, 0x1, -R0 ;  /* 0x000000010707e824 */ /* 0x000fe200078e0a00 */
[----:B------:R-:W-:Y:S01]  /*0d90*/  ISETP.GT.U32.AND P6, PT, R0, R15, PT ;  /* 0x0000000f0000720c */ /* 0x000fe20003fc4070 */
[----:B------:R-:W-:Y:S01]  /*0da0*/  VIADD R8, R164, 0x8 ;  /* 0x00000008a4087836 */ /* 0x000fe20000000000 */
[----:B------:R-:W-:Y:S01]  /*0db0*/  IABS R19, R12 ;  /* 0x0000000c00137213 */ /* 0x000fe20000000000 */
[----:B------:R-:W-:Y:S01]  /*0dc0*/  IMAD.MOV.U32 R20, RZ, RZ, R5 ;  /* 0x000000ffff147224 */ /* 0x000fe200078e0005 */
[----:B------:R-:W-:Y:S01]  /*0dd0*/  STL [R1+0x59c], R21 ;  /* 0x00059c1501007387 */ /* 0x000fe20000100800 */
[----:B------:R-:W-:Y:S01]  /*0de0*/  IMAD.MOV.U32 R18, RZ, RZ, R7 ;  /* 0x000000ffff127224 */ /* 0x000fe200078e0007 */
[----:B------:R-:W-:Y:S01]  /*0df0*/  IABS R6, R8 ;  /* 0x0000000800067213 */ /* 0x000fe20000000000 */
[----:B------:R-:W-:-:S04]  /*0e00*/  IMAD.HI.U32 R4, R26, R19, RZ ;  /* 0x000000131a047227 */ /* 0x000fc800078e00ff */
[----:B------:R-:W-:Y:S02]  /*0e10*/  @!P0 IMAD.IADD R13, R13, 0x1, -R0 ;  /* 0x000000010d0d8824 */ /* 0x000fe400078e0a00 */
[----:B------:R-:W-:Y:S02]  /*0e20*/  IMAD.MOV R5, RZ, RZ, -R4 ;  /* 0x000000ffff057224 */ /* 0x000fe400078e0a04 */
[--C-:B------:R-:W-:Y:S01]  /*0e30*/  @!P4 IMAD.IADD R9, R9, 0x1, -R0.reuse ;  /* 0x000000010909c824 */ /* 0x100fe200078e0a00 */
[----:B------:R-:W-:Y:S01]  /*0e40*/  ISETP.GE.AND P4, PT, R14, RZ, PT ;  /* 0x000000ff0e00720c */ /* 0x000fe20003f86270 */
[----:B------:R-:W-:Y:S01]  /*0e50*/  @!P5 IMAD.IADD R11, R11, 0x1, -R0 ;  /* 0x000000010b0bd824 */ /* 0x000fe200078e0a00 */
[----:B------:R-:W-:Y:S01]  /*0e60*/  ISETP.GE.AND P5, PT, R16, RZ, PT ;  /* 0x000000ff1000720c */ /* 0x000fe20003fa6270 */
[----:B------:R-:W-:Y:S02]  /*0e70*/  IMAD.MOV.U32 R17, RZ, RZ, R6 ;  /* 0x000000ffff117224 */ /* 0x000fe400078e0006 */
[----:B------:R-:W-:Y:S01]  /*0e80*/  @!P6 IMAD.IADD R15, R15, 0x1, -R0 ;  /* 0x000000010f0fe824 */ /* 0x000fe200078e0a00 */
[C---:B------:R-:W-:Y:S01]  /*0e90*/  ISETP.GT.U32.AND P6, PT, R0.reuse, R13, PT ;  /* 0x0000000d0000720c */ /* 0x040fe20003fc4070 */
[C---:B------:R-:W-:Y:S01]  /*0ea0*/  IMAD R5, R0.reuse, R5, R19 ;  /* 0x0000000500057224 */ /* 0x040fe200078e0213 */
[----:B------:R-:W-:Y:S01]  /*0eb0*/  ISETP.GT.U32.AND P0, PT, R0, R11, PT ;  /* 0x0000000b0000720c */ /* 0x000fe20003f04070 */
[----:B------:R-:W-:-:S02]  /*0ec0*/  IMAD.MOV.U32 R6, RZ, RZ, R9 ;  /* 0x000000ffff067224 */ /* 0x000fc400078e0009 */
[----:B------:R-:W-:-:S04]  /*0ed0*/  IMAD.HI.U32 R4, R26, R17, RZ ;  /* 0x000000111a047227 */ /* 0x000fc800078e00ff */
[----:B------:R-:W-:Y:S01]  /*0ee0*/  @!P2 IMAD.MOV R6, RZ, RZ, -R6 ;  /* 0x000000ffff06a224 */ /* 0x000fe200078e0a06 */
[----:B------:R-:W-:Y:S01]  /*0ef0*/  ISETP.GT.U32.AND P2, PT, R0, R5, PT ;  /* 0x000000050000720c */ /* 0x000fe20003f44070 */
[----:B------:R-:W-:Y:S02]  /*0f00*/  IMAD.MOV R4, RZ, RZ, -R4 ;  /* 0x000000ffff047224 */ /* 0x000fe400078e0a04 */
[----:B------:R-:W-:Y:S01]  /*0f10*/  @!P3 IMAD.MOV R20, RZ, RZ, -R20 ;  /* 0x000000ffff14b224 */ /* 0x000fe200078e0a14 */
[----:B------:R-:W-:Y:S01]  /*0f20*/  ISETP.GE.AND P3, PT, R10, RZ, PT ;  /* 0x000000ff0a00720c */ /* 0x000fe20003f66270 */
[----:B------:R-:W-:Y:S02]  /*0f30*/  IMAD R7, R0, R4, R17 ;  /* 0x0000000400077224 */ /* 0x000fe400078e0211 */
[----:B------:R-:W-:Y:S01]  /*0f40*/  @!P6 IMAD.IADD R13, R13, 0x1, -R0 ;  /* 0x000000010d0de824 */ /* 0x000fe200078e0a00 */
[----:B------:R-:W-:Y:S01]  /*0f50*/  STL [R1+0x62c], R20 ;  /* 0x00062c1401007387 */ /* 0x000fe20000100800 */
[----:B------:R-:W-:Y:S01]  /*0f60*/  VIADD R10, R164, 0x9 ;  /* 0x00000009a40a7836 */ /* 0x000fe20000000000 */
[----:B------:R-:W-:Y:S01]  /*0f70*/  ISETP.GT.U32.AND P6, PT, R0, R7, PT ;  /* 0x000000070000720c */ /* 0x000fe20003fc4070 */
[----:B------:R-:W-:-:S02]  /*0f80*/  VIADD R14, R164, 0xa ;  /* 0x0000000aa40e7836 */ /* 0x000fc40000000000 */
[----:B------:R-:W-:Y:S01]  /*0f90*/  @!P0 IMAD.IADD R11, R11, 0x1, -R0 ;  /* 0x000000010b0b8824 */ /* 0x000fe200078e0a00 */
[----:B------:R-:W-:Y:S01]  /*0fa0*/  IABS R9, R10 ;  /* 0x0000000a00097213 */ /* 0x000fe20000000000 */
[----:B------:R-:W-:Y:S01]  /*0fb0*/  @!P1 IMAD.MOV R18, RZ, RZ, -R18 ;  /* 0x000000ffff129224 */ /* 0x000fe200078e0a12 */
[----:B------:R-:W-:Y:S01]  /*0fc0*/  ISETP.GT.U32.AND P1, PT, R0, R15, PT ;  /* 0x0000000f0000720c */ /* 0x000fe20003f24070 */
[----:B------:R-:W-:Y:S01]  /*0fd0*/  @!P2 IMAD.IADD R5, R5, 0x1, -R0 ;  /* 0x000000010505a824 */ /* 0x000fe200078e0a00 */
[----:B------:R-:W-:Y:S01]  /*0fe0*/  IABS R17, R14 ;  /* 0x0000000e00117213 */ /* 0x000fe20000000000 */
[----:B------:R-:W-:Y:S01]  /*0ff0*/  IMAD.MOV.U32 R16, RZ, RZ, R11 ;  /* 0x000000ffff107224 */ /* 0x000fe200078e000b */
[----:B------:R-:W-:Y:S01]  /*1000*/  STL [R1+0x628], R18 ;  /* 0x0006281201007387 */ /* 0x000fe20000100800 */
[----:B------:R-:W-:Y:S01]  /*1010*/  IMAD.HI.U32 R4, R26, R9, RZ ;  /* 0x000000091a047227 */ /* 0x000fe200078e00ff */
[----:B------:R-:W-:Y:S02]  /*1020*/  ISETP.GE.AND P0, PT, R12, RZ, PT ;  /* 0x000000ff0c00720c */ /* 0x000fe40003f06270 */
[----:B------:R0:W-:Y:S01]  /*1030*/  STL [R1+0x624], R6 ;  /* 0x0006240601007387 */ /* 0x0001e20000100800 */
[----:B------:R-:W-:Y:S01]  /*1040*/  @!P3 IMAD.MOV R16, RZ, RZ, -R16 ;  /* 0x000000ffff10b224 */ /* 0x000fe200078e0a10 */
[----:B------:R-:W-:Y:S01]  /*1050*/  ISETP.GT.U32.AND P3, PT, R0, R5, PT ;  /* 0x000000050000720c */ /* 0x000fe20003f64070 */
[----:B------:R-:W-:Y:S01]  /*1060*/  @!P6 IMAD.IADD R7, R7, 0x1, -R0 ;  /* 0x000000010707e824 */ /* 0x000fe200078e0a00 */
[----:B------:R-:W-:Y:S01]  /*1070*/  ISETP.GE.AND P2, PT, R10, RZ, PT ;  /* 0x000000ff0a00720c */ /* 0x000fe20003f46270 */
[----:B------:R-:W-:Y:S01]  /*1080*/  IMAD.MOV R4, RZ, RZ, -R4 ;  /* 0x000000ffff047224 */ /* 0x000fe200078e0a04 */
[----:B------:R-:W-:Y:S01]  /*1090*/  @!P1 IADD3 R15, PT, PT, R15, -R0, RZ ;  /* 0x800000000f0f9210 */ /* 0x000fe20007ffe0ff */
[----:B------:R-:W-:Y:S01]  /*10a0*/  IMAD.MOV.U32 R12, RZ, RZ, R13 ;  /* 0x000000ffff0c7224 */ /* 0x000fe200078e000d */
[----:B------:R-:W-:Y:S01]  /*10b0*/  ISETP.GE.AND P1, PT, R8, RZ, PT ;  /* 0x000000ff0800720c */ /* 0x000fe20003f26270 */
[----:B------:R-:W-:Y:S01]  /*10c0*/  VIADD R8, R164, 0xb ;  /* 0x0000000ba4087836 */ /* 0x000fe20000000000 */
[----:B------:R-:W-:Y:S01]  /*10d0*/  ISETP.GT.U32.AND P6, PT, R0, R7, PT ;  /* 0x000000070000720c */ /* 0x000fe20003fc4070 */
[----:B0-----:R-:W-:Y:S01]  /*10e0*/  IMAD.HI.U32 R6, R26, R17, RZ ;  /* 0x000000111a067227 */ /* 0x001fe200078e00ff */
[----:B------:R-:W-:Y:S02]  /*10f0*/  STL [R1+0x620], R16 ;  /* 0x0006201001007387 */ /* 0x000fe40000100800 */
[----:B------:R-:W-:Y:S01]  /*1100*/  IABS R19, R8 ;  /* 0x0000000800137213 */ /* 0x000fe20000000000 */
[----:B------:R-:W-:-:S02]  /*1110*/  IMAD.MOV R6, RZ, RZ, -R6 ;  /* 0x000000ffff067224 */ /* 0x000fc400078e0a06 */
[C---:B------:R-:W-:Y:S02]  /*1120*/  IMAD R9, R0.reuse, R4, R9 ;  /* 0x0000000400097224 */ /* 0x040fe400078e0209 */
[C---:B------:R-:W-:Y:S02]  /*1130*/  IMAD R11, R0.reuse, R6, R17 ;  /* 0x00000006000b7224 */ /* 0x040fe400078e0211 */
[----:B------:R-:W-:Y:S01]  /*1140*/  @!P4 IMAD.MOV R12, RZ, RZ, -R12 ;  /* 0x000000ffff0cc224 */ /* 0x000fe200078e0a0c */
[C---:B------:R-:W-:Y:S01]  /*1150*/  ISETP.GT.U32.AND P4, PT, R0.reuse, R9, PT ;  /* 0x000000090000720c */ /* 0x040fe20003f84070 */
[----:B------:R-:W-:Y:S01]  /*1160*/  @!P3 IMAD.IADD R5, R5, 0x1, -R0 ;  /* 0x000000010505b824 */ /* 0x000fe200078e0a00 */
[----:B------:R-:W-:Y:S01]  /*1170*/  ISETP.GT.U32.AND P3, PT, R0, R11, PT ;  /* 0x0000000b0000720c */ /* 0x000fe20003f64070 */
[----:B------:R-:W-:Y:S01]  /*1180*/  IMAD.HI.U32 R4, R26, R19, RZ ;  /* 0x000000131a047227 */ /* 0x000fe200078e00ff */
[----:B------:R0:W-:Y:S03]  /*1190*/  STL [R1+0x61c], R12 ;  /* 0x00061c0c01007387 */ /* 0x0001e60000100800 */
[----:B------:R-:W-:-:S02]  /*11a0*/  IMAD.MOV R4, RZ, RZ, -R4 ;  /* 0x000000ffff047224 */ /* 0x000fc400078e0a04 */
[--C-:B------:R-:W-:Y:S01]  /*11b0*/  @!P6 IMAD.IADD R7, R7, 0x1, -R0.reuse ;  /* 0x000000010707e824 */ /* 0x100fe200078e0a00 */
[----:B------:R-:W-:Y:S01]  /*11c0*/  ISETP.GE.AND P6, PT, R8, RZ, PT ;  /* 0x000000ff0800720c */ /* 0x000fe20003fc6270 */
[----:B------:R-:W-:Y:S02]  /*11d0*/  IMAD.MOV.U32 R6, RZ, RZ, R5 ;  /* 0x000000ffff067224 */ /* 0x000fe400078e0005 */
[----:B------:R-:W-:Y:S02]  /*11e0*/  IMAD R13, R0, R4, R19 ;  /* 0x00000004000d7224 */ /* 0x000fe400078e0213 */
[----:B------:R-:W-:Y:S01]  /*11f0*/  IMAD.MOV.U32 R5, RZ, RZ, R7 ;  /* 0x000000ffff057224 */ /* 0x000fe200078e0007 */
[----:B------:R-:W-:Y:S01]  /*1200*/  @!P3 IADD3 R11, PT, PT, R11, -R0, RZ ;  /* 0x800000000b0bb210 */ /* 0x000fe20007ffe0ff */
[----:B------:R-:W-:Y:S02]  /*1210*/  @!P4 IMAD.IADD R9, R9, 0x1, -R0 ;  /* 0x000000010909c824 */ /* 0x000fe400078e0a00 */
[----:B------:R-:W-:Y:S01]  /*1220*/  VIADD R4, R164, 0xc ;  /* 0x0000000ca4047836 */ /* 0x000fe20000000000 */
[----:B------:R-:W-:Y:S01]  /*1230*/  ISETP.GT.U32.AND P3, PT, R0, R11, PT ;  /* 0x0000000b0000720c */ /* 0x000fe20003f64070 */
[----:B------:R-:W-:-:S02]  /*1240*/  VIADD R8, R164, 0xd ;  /* 0x0000000da4087836 */ /* 0x000fc40000000000 */
[----:B------:R-:W-:Y:S01]  /*1250*/  @!P1 IMAD.MOV R5, RZ, RZ, -R5 ;  /* 0x000000ffff059224 */ /* 0x000fe200078e0a05 */
[----:B------:R-:W-:Y:S01]  /*1260*/  ISETP.GT.U32.AND P1, PT, R0, R13, PT ;  /* 0x0000000d0000720c */ /* 0x000fe20003f24070 */
[----:B------:R-:W-:Y:S01]  /*1270*/  IMAD.MOV.U32 R10, RZ, RZ, R15 ;  /* 0x000000ffff0a7224 */ /* 0x000fe200078e000f */
[----:B------:R-:W-:Y:S01]  /*1280*/  ISETP.GE.AND P4, PT, R4, RZ, PT ;  /* 0x000000ff0400720c */ /* 0x000fe20003f86270 */
[----:B------:R-:W-:Y:S01]  /*1290*/  @!P0 IMAD.MOV R6, RZ, RZ, -R6 ;  /* 0x000000ffff068224 */ /* 0x000fe200078e0a06 */
[----:B------:R-:W-:Y:S01]  /*12a0*/  ISETP.GT.U32.AND P0, PT, R0, R9, PT ;  /* 0x000000090000720c */ /* 0x000fe20003f04070 */
[----:B------:R-:W-:Y:S01]  /*12b0*/  @!P5 IMAD.MOV R10, RZ, RZ, -R10 ;  /* 0x000000ffff0ad224 */ /* 0x000fe200078e0a0a */
[----:B------:R-:W-:Y:S01]  /*12c0*/  IABS R15, R4 ;  /* 0x00000004000f7213 */ /* 0x000fe20000000000 */
[----:B0-----:R-:W-:Y:S01]  /*12d0*/  VIADD R12, R164, 0x11 ;  /* 0x00000011a40c7836 */ /* 0x001fe20000000000 */
[----:B------:R-:W-:Y:S01]  /*12e0*/  IABS R4, R8 ;  /* 0x0000000800047213 */ /* 0x000fe20000000000 */
[----:B------:R-:W-:Y:S01]  /*12f0*/  @!P3 IMAD.IADD R11, R11, 0x1, -R0 ;  /* 0x000000010b0bb824 */ /* 0x000fe200078e0a00 */
[----:B------:R-:W-:Y:S01]  /*1300*/  ISETP.GE.AND P5, PT, R14, RZ, PT ;  /* 0x000000ff0e00720c */ /* 0x000fe20003fa6270 */
[----:B------:R0:W-:Y:S01]  /*1310*/  STL [R1+0x618], R10 ;  /* 0x0006180a01007387 */ /* 0x0001e20000100800 */
[----:B------:R-:W-:-:S02]  /*1320*/  VIADD R14, R164, 0x12 ;  /* 0x00000012a40e7836 */ /* 0x000fc40000000000 */
[----:B------:R-:W-:Y:S01]  /*1330*/  IMAD.MOV.U32 R7, RZ, RZ, R4 ;  /* 0x000000ffff077224 */ /* 0x000fe200078e0004 */
[----:B------:R-:W-:Y:S01]  /*1340*/  STL [R1+0x614], R6 ;  /* 0x0006140601007387 */ /* 0x000fe20000100800 */
[----:B------:R-:W-:-:S03]  /*1350*/  IMAD.HI.U32 R4, R26, R15, RZ ;  /* 0x0000000f1a047227 */ /* 0x000fc600078e00ff */
[----:B------:R1:W-:Y:S01]  /*1360*/  STL [R1+0x610], R5 ;  /* 0x0006100501007387 */ /* 0x0003e20000100800 */
[----:B------:R-:W-:Y:S02]  /*1370*/  IMAD.MOV R4, RZ, RZ, -R4 ;  /* 0x000000ffff047224 */ /* 0x000fe400078e0a04 */
[--C-:B------:R-:W-:Y:S02]  /*1380*/  @!P1 IMAD.IADD R13, R13, 0x1, -R0.reuse ;  /* 0x000000010d0d9824 */ /* 0x100fe400078e0a00 */
[----:B------:R-:W-:Y:S01]  /*1390*/  @!P0 IMAD.IADD R9, R9, 0x1, -R0 ;  /* 0x0000000109098824 */ /* 0x000fe200078e0a00 */
[----:B------:R-:W-:Y:S01]  /*13a0*/  ISETP.GE.AND P0, PT, R8, RZ, PT ;  /* 0x000000ff0800720c */ /* 0x000fe20003f06270 */
[----:B------:R-:W-:Y:S01]  /*13b0*/  IMAD.MOV.U32 R18, RZ, RZ, R11 ;  /* 0x000000ffff127224 */ /* 0x000fe200078e000b */
[----:B------:R-:W-:Y:S01]  /*13c0*/  ISETP.GT.U32.AND P1, PT, R0, R13, PT ;  /* 0x0000000d0000720c */ /* 0x000fe20003f24070 */
[----:B0-----:R-:W-:Y:S02]  /*13d0*/  VIADD R10, R164, 0xe ;  /* 0x0000000ea40a7836 */ /* 0x001fe40000000000 */
[----:B-1----:R-:W-:-:S03]  /*13e0*/  IMAD.HI.U32 R5, R26, R7, RZ ;  /* 0x000000071a057227 */ /* 0x002fc600078e00ff */
[----:B------:R-:W-:Y:S01]  /*13f0*/  IABS R17, R10 ;  /* 0x0000000a00117213 */ /* 0x000fe20000000000 */
[----:B------:R-:W-:Y:S01]  /*1400*/  IMAD.MOV R8, RZ, RZ, -R5 ;  /* 0x000000ffff087224 */ /* 0x000fe200078e0a05 */
[----:B------:R-:W-:Y:S01]  /*1410*/  ISETP.GE.AND P3, PT, R10, RZ, PT ;  /* 0x000000ff0a00720c */ /* 0x000fe20003f66270 */
[C---:B------:R-:W-:Y:S02]  /*1420*/  IMAD R5, R0.reuse, R4, R15 ;  /* 0x0000000400057224 */ /* 0x040fe400078e020f */
[----:B------:R-:W-:Y:S02]  /*1430*/  @!P5 IMAD.MOV R18, RZ, RZ, -R18 ;  /* 0x000000ffff12d224 */ /* 0x000fe400078e0a12 */
[C---:B------:R-:W-:Y:S01]  /*1440*/  IMAD R7, R0.reuse, R8, R7 ;  /* 0x0000000800077224 */ /* 0x040fe200078e0207 */
[----:B------:R-:W-:Y:S01]  /*1450*/  ISETP.GT.U32.AND P5, PT, R0, R5, PT ;  /* 0x000000050000720c */ /* 0x000fe20003fa4070 */
[----:B------:R-:W-:Y:S02]  /*1460*/  VIADD R4, R164, 0xf ;  /* 0x0000000fa4047836 */ /* 0x000fe40000000000 */
[----:B------:R-:W-:Y:S01]  /*1470*/  @!P1 IMAD.IADD R13, R13, 0x1, -R0 ;  /* 0x000000010d0d9824 */ /* 0x000fe200078e0a00 */
[----:B------:R-:W-:Y:S01]  /*1480*/  ISETP.GT.U32.AND P1, PT, R0, R7, PT ;  /* 0x000000070000720c */ /* 0x000fe20003f24070 */
[----:B------:R-:W-:Y:S01]  /*1490*/  IMAD.MOV.U32 R19, RZ, RZ, R9 ;  /* 0x000000ffff137224 */ /* 0x000fe200078e0009 */
[----:B------:R-:W-:Y:S01]  /*14a0*/  IABS R9, R4 ;  /* 0x0000000400097213 */ /* 0x000fe20000000000 */
[----:B------:R-:W-:-:S04]  /*14b0*/  IMAD.HI.U32 R6, R26, R17, RZ ;  /* 0x000000111a067227 */ /* 0x000fc800078e00ff */
[----:B------:R-:W-:Y:S01]  /*14c0*/  @!P2 IMAD.MOV R19, RZ, RZ, -R19 ;  /* 0x000000ffff13a224 */ /* 0x000fe200078e0a13 */
[----:B------:R-:W-:Y:S01]  /*14d0*/  ISETP.GE.AND P2, PT, R4, RZ, PT ;  /* 0x000000ff0400720c */ /* 0x000fe20003f46270 */
[----:B------:R-:W-:Y:S02]  /*14e0*/  @!P5 IMAD.IADD R5, R5, 0x1, -R0 ;  /* 0x000000010505d824 */ /* 0x000fe400078e0a00 */
[----:B------:R-:W-:Y:S01]  /*14f0*/  VIADD R10, R164, 0x10 ;  /* 0x00000010a40a7836 */ /* 0x000fe20000000000 */
[----:B------:R0:W-:Y:S01]  /*1500*/  STL [R1+0x60c], R19 ;  /* 0x00060c1301007387 */ /* 0x0001e20000100800 */
[----:B------:R-:W-:Y:S01]  /*1510*/  IMAD.MOV R6, RZ, RZ, -R6 ;  /* 0x000000ffff067224 */ /* 0x000fe200078e0a06 */
[----:B------:R-:W-:Y:S01]  /*1520*/  ISETP.GT.U32.AND P5, PT, R0, R5, PT ;  /* 0x000000050000720c */ /* 0x000fe20003fa4070 */
[----:B------:R-:W-:Y:S01]  /*1530*/  IMAD.HI.U32 R4, R26, R9, RZ ;  /* 0x000000091a047227 */ /* 0x000fe200078e00ff */
[----:B------:R1:W-:Y:S01]  /*1540*/  STL [R1+0x608], R18 ;  /* 0x0006081201007387 */ /* 0x0003e20000100800 */
[----:B------:R-:W-:-:S02]  /*1550*/  IABS R11, R10 ;  /* 0x0000000a000b7213 */ /* 0x000fc40000000000 */
[----:B------:R-:W-:Y:S01]  /*1560*/  IMAD R15, R0, R6, R17 ;  /* 0x00000006000f7224 */ /* 0x000fe200078e0211 */
[----:B------:R-:W-:Y:S01]  /*1570*/  @!P1 IADD3 R7, PT, PT, R7, -R0, RZ ;  /* 0x8000000007079210 */ /* 0x000fe20007ffe0ff */
[----:B------:R-:W-:Y:S01]  /*1580*/  IMAD.MOV R4, RZ, RZ, -R4 ;  /* 0x000000ffff047224 */ /* 0x000fe200078e0a04 */
[----:B------:R-:W-:Y:S01]  /*1590*/  IABS R17, R12 ;  /* 0x0000000c00117213 */ /* 0x000fe20000000000 */
[----:B------:R-:W-:Y:S01]  /*15a0*/  IMAD.HI.U32 R6, R26, R11, RZ ;  /* 0x0000000b1a067227 */ /* 0x000fe200078e00ff */
[C---:B------:R-:W-:Y:S02]  /*15b0*/  ISETP.GT.U32.AND P1, PT, R0.reuse, R7, PT ;  /* 0x000000070000720c */ /* 0x040fe40003f24070 */
[----:B0-----:R-:W-:Y:S01]  /*15c0*/  IABS R19, R14 ;  /* 0x0000000e00137213 */ /* 0x001fe20000000000 */
[----:B-1----:R-:W-:Y:S02]  /*15d0*/  IMAD.MOV.U32 R18, RZ, RZ, R13 ;  /* 0x000000ffff127224 */ /* 0x002fe400078e000d */
[----:B------:R-:W-:-:S02]  /*15e0*/  IMAD R9, R0, R4, R9 ;  /* 0x0000000400097224 */ /* 0x000fc400078e0209 */
[----:B------:R-:W-:Y:S01]  /*15f0*/  @!P6 IMAD.MOV R18, RZ, RZ, -R18 ;  /* 0x000000ffff12e224 */ /* 0x000fe200078e0a12 */
[----:B------:R-:W-:Y:S01]  /*1600*/  ISETP.GT.U32.AND P6, PT, R0, R15, PT ;  /* 0x0000000f0000720c */ /* 0x000fe20003fc4070 */
[----:B------:R-:W-:Y:S02]  /*1610*/  VIADD R16, R164, 0x13 ;  /* 0x00000013a4107836 */ /* 0x000fe40000000000 */
[----:B------:R-:W-:Y:S01]  /*1620*/  @!P5 IMAD.IADD R5, R5, 0x1, -R0 ;  /* 0x000000010505d824 */ /* 0x000fe200078e0a00 */
[----:B------:R-:W-:Y:S01]  /*1630*/  ISETP.GT.U32.AND P5, PT, R0, R9, PT ;  /* 0x000000090000720c */ /* 0x000fe20003fa4070 */
[----:B------:R-:W-:Y:S01]  /*1640*/  IMAD.MOV R6, RZ, RZ, -R6 ;  /* 0x000000ffff067224 */ /* 0x000fe200078e0a06 */
[----:B------:R-:W-:Y:S01]  /*1650*/  IABS R21, R16 ;  /* 0x0000001000157213 */ /* 0x000fe20000000000 */
[----:B------:R-:W-:Y:S01]  /*1660*/  IMAD.HI.U32 R8, R26, R17, RZ ;  /* 0x000000111a087227 */ /* 0x000fe200078e00ff */
[----:B------:R0:W-:Y:S03]  /*1670*/  STL [R1+0x604], R18 ;  /* 0x0006041201007387 */ /* 0x0001e60000100800 */
[----:B------:R-:W-:-:S02]  /*1680*/  IMAD R11, R0, R6, R11 ;  /* 0x00000006000b7224 */ /* 0x000fc400078e020b */
[----:B------:R-:W-:Y:S02]  /*1690*/  IMAD.MOV R8, RZ, RZ, -R8 ;  /* 0x000000ffff087224 */ /* 0x000fe400078e0a08 */
[----:B------:R-:W-:-:S04]  /*16a0*/  IMAD.HI.U32 R4, R26, R19, RZ ;  /* 0x000000131a047227 */ /* 0x000fc800078e00ff */
[----:B------:R-:W-:-:S04]  /*16b0*/  IMAD.HI.U32 R6, R26, R21, RZ ;  /* 0x000000151a067227 */ /* 0x000fc800078e00ff */
[--C-:B------:R-:W-:Y:S01]  /*16c0*/  @!P1 IMAD.IADD R7, R7, 0x1, -R0.reuse ;  /* 0x0000000107079824 */ /* 0x100fe200078e0a00 */
[C---:B------:R-:W-:Y:S01]  /*16d0*/  ISETP.GT.U32.AND P1, PT, R0.reuse, R11, PT ;  /* 0x0000000b0000720c */ /* 0x040fe20003f24070 */
[----:B------:R-:W-:Y:S02]  /*16e0*/  @!P6 IMAD.IADD R15, R15, 0x1, -R0 ;  /* 0x000000010f0fe824 */ /* 0x000fe400078e0a00 */
[C---:B------:R-:W-:Y:S02]  /*16f0*/  IMAD R13, R0.reuse, R8, R17 ;  /* 0x00000008000d7224 */ /* 0x040fe400078e0211 */
[----:B------:R-:W-:Y:S02]  /*1700*/  IMAD.MOV R4, RZ, RZ, -R4 ;  /* 0x000000ffff047224 */ /* 0x000fe400078e0a04 */
[----:B------:R-:W-:Y:S01]  /*1710*/  IMAD.MOV R6, RZ, RZ, -R6 ;  /* 0x000000ffff067224 */ /* 0x000fe200078e0a06 */
[----:B------:R-:W-:Y:S01]  /*1720*/  ISETP.GT.U32.AND P6, PT, R0, R13, PT ;  /* 0x0000000d0000720c */ /* 0x000fe20003fc4070 */
[----:B0-----:R-:W-:-:S02]  /*1730*/  VIADD R18, R164, 0x14 ;  /* 0x00000014a4127836 */ /* 0x001fc40000000000 */
[----:B------:R-:W-:Y:S01]  /*1740*/  @!P5 IMAD.IADD R9, R9, 0x1, -R0 ;  /* 0x000000010909d824 */ /* 0x000fe200078e0a00 */
[C---:B------:R-:W-:Y:S01]  /*1750*/  ISETP.GT.U32.AND P5, PT, R0.reuse, R15, PT ;  /* 0x0000000f0000720c */ /* 0x040fe20003fa4070 */
[C---:B------:R-:W-:Y:S02]  /*1760*/  IMAD R17, R0.reuse, R4, R19 ;  /* 0x0000000400117224 */ /* 0x040fe400078e0213 */
[----:B------:R-:W-:Y:S01]  /*1770*/  IMAD R19, R0, R6, R21 ;  /* 0x0000000600137224 */ /* 0x000fe200078e0215 */
[----:B------:R-:W-:Y:S01]  /*1780*/  IABS R21, R18 ;  /* 0x0000001200157213 */ /* 0x000fe20000000000 */
[----:B------:R-:W-:Y:S02]  /*1790*/  IMAD.MOV.U32 R23, RZ, RZ, R5 ;  /* 0x000000ffff177224 */ /* 0x000fe400078e0005 */
[----:B------:R-:W-:Y:S02]  /*17a0*/  VIADD R20, R164, 0x15 ;  /* 0x00000015a4147836 */ /* 0x000fe40000000000 */
[----:B------:R-:W-:-:S02]  /*17b0*/  @!P4 IMAD.MOV R23, RZ, RZ, -R23 ;  /* 0x000000ffff17c224 */ /* 0x000fc400078e0a17 */
[----:B------:R-:W-:Y:S02]  /*17c0*/  VIADD R22, R164, 0x16 ;  /* 0x00000016a4167836 */ /* 0x000fe40000000000 */
[----:B------:R-:W-:Y:S01]  /*17d0*/  @!P1 IMAD.IADD R11, R11, 0x1, -R0 ;  /* 0x000000010b0b9824 */ /* 0x000fe200078e0a00 */
[----:B------:R-:W-:Y:S01]  /*17e0*/  ISETP.GT.U32.AND P1, PT, R0, R9, PT ;  /* 0x000000090000720c */ /* 0x000fe20003f24070 */
[----:B------:R-:W-:Y:S01]  /*17f0*/  IMAD.HI.U32 R4, R26, R21, RZ ;  /* 0x000000151a047227 */ /* 0x000fe200078e00ff */
[----:B------:R0:W-:Y:S01]  /*1800*/  STL [R1+0x600], R23 ;  /* 0x0006001701007387 */ /* 0x0001e20000100800 */
[----:B------:R-:W-:Y:S02]  /*1810*/  IABS R29, R22 ;  /* 0x00000016001d7213 */ /* 0x000fe40000000000 */
[----:B------:R-:W-:Y:S02]  /*1820*/  IMAD.MOV R4, RZ, RZ, -R4 ;  /* 0x000000ffff047224 */ /* 0x000fe400078e0a04 */
[--C-:B------:R-:W-:Y:S01]  /*1830*/  @!P5 IMAD.IADD R15, R15, 0x1, -R0.reuse ;  /* 0x000000010f0fd824 */ /* 0x100fe200078e0a00 */
[C---:B------:R-:W-:Y:S01]  /*1840*/  ISETP.GT.U32.AND P5, PT, R0.reuse, R17, PT ;  /* 0x000000110000720c */ /* 0x040fe20003fa4070 */
[----:B------:R-:W-:Y:S01]  /*1850*/  @!P6 IMAD.IADD R13, R13, 0x1, -R0 ;  /* 0x000000010d0de824 */ /* 0x000fe200078e0a00 */
[C---:B------:R-:W-:Y:S01]  /*1860*/  ISETP.GT.U32.AND P6, PT, R0.reuse, R11, PT ;  /* 0x0000000b0000720c */ /* 0x040fe20003fc4070 */
[----:B------:R-:W-:Y:S01]  /*1870*/  IMAD R5, R0, R4, R21 ;  /* 0x0000000400057224 */ /* 0x000fe200078e0215 */
[----:B0-----:R-:W-:Y:S01]  /*1880*/  IABS R23, R20 ;  /* 0x0000001400177213 */ /* 0x001fe20000000000 */
[----:B------:R-:W-:Y:S01]  /*1890*/  IMAD.HI.U32 R6, R26, R29, RZ ;  /* 0x0000001d1a067227 */ /* 0x000fe200078e00ff */
[----:B------:R-:W-:-:S02]  /*18a0*/  ISETP.GT.U32.AND P4, PT, R0, R13, PT ;  /* 0x0000000d0000720c */ /* 0x000fc40003f84070 */
[----:B------:R-:W-:Y:S01]  /*18b0*/  @!P1 IADD3 R9, PT, PT, R9, -R0, RZ ;  /* 0x8000000009099210 */ /* 0x000fe20007ffe0ff */
[----:B------:R-:W-:Y:S01]  /*18c0*/  IMAD.HI.U32 R4, R26, R23, RZ ;  /* 0x000000171a047227 */ /* 0x000fe200078e00ff */
[----:B------:R-:W-:-:S03]  /*18d0*/  ISETP.GT.U32.AND P1, PT, R0, R19, PT ;  /* 0x000000130000720c */ /* 0x000fc60003f24070 */
[----:B------:R-:W-:Y:S02]  /*18e0*/  IMAD.MOV R4, RZ, RZ, -R4 ;  /* 0x000000ffff047224 */ /* 0x000fe400078e0a04 */
[----:B------:R-:W-:Y:S02]  /*18f0*/  IMAD.MOV R6, RZ, RZ, -R6 ;  /* 0x000000ffff067224 */ /* 0x000fe400078e0a06 */
[C---:B------:R-:W-:Y:S02]  /*1900*/  IMAD R21, R0.reuse, R4, R23 ;  /* 0x0000000400157224 */ /* 0x040fe400078e0217 */
[----:B------:R-:W-:Y:S02]  /*1910*/  IMAD.MOV.U32 R30, RZ, RZ, R7 ;  /* 0x000000ffff1e7224 */ /* 0x000fe400078e0007 */
[----:B------:R-:W-:Y:S02]  /*1920*/  IMAD R23, R0, R6, R29 ;  /* 0x0000000600177224 */ /* 0x000fe400078e021d */
[----:B------:R-:W-:-:S02]  /*1930*/  IMAD.MOV.U32 R28, RZ, RZ, R15 ;  /* 0x000000ffff1c7224 */ /* 0x000fc400078e000f */
[----:B------:R-:W-:Y:S01]  /*1940*/  @!P5 IMAD.IADD R17, R17, 0x1, -R0 ;  /* 0x000000011111d824 */ /* 0x000fe200078e0a00 */
[----:B------:R-:W-:Y:S01]  /*1950*/  ISETP.GE.AND P5, PT, R12, RZ, PT ;  /* 0x000000ff0c00720c */ /* 0x000fe20003fa6270 */
[----:B------:R-:W-:Y:S02]  /*1960*/  IMAD.MOV.U32 R6, RZ, RZ, R9 ;  /* 0x000000ffff067224 */ /* 0x000fe400078e0009 */
[----:B------:R-:W-:Y:S01]  /*1970*/  @!P0 IMAD.MOV R30, RZ, RZ, -R30 ;  /* 0x000000ffff1e8224 */ /* 0x000fe200078e0a1e */
[C---:B------:R-:W-:Y:S01]  /*1980*/  ISETP.GT.U32.AND P0, PT, R0.reuse, R17, PT ;  /* 0x000000110000720c */ /* 0x040fe20003f04070 */
[----:B------:R-:W-:Y:S01]  /*1990*/  @!P3 IMAD.MOV R28, RZ, RZ, -R28 ;  /* 0x000000ffff1cb224 */ /* 0x000fe200078e0a1c */
[C---:B------:R-:W-:Y:S01]  /*19a0*/  ISETP.GT.U32.AND P3, PT, R0.reuse, R21, PT ;  /* 0x000000150000720c */ /* 0x040fe20003f64070 */
[----:B------:R-:W-:Y:S01]  /*19b0*/  @!P2 IMAD.MOV R6, RZ, RZ, -R6 ;  /* 0x000000ffff06a224 */ /* 0x000fe200078e0a06 */
[----:B------:R-:W-:Y:S01]  /*19c0*/  STL [R1+0x5fc], R30 ;  /* 0x0005fc1e01007387 */ /* 0x000fe20000100800 */
[--C-:B------:R-:W-:Y:S01]  /*19d0*/  @!P4 IMAD.IADD R13, R13, 0x1, -R0.reuse ;  /* 0x000000010d0dc824 */ /* 0x100fe200078e0a00 */
[----:B------:R-:W-:Y:S01]  /*19e0*/  ISETP.GT.U32.AND P4, PT, R0, R5, PT ;  /* 0x000000050000720c */ /* 0x000fe20003f84070 */
[----:B------:R-:W-:Y:S01]  /*19f0*/  @!P6 IMAD.IADD R11, R11, 0x1, -R0 ;  /* 0x000000010b0be824 */ /* 0x000fe200078e0a00 */
[----:B------:R-:W-:Y:S01]  /*1a00*/  STL [R1+0x5f8], R28 ;  /* 0x0005f81c01007387 */ /* 0x000fe20000100800 */
[----:B------:R-:W-:Y:S01]  /*1a10*/  ISETP.GE.AND P6, PT, R10, RZ, PT ;  /* 0x000000ff0a00720c */ /* 0x000fe20003fc6270 */
[----:B------:R-:W-:-:S02]  /*1a20*/  VIADD R10, R164, 0x17 ;  /* 0x00000017a40a7836 */ /* 0x000fc40000000000 */
[----:B------:R0:W-:Y:S01]  /*1a30*/  STL [R1+0x5f4], R6 ;  /* 0x0005f40601007387 */ /* 0x0001e20000100800 */
[--C-:B------:R-:W-:Y:S01]  /*1a40*/  @!P1 IMAD.IADD R19, R19, 0x1, -R0.reuse ;  /* 0x0000000113139824 */ /* 0x100fe200078e0a00 */
[----:B------:R-:W-:Y:S01]  /*1a50*/  ISETP.GE.AND P1, PT, R14, RZ, PT ;  /* 0x000000ff0e00720c */ /* 0x000fe20003f26270 */
[----:B------:R-:W-:Y:S01]  /*1a60*/  IMAD.MOV.U32 R4, RZ, RZ, R11 ;  /* 0x000000ffff047224 */ /* 0x000fe200078e000b */
[----:B------:R-:W-:Y:S01]  /*1a70*/  IABS R8, R10 ;  /* 0x0000000a00087213 */ /* 0x000fe20000000000 */
[--C-:B------:R-:W-:Y:S01]  /*1a80*/  @!P0 IMAD.IADD R17, R17, 0x1, -R0.reuse ;  /* 0x0000000111118824 */ /* 0x100fe200078e0a00 */
[----:B------:R-:W-:Y:S01]  /*1a90*/  ISETP.GE.AND P0, PT, R18, RZ, PT ;  /* 0x000000ff1200720c */ /* 0x000fe20003f06270 */
[----:B------:R-:W-:Y:S01]  /*1aa0*/  @!P4 IMAD.IADD R5, R5, 0x1, -R0 ;  /* 0x000000010505c824 */ /* 0x000fe200078e0a00 */
[C---:B------:R-:W-:Y:S01]  /*1ab0*/  ISETP.GT.U32.AND P4, PT, R0.reuse, R19, PT ;  /* 0x000000130000720c */ /* 0x040fe20003f84070 */
[----:B------:R-:W-:Y:S02]  /*1ac0*/  IMAD.MOV.U32 R7, RZ, RZ, R8 ;  /* 0x000000ffff077224 */ /* 0x000fe400078e0008 */
[----:B0-----:R-:W-:Y:S01]  /*1ad0*/  IMAD.MOV.U32 R6, RZ, RZ, R13 ;  /* 0x000000ffff067224 */ /* 0x001fe200078e000d */
[----:B------:R-:W-:Y:S01]  /*1ae0*/  ISETP.GT.U32.AND P2, PT, R0, R5, PT ;  /* 0x000000050000720c */ /* 0x000fe20003f44070 */
[----:B------:R-:W-:Y:S01]  /*1af0*/  @!P6 IMAD.MOV R4, RZ, RZ, -R4 ;  /* 0x000000ffff04e224 */ /* 0x000fe200078e0a04 */
[----:B------:R-:W-:Y:S01]  /*1b00*/  ISETP.GE.AND P6, PT, R16, RZ, PT ;  /* 0x000000ff1000720c */ /* 0x000fe20003fc6270 */
[----:B------:R-:W-:Y:S01]  /*1b10*/  @!P5 IMAD.MOV R6, RZ, RZ, -R6 ;  /* 0x000000ffff06d224 */ /* 0x000fe200078e0a06 */
[----:B------:R-:W-:Y:S01]  /*1b20*/  ISETP.GT.U32.AND P5, PT, R0, R23, PT ;  /* 0x000000170000720c */ /* 0x000fe20003fa4070 */
[--C-:B------:R-:W-:Y:S01]  /*1b30*/  @!P3 IMAD.IADD R21, R21, 0x1, -R0.reuse ;  /* 0x000000011515b824 */ /* 0x100fe200078e0a00 */
[----:B------:R0:W-:Y:S01]  /*1b40*/  STL [R1+0x5f0], R4 ;  /* 0x0005f00401007387 */ /* 0x0001e20000100800 */
[----:B------:R-:W-:Y:S01]  /*1b50*/  VIADD R9, R164, 0x1b ;  /* 0x0000001ba4097836 */ /* 0x000fe20000000000 */
[----:B------:R-:W-:Y:S01]  /*1b60*/  ISETP.GE.AND P3, PT, R10, RZ, PT ;  /* 0x000000ff0a00720c */ /* 0x000fe20003f66270 */
[C---:B------:R-:W-:Y:S01]  /*1b70*/  VIADD R10, R164.reuse, 0x1c ;  /* 0x0000001ca40a7836 */ /* 0x040fe20000000000 */
[----:B------:R1:W-:Y:S01]  /*1b80*/  STL [R1+0x5ec], R6 ;  /* 0x0005ec0601007387 */ /* 0x0003e20000100800 */
[----:B------:R-:W-:Y:S01]  /*1b90*/  @!P4 IADD3 R19, PT, PT, R19, -R0, RZ ;  /* 0x800000001313c210 */ /* 0x000fe20007ffe0ff */
[----:B------:R-:W-:Y:S01]  /*1ba0*/  VIADD R8, R164, 0x1a ;  /* 0x0000001aa4087836 */ /* 0x000fe20000000000 */
[----:B------:R-:W-:Y:S01]  /*1bb0*/  ISETP.GE.AND P4, PT, R20, RZ, PT ;  /* 0x000000ff1400720c */ /* 0x000fe20003f86270 */
[----:B------:R-:W-:Y:S01]  /*1bc0*/  @!P2 IMAD.IADD R5, R5, 0x1, -R0 ;  /* 0x000000010505a824 */ /* 0x000fe200078e0a00 */
[----:B------:R-:W-:Y:S01]  /*1bd0*/  ISETP.GE.AND P2, PT, R22, RZ, PT ;  /* 0x000000ff1600720c */ /* 0x000fe20003f46270 */
[----:B0-----:R-:W-:Y:S01]  /*1be0*/  IMAD.HI.U32 R4, R26, R7, RZ ;  /* 0x000000071a047227 */ /* 0x001fe200078e00ff */
[----:B------:R-:W-:-:S03]  /*1bf0*/  IABS R13, R8 ;  /* 0x00000008000d7213 */ /* 0x000fc60000000000 */
[----:B------:R-:W-:Y:S02]  /*1c00*/  @!P5 IMAD.IADD R23, R23, 0x1, -R0 ;  /* 0x000000011717d824 */ /* 0x000fe400078e0a00 */
[----:B-1----:R-:W-:Y:S01]  /*1c10*/  IMAD.MOV.U32 R6, RZ, RZ, R17 ;  /* 0x000000ffff067224 */ /* 0x002fe200078e0011 */
[----:B------:R-:W-:Y:S01]  /*1c20*/  IABS R17, R9 ;  /* 0x0000000900117213 */ /* 0x000fe20000000000 */
[----:B------:R-:W-:Y:S01]  /*1c30*/  IMAD.MOV R4, RZ, RZ, -R4 ;  /* 0x000000ffff047224 */ /* 0x000fe200078e0a04 */
[C---:B------:R-:W-:Y:S01]  /*1c40*/  ISETP.GT.U32.AND P5, PT, R0.reuse, R23, PT ;  /* 0x000000170000720c */ /* 0x040fe20003fa4070 */
[----:B------:R-:W-:Y:S01]  /*1c50*/  @!P1 IMAD.MOV R6, RZ, RZ, -R6 ;  /* 0x000000ffff069224 */ /* 0x000fe200078e0a06 */
[C---:B------:R-:W-:Y:S01]  /*1c60*/  ISETP.GT.U32.AND P1, PT, R0.reuse, R21, PT ;  /* 0x000000150000720c */ /* 0x040fe20003f24070 */
[----:B------:R-:W-:Y:S02]  /*1c70*/  IMAD R7, R0, R4, R7 ;  /* 0x0000000400077224 */ /* 0x000fe400078e0207 */
[----:B------:R-:W-:Y:S01]  /*1c80*/  IMAD.MOV.U32 R11, RZ, RZ, R19 ;  /* 0x000000ffff0b7224 */ /* 0x000fe200078e0013 */
[----:B------:R0:W-:Y:S01]  /*1c90*/  STL [R1+0x5e8], R6 ;  /* 0x0005e80601007387 */ /* 0x0001e20000100800 */
[----:B------:R-:W-:Y:S01]  /*1ca0*/  VIADD R4, R164, 0x18 ;  /* 0x00000018a4047836 */ /* 0x000fe20000000000 */
[----:B------:R-:W-:Y:S01]  /*1cb0*/  IABS R19, R10 ;  /* 0x0000000a00137213 */ /* 0x000fe20000000000 */
[----:B------:R-:W-:-:S02]  /*1cc0*/  @!P6 IMAD.MOV R11, RZ, RZ, -R11 ;  /* 0x000000ffff0be224 */ /* 0x000fc400078e0a0b */
[----:B------:R-:W-:Y:S01]  /*1cd0*/  @!P0 IMAD.MOV R5, RZ, RZ, -R5 ;  /* 0x000000ffff058224 */ /* 0x000fe200078e0a05 */
[----:B------:R-:W-:Y:S01]  /*1ce0*/  ISETP.GE.AND P6, PT, R4, RZ, PT ;  /* 0x000000ff0400720c */ /* 0x000fe20003fc6270 */
[--C-:B------:R-:W-:Y:S01]  /*1cf0*/  @!P5 IMAD.IADD R23, R23, 0x1, -R0.reuse ;  /* 0x000000011717d824 */ /* 0x100fe200078e0a00 */
[----:B------:R-:W-:Y:S01]  /*1d00*/  ISETP.GT.U32.AND P5, PT, R0, R7, PT ;  /* 0x000000070000720c */ /* 0x000fe20003fa4070 */
[----:B------:R-:W-:Y:S01]  /*1d10*/  @!P1 IMAD.IADD R21, R21, 0x1, -R0 ;  /* 0x0000000115159824 */ /* 0x000fe200078e0a00 */
[----:B------:R1:W-:Y:S01]  /*1d20*/  STL [R1+0x5e4], R11 ;  /* 0x0005e40b01007387 */ /* 0x0003e20000100800 */
[----:B------:R-:W-:Y:S01]  /*1d30*/  IABS R4, R4 ;  /* 0x0000000400047213 */ /* 0x000fe20000000000 */
[----:B0-----:R-:W-:Y:S01]  /*1d40*/  VIADD R6, R164, 0x19 ;  /* 0x00000019a4067836 */ /* 0x001fe20000000000 */
[----:B------:R-:W-:Y:S01]  /*1d50*/  ISETP.GE.AND P1, PT, R8, RZ, PT ;  /* 0x000000ff0800720c */ /* 0x000fe20003f26270 */
[----:B------:R0:W-:Y:S01]  /*1d60*/  STL [R1+0x5e0], R5 ;  /* 0x0005e00501007387 */ /* 0x0001e20000100800 */
[----:B------:R-:W-:-:S02]  /*1d70*/  IMAD.HI.U32 R8, R26, R17, RZ ;  /* 0x000000111a087227 */ /* 0x000fc400078e00ff */
[----:B------:R-:W-:Y:S02]  /*1d80*/  IABS R15, R6 ;  /* 0x00000006000f7213 */ /* 0x000fe40000000000 */
[----:B------:R-:W-:Y:S01]  /*1d90*/  ISETP.GE.AND P0, PT, R6, RZ, PT ;  /* 0x000000ff0600720c */ /* 0x000fe20003f06270 */
[----:B-1----:R-:W-:Y:S02]  /*1da0*/  IMAD.MOV.U32 R11, RZ, RZ, R21 ;  /* 0x000000ffff0b7224 */ /* 0x002fe400078e0015 */
[----:B------:R-:W-:Y:S02]  /*1db0*/  @!P5 IMAD.IADD R7, R7, 0x1, -R0 ;  /* 0x000000010707d824 */ /* 0x000fe400078e0a00 */
[----:B0-----:R-:W-:Y:S02]  /*1dc0*/  IMAD.MOV.U32 R5, RZ, RZ, R23 ;  /* 0x000000ffff057224 */ /* 0x001fe400078e0017 */
[----:B------:R-:W-:Y:S01]  /*1dd0*/  @!P4 IMAD.MOV R11, RZ, RZ, -R11 ;  /* 0x000000ffff0bc224 */ /* 0x000fe200078e0a0b */
[----:B------:R-:W-:Y:S01]  /*1de0*/  ISETP.GE.AND P4, PT, R9, RZ, PT ;  /* 0x000000ff0900720c */ /* 0x000fe20003f86270 */
[----:B------:R-:W-:Y:S01]  /*1df0*/  @!P2 IMAD.MOV R5, RZ, RZ, -R5 ;  /* 0x000000ffff05a224 */ /* 0x000fe200078e0a05 */
[----:B------:R-:W-:Y:S01]  /*1e00*/  MOV R9, R4 ;  /* 0x0000000400097202 */ /* 0x000fe20000000f00 */
[----:B------:R-:W-:Y:S01]  /*1e10*/  IMAD.HI.U32 R6, R26, R13, RZ ;  /* 0x0000000d1a067227 */ /* 0x000fe200078e00ff */
[----:B------:R-:W-:Y:S01]  /*1e20*/  ISETP.GT.U32.AND P5, PT, R0, R7, PT ;  /* 0x000000070000720c */ /* 0x000fe20003fa4070 */
[----:B------:R-:W-:Y:S01]  /*1e30*/  STL [R1+0x5dc], R11 ;  /* 0x0005dc0b01007387 */ /* 0x000fe20000100800 */
[----:B------:R-:W-:Y:S01]  /*1e40*/  ISETP.GE.AND P2, PT, R10, RZ, PT ;  /* 0x000000ff0a00720c */ /* 0x000fe20003f46270 */
[----:B------:R-:W-:-:S02]  /*1e50*/  IMAD.HI.U32 R4, R26, R9, RZ ;  /* 0x000000091a047227 */ /* 0x000fc400078e00ff */
[----:B------:R0:W-:Y:S02]  /*1e60*/  STL [R1+0x5d8], R5 ;  /* 0x0005d80501007387 */ /* 0x0001e40000100800 */
[----:B------:R-:W-:Y:S02]  /*1e70*/  IMAD.MOV R10, RZ, RZ, -R4 ;  /* 0x000000ffff0a7224 */ /* 0x000fe400078e0a04 */
[----:B------:R-:W-:Y:S02]  /*1e80*/  IMAD.MOV R6, RZ, RZ, -R6 ;  /* 0x000000ffff067224 */ /* 0x000fe400078e0a06 */
[----:B------:R-:W-:Y:S02]  /*1e90*/  IMAD.MOV R8, RZ, RZ, -R8 ;  /* 0x000000ffff087224 */ /* 0x000fe400078e0a08 */
[----:B------:R-:W-:Y:S02]  /*1ea0*/  @!P5 IMAD.IADD R7, R7, 0x1, -R0 ;  /* 0x000000010707d824 */ /* 0x000fe400078e0a00 */
[----:B0-----:R-:W-:-:S04]  /*1eb0*/  IMAD.HI.U32 R5, R26, R15, RZ ;  /* 0x0000000f1a057227 */ /* 0x001fc800078e00ff */
[----:B------:R-:W-:Y:S02]  /*1ec0*/  IMAD.MOV R11, RZ, RZ, -R5 ;  /* 0x000000ffff0b7224 */ /* 0x000fe400078e0a05 */
[C---:B------:R-:W-:Y:S02]  /*1ed0*/  IMAD R5, R0.reuse, R10, R9 ;  /* 0x0000000a00057224 */ /* 0x040fe400078e0209 */
[----:B------:R-:W-:Y:S02]  /*1ee0*/  IMAD.MOV.U32 R16, RZ, RZ, R7 ;  /* 0x000000ffff107224 */ /* 0x000fe400078e0007 */
[C---:B------:R-:W-:Y:S01]  /*1ef0*/  IMAD R13, R0.reuse, R6, R13 ;  /* 0x00000006000d7224 */ /* 0x040fe200078e020d */
[----:B------:R-:W-:Y:S01]  /*1f00*/  ISETP.GT.U32.AND P5, PT, R0, R5, PT ;  /* 0x000000050000720c */ /* 0x000fe20003fa4070 */
[----:B------:R-:W-:Y:S02]  /*1f10*/  @!P3 IMAD.MOV R16, RZ, RZ, -R16 ;  /* 0x000000ffff10b224 */ /* 0x000fe400078e0a10 */
[----:B------:R-:W-:-:S02]  /*1f20*/  VIADD R12, R164, 0x1d ;  /* 0x0000001da40c7836 */ /* 0x000fc40000000000 */
[----:B------:R-:W-:Y:S01]  /*1f30*/  IMAD.HI.U32 R4, R26, R19, RZ ;  /* 0x000000131a047227 */ /* 0x000fe200078e00ff */
[----:B------:R0:W-:Y:S03]  /*1f40*/  STL [R1+0x5d4], R16 ;  /* 0x0005d41001007387 */ /* 0x0001e60000100800 */
[C---:B------:R-:W-:Y:S02]  /*1f50*/  IMAD R15, R0.reuse, R11, R15 ;  /* 0x0000000b000f7224 */ /* 0x040fe400078e020f */
[C---:B------:R-:W-:Y:S01]  /*1f60*/  IMAD R11, R0.reuse, R8, R17 ;  /* 0x00000008000b7224 */ /* 0x040fe200078e0211 */
[----:B------:R-:W-:Y:S01]  /*1f70*/  IABS R17, R12 ;  /* 0x0000000c00117213 */ /* 0x000fe20000000000 */
[----:B------:R-:W-:Y:S01]  /*1f80*/  @!P5 IMAD.IADD R5, R5, 0x1, -R0 ;  /* 0x000000010505d824 */ /* 0x000fe200078e0a00 */
[----:B------:R-:W-:Y:S01]  /*1f90*/  ISETP.GT.U32.AND P3, PT, R0, R15, PT ;  /* 0x0000000f0000720c */ /* 0x000fe20003f64070 */
[----:B------:R-:W-:-:S02]  /*1fa0*/  IMAD.MOV R4, RZ, RZ, -R4 ;  /* 0x000000ffff047224 */ /* 0x000fc400078e0a04 */
[----:B------:R-:W-:Y:S01]  /*1fb0*/  VIADD R14, R164, 0x1e ;  /* 0x0000001ea40e7836 */ /* 0x000fe20000000000 */
[C---:B------:R-:W-:Y:S01]  /*1fc0*/  ISETP.GT.U32.AND P5, PT, R0.reuse, R5, PT ;  /* 0x000000050000720c */ /* 0x040fe20003fa4070 */
[----:B------:R-:W-:Y:S02]  /*1fd0*/  IMAD R9, R0, R4, R19 ;  /* 0x0000000400097224 */ /* 0x000fe400078e0213 */
[----:B------:R-:W-:Y:S01]  /*1fe0*/  IMAD.HI.U32 R4, R26, R17, RZ ;  /* 0x000000111a047227 */ /* 0x000fe200078e00ff */
[----:B------:R-:W-:-:S03]  /*1ff0*/  IABS R29, R14 ;  /* 0x0000000e001d7213 */ /* 0x000fc60000000000 */
[----:B------:R-:W-:Y:S02]  /*2000*/  IMAD.MOV R4, RZ, RZ, -R4 ;  /* 0x000000ffff047224 */ /* 0x000fe400078e0a04 */
[----:B------:R-:W-:Y:S02]  /*2010*/  VIADD R44, R164, 0x1f ;  /* 0x0000001fa42c7836 */ /* 0x000fe40000000000 */
[C---:B------:R-:W-:Y:S02]  /*2020*/  IMAD R7, R0.reuse, R4, R17 ;  /* 0x0000000400077224 */ /* 0x040fe400078e0211 */
[--C-:B------:R-:W-:Y:S01]  /*2030*/  @!P5 IMAD.IADD R5, R5, 0x1, -R0.reuse ;  /* 0x000000010505d824 */ /* 0x100fe200078e0a00 */
[----:B------:R-:W-:Y:S01]  /*2040*/  ISETP.GT.U32.AND P5, PT, R0, R13, PT ;  /* 0x0000000d0000720c */ /* 0x000fe20003fa4070 */
[----:B------:R-:W-:Y:S01]  /*2050*/  IMAD.HI.U32 R4, R26, R29, RZ ;  /* 0x0000001d1a047227 */ /* 0x000fe200078e00ff */
[----:B------:R-:W-:Y:S02]  /*2060*/  IABS R33, R44 ;  /* 0x0000002c00217213 */ /* 0x000fe40000000000 */
[----:B0-----:R-:W-:Y:S01]  /*2070*/  MOV R16, R5 ;  /* 0x0000000500107202 */ /* 0x001fe20000000f00 */
[----:B------:R-:W-:-:S02]  /*2080*/  @!P3 IMAD.IADD R15, R15, 0x1, -R0 ;  /* 0x000000010f0fb824 */ /* 0x000fc400078e0a00 */
[----:B------:R-:W-:Y:S02]  /*2090*/  IMAD.MOV R4, RZ, RZ, -R4 ;  /* 0x000000ffff047224 */ /* 0x000fe400078e0a04 */
[----:B------:R-:W-:Y:S01]  /*20a0*/  @!P6 IMAD.MOV R16, RZ, RZ, -R16 ;  /* 0x000000ffff10e224 */ /* 0x000fe200078e0a10 */
[----:B------:R-:W-:Y:S01]  /*20b0*/  ISETP.GT.U32.AND P6, PT, R0, R11, PT ;  /* 0x0000000b0000720c */ /* 0x000fe20003fc4070 */
[----:B------:R-:W-:Y:S01]  /*20c0*/  IMAD.HI.U32 R6, R26, R33, RZ ;  /* 0x000000211a067227 */ /* 0x000fe200078e00ff */
[C---:B------:R-:W-:Y:S02]  /*20d0*/  ISETP.GT.U32.AND P3, PT, R0.reuse, R15, PT ;  /* 0x0000000f0000720c */ /* 0x040fe40003f64070 */
[----:B------:R-:W-:Y:S01]  /*20e0*/  STL [R1+0x5d0], R16 ;  /* 0x0005d01001007387 */ /* 0x000fe20000100800 */
[----:B------:R-:W-:Y:S02]  /*20f0*/  @!P5 IMAD.IADD R13, R13, 0x1, -R0 ;  /* 0x000000010d0dd824 */ /* 0x000fe400078e0a00 */
[----:B------:R-:W-:-:S02]  /*2100*/  IMAD R29, R0, R4, R29 ;  /* 0x00000004001d7224 */ /* 0x000fc400078e021d */
[----:B------:R-:W-:Y:S01]  /*2110*/  IMAD.MOV R6, RZ, RZ, -R6 ;  /* 0x000000ffff067224 */ /* 0x000fe200078e0a06 */
[----:B------:R-:W-:Y:S01]  /*2120*/  ISETP.GT.U32.AND P5, PT, R0, R13, PT ;  /* 0x0000000d0000720c */ /* 0x000fe20003fa4070 */
[----:B------:R-:W-:Y:S02]  /*2130*/  VIADD R46, R164, 0x22 ;  /* 0x00000022a42e7836 */ /* 0x000fe40000000000 */
[--C-:B------:R-:W-:Y:S02]  /*2140*/  @!P6 IMAD.IADD R11, R11, 0x1, -R0.reuse ;  /* 0x000000010b0be824 */ /* 0x100fe400078e0a00 */
[C---:B------:R-:W-:Y:S01]  /*2150*/  IMAD R33, R0.reuse, R6, R33 ;  /* 0x0000000600217224 */ /* 0x040fe200078e0221 */
[----:B------:R-:W-:Y:S01]  /*2160*/  IABS R37, R46 ;  /* 0x0000002e00257213 */ /* 0x000fe20000000000 */
[----:B------:R-:W-:Y:S01]  /*2170*/  @!P3 IMAD.IADD R15, R15, 0x1, -R0 ;  /* 0x000000010f0fb824 */ /* 0x000fe200078e0a00 */
[----:B------:R-:W-:Y:S01]  /*2180*/  ISETP.GT.U32.AND P6, PT, R0, R11, PT ;  /* 0x0000000b0000720c */ /* 0x000fe20003fc4070 */
[----:B------:R-:W-:Y:S01]  /*2190*/  VIADD R30, R164, 0x20 ;  /* 0x00000020a41e7836 */ /* 0x000fe20000000000 */
[----:B------:R-:W-:Y:S01]  /*21a0*/  ISETP.GT.U32.AND P3, PT, R0, R9, PT ;  /* 0x000000090000720c */ /* 0x000fe20003f64070 */
[----:B------:R-:W-:-:S02]  /*21b0*/  IMAD.MOV.U32 R4, RZ, RZ, R15 ;  /* 0x000000ffff047224 */ /* 0x000fc400078e000f */
[----:B------:R-:W-:Y:S01]  /*21c0*/  @!P5 IMAD.IADD R13, R13, 0x1, -R0 ;  /* 0x000000010d0dd824 */ /* 0x000fe200078e0a00 */
[----:B------:R-:W-:Y:S01]  /*21d0*/  ISETP.GT.U32.AND P5, PT, R0, R29, PT ;  /* 0x0000001d0000720c */ /* 0x000fe20003fa4070 */
[----:B------:R-:W-:Y:S01]  /*21e0*/  @!P0 IMAD.MOV R4, RZ, RZ, -R4 ;  /* 0x000000ffff048224 */ /* 0x000fe200078e0a04 */
[----:B------:R-:W-:Y:S01]  /*21f0*/  IABS R35, R30 ;  /* 0x0000001e00237213 */ /* 0x000fe20000000000 */
[----:B------:R-:W-:Y:S01]  /*2200*/  VIADD R32, R164, 0x23 ;  /* 0x00000023a4207836 */ /* 0x000fe20000000000 */
[----:B------:R-:W-:Y:S01]  /*2210*/  ISETP.GT.U32.AND P0, PT, R0, R7, PT ;  /* 0x000000070000720c */ /* 0x000fe20003f04070 */
[----:B------:R-:W-:Y:S01]  /*2220*/  VIADD R40, R164, 0x25 ;  /* 0x00000025a4287836 */ /* 0x000fe20000000000 */
[----:B------:R0:W-:Y:S01]  /*2230*/  STL [R1+0x5cc], R4 ;  /* 0x0005cc0401007387 */ /* 0x0001e20000100800 */
[--C-:B------:R-:W-:Y:S01]  /*2240*/  @!P6 IMAD.IADD R11, R11, 0x1, -R0.reuse ;  /* 0x000000010b0be824 */ /* 0x100fe200078e0a00 */
[----:B------:R-:W-:Y:S01]  /*2250*/  ISETP.GT.U32.AND P6, PT, R0, R33, PT ;  /* 0x000000210000720c */ /* 0x000fe20003fc4070 */
[----:B------:R-:W-:Y:S01]  /*2260*/  @!P3 IMAD.IADD R9, R9, 0x1, -R0 ;  /* 0x000000010909b824 */ /* 0x000fe200078e0a00 */
[----:B------:R-:W-:Y:S01]  /*2270*/  IABS R39, R32 ;  /* 0x0000002000277213 */ /* 0x000fe20000000000 */
[----:B------:R-:W-:Y:S01]  /*2280*/  IMAD.HI.U32 R8, R26, R35, RZ ;  /* 0x000000231a087227 */ /* 0x000fe200078e00ff */
[----:B------:R-:W-:-:S02]  /*2290*/  IABS R15, R40 ;  /* 0x00000028000f7213 */ /* 0x000fc40000000000 */
[----:B------:R-:W-:Y:S01]  /*22a0*/  ISETP.GT.U32.AND P3, PT, R0, R9, PT ;  /* 0x000000090000720c */ /* 0x000fe20003f64070 */
[----:B------:R-:W-:Y:S02]  /*22b0*/  @!P5 IMAD.IADD R29, R29, 0x1, -R0 ;  /* 0x000000011d1dd824 */ /* 0x000fe400078e0a00 */
[----:B0-----:R-:W-:-:S03]  /*22c0*/  IMAD.HI.U32 R4, R26, R37, RZ ;  /* 0x000000251a047227 */ /* 0x001fc600078e00ff */
[----:B------:R-:W-:Y:S01]  /*22d0*/  ISETP.GT.U32.AND P5, PT, R0, R29, PT ;  /* 0x0000001d0000720c */ /* 0x000fe20003fa4070 */
[----:B------:R-:W-:Y:S02]  /*22e0*/  @!P6 IMAD.IADD R33, R33, 0x1, -R0 ;  /* 0x000000012121e824 */ /* 0x000fe400078e0a00 */
[----:B------:R-:W-:Y:S02]  /*22f0*/  IMAD.MOV R4, RZ, RZ, -R4 ;  /* 0x000000ffff047224 */ /* 0x000fe400078e0a04 */
[----:B------:R-:W-:Y:S01]  /*2300*/  IMAD.HI.U32 R5, R26, R39, RZ ;  /* 0x000000271a057227 */ /* 0x000fe200078e00ff */
[----:B------:R-:W-:-:S03]  /*2310*/  ISETP.GT.U32.AND P6, PT, R0, R33, PT ;  /* 0x000000210000720c */ /* 0x000fc60003fc4070 */
[C---:B------:R-:W-:Y:S02]  /*2320*/  IMAD R37, R0.reuse, R4, R37 ;  /* 0x0000000400257224 */ /* 0x040fe400078e0225 */
[----:B------:R-:W-:Y:S02]  /*2330*/  IMAD.MOV R8, RZ, RZ, -R8 ;  /* 0x000000ffff087224 */ /* 0x000fe400078e0a08 */
[----:B------:R-:W-:Y:S02]  /*2340*/  IMAD.MOV R5, RZ, RZ, -R5 ;  /* 0x000000ffff057224 */ /* 0x000fe400078e0a05 */
[----:B------:R-:W-:Y:S01]  /*2350*/  @!P5 IMAD.IADD R29, R29, 0x1, -R0 ;  /* 0x000000011d1dd824 */ /* 0x000fe200078e0a00 */
[C---:B------:R-:W-:Y:S01]  /*2360*/  ISETP.GT.U32.AND P5, PT, R0.reuse, R37, PT ;  /* 0x000000250000720c */ /* 0x040fe20003fa4070 */
[C---:B------:R-:W-:Y:S02]  /*2370*/  IMAD R35, R0.reuse, R8, R35 ;  /* 0x0000000800237224 */ /* 0x040fe400078e0223 */
[----:B------:R-:W-:-:S02]  /*2380*/  IMAD R39, R0, R5, R39 ;  /* 0x0000000500277224 */ /* 0x000fc400078e0227 */
[--C-:B------:R-:W-:Y:S01]  /*2390*/  @!P3 IMAD.IADD R9, R9, 0x1, -R0.reuse ;  /* 0x000000010909b824 */ /* 0x100fe200078e0a00 */
[C---:B------:R-:W-:Y:S01]  /*23a0*/  ISETP.GT.U32.AND P3, PT, R0.reuse, R35, PT ;  /* 0x000000230000720c */ /* 0x040fe20003f64070 */
[--C-:B------:R-:W-:Y:S01]  /*23b0*/  @!P6 IMAD.IADD R33, R33, 0x1, -R0.reuse ;  /* 0x000000012121e824 */ /* 0x100fe200078e0a00 */
[----:B------:R-:W-:Y:S01]  /*23c0*/  ISETP.GT.U32.AND P6, PT, R0, R39, PT ;  /* 0x000000270000720c */ /* 0x000fe20003fc4070 */
[C---:B------:R-:W-:Y:S02]  /*23d0*/  VIADD R38, R164.reuse, 0x26 ;  /* 0x00000026a4267836 */ /* 0x040fe40000000000 */
[----:B------:R-:W-:Y:S02]  /*23e0*/  VIADD R34, R164, 0x24 ;  /* 0x00000024a4227836 */ /* 0x000fe40000000000 */
[----:B------:R-:W-:Y:S01]  /*23f0*/  @!P5 IMAD.IADD R37, R37, 0x1, -R0 ;  /* 0x000000012525d824 */ /* 0x000fe200078e0a00 */
[----:B------:R-:W-:Y:S01]  /*2400*/  IABS R17, R38 ;  /* 0x0000002600117213 */ /* 0x000fe20000000000 */
[----:B------:R-:W-:Y:S01]  /*2410*/  IMAD.HI.U32 R4, R26, R15, RZ ;  /* 0x0000000f1a047227 */ /* 0x000fe200078e00ff */
[----:B------:R-:W-:-:S02]  /*2420*/  IABS R41, R34 ;  /* 0x0000002200297213 */ /* 0x000fc40000000000 */
[----:B------:R-:W-:Y:S01]  /*2430*/  ISETP.GT.U32.AND P5, PT, R0, R37, PT ;  /* 0x000000250000720c */ /* 0x000fe20003fa4070 */
[--C-:B------:R-:W-:Y:S02]  /*2440*/  @!P3 IMAD.IADD R35, R35, 0x1, -R0.reuse ;  /* 0x000000012323b824 */ /* 0x100fe400078e0a00 */
[----:B------:R-:W-:Y:S02]  /*2450*/  @!P6 IMAD.IADD R39, R39, 0x1, -R0 ;  /* 0x000000012727e824 */ /* 0x000fe400078e0a00 */
[----:B------:R-:W-:Y:S01]  /*2460*/  IMAD.HI.U32 R5, R26, R17, RZ ;  /* 0x000000111a057227 */ /* 0x000fe200078e00ff */
[C---:B------:R-:W-:Y:S02]  /*2470*/  ISETP.GT.U32.AND P3, PT, R0.reuse, R35, PT ;  /* 0x000000230000720c */ /* 0x040fe40003f64070 */
[----:B------:R-:W-:Y:S01]  /*2480*/  ISETP.GT.U32.AND P6, PT, R0, R39, PT ;  /* 0x000000270000720c */ /* 0x000fe20003fc4070 */
[----:B------:R-:W-:Y:S02]  /*2490*/  IMAD.MOV R4, RZ, RZ, -R4 ;  /* 0x000000ffff047224 */ /* 0x000fe400078e0a04 */
[----:B------:R-:W-:-:S02]  /*24a0*/  IMAD.HI.U32 R6, R26, R41, RZ ;  /* 0x000000291a067227 */ /* 0x000fc400078e00ff */
[----:B------:R-:W-:Y:S02]  /*24b0*/  @!P5 IADD3 R37, PT, PT, R37, -R0, RZ ;  /* 0x800000002525d210 */ /* 0x000fe40007ffe0ff */
[----:B------:R-:W-:Y:S02]  /*24c0*/  IMAD.MOV R8, RZ, RZ, -R5 ;  /* 0x000000ffff087224 */ /* 0x000fe400078e0a05 */
[----:B------:R-:W-:Y:S02]  /*24d0*/  VIADD R28, R164, 0x21 ;  /* 0x00000021a41c7836 */ /* 0x000fe40000000000 */
[C---:B------:R-:W-:Y:S02]  /*24e0*/  IMAD R5, R0.reuse, R4, R15 ;  /* 0x0000000400057224 */ /* 0x040fe400078e020f */
[----:B------:R-:W-:Y:S01]  /*24f0*/  IMAD.MOV R6, RZ, RZ, -R6 ;  /* 0x000000ffff067224 */ /* 0x000fe200078e0a06 */
[----:B------:R-:W-:Y:S01]  /*2500*/  IABS R31, R28 ;  /* 0x0000001c001f7213 */ /* 0x000fe20000000000 */
[----:B------:R-:W-:Y:S01]  /*2510*/  @!P0 IMAD.IADD R7, R7, 0x1, -R0 ;  /* 0x0000000107078824 */ /* 0x000fe200078e0a00 */
[----:B------:R-:W-:Y:S01]  /*2520*/  ISETP.GT.U32.AND P5, PT, R0, R5, PT ;  /* 0x000000050000720c */ /* 0x000fe20003fa4070 */
[----:B------:R-:W-:-:S02]  /*2530*/  VIADD R36, R164, 0x27 ;  /* 0x00000027a4247836 */ /* 0x000fc40000000000 */
[C---:B------:R-:W-:Y:S01]  /*2540*/  IMAD R41, R0.reuse, R6, R41 ;  /* 0x0000000600297224 */ /* 0x040fe200078e0229 */
[C---:B------:R-:W-:Y:S01]  /*2550*/  ISETP.GT.U32.AND P0, PT, R0.reuse, R7, PT ;  /* 0x000000070000720c */ /* 0x040fe20003f04070 */
[----:B------:R-:W-:Y:S01]  /*2560*/  IMAD R4, R0, R8, R17 ;  /* 0x0000000800047224 */ /* 0x000fe200078e0211 */
[----:B------:R-:W-:Y:S01]  /*2570*/  IABS R19, R36 ;  /* 0x0000002400137213 */ /* 0x000fe20000000000 */
[----:B------:R-:W-:-:S04]  /*2580*/  IMAD.HI.U32 R10, R26, R31, RZ ;  /* 0x0000001f1a0a7227 */ /* 0x000fc800078e00ff */
[--C-:B------:R-:W-:Y:S01]  /*2590*/  @!P3 IMAD.IADD R35, R35, 0x1, -R0.reuse ;  /* 0x000000012323b824 */ /* 0x100fe200078e0a00 */
[C---:B------:R-:W-:Y:S01]  /*25a0*/  ISETP.GT.U32.AND P3, PT, R0.reuse, R41, PT ;  /* 0x000000290000720c */ /* 0x040fe20003f64070 */
[----:B------:R-:W-:Y:S01]  /*25b0*/  @!P6 IMAD.IADD R39, R39, 0x1, -R0 ;  /* 0x000000012727e824 */ /* 0x000fe200078e0a00 */
[----:B------:R-:W-:Y:S01]  /*25c0*/  ISETP.GT.U32.AND P6, PT, R0, R4, PT ;  /* 0x000000040000720c */ /* 0x000fe20003fc4070 */
[----:B------:R-:W-:Y:S02]  /*25d0*/  IMAD.MOV R10, RZ, RZ, -R10 ;  /* 0x000000ffff0a7224 */ /* 0x000fe400078e0a0a */
[----:B------:R-:W-:Y:S01]  /*25e0*/  VIADD R42, R164, 0x28 ;  /* 0x00000028a42a7836 */ /* 0x000fe20000000000 */
[----:B------:R-:W-:Y:S01]  /*25f0*/  @!P0 IADD3 R7, PT, PT, R7, -R0, RZ ;  /* 0x8000000007078210 */ /* 0x000fe20007ffe0ff */
[----:B------:R-:W-:-:S03]  /*2600*/  IMAD.HI.U32 R6, R26, R19, RZ ;  /* 0x000000131a067227 */ /* 0x000fc600078e00ff */
[----:B------:R-:W-:Y:S01]  /*2610*/  IABS R15, R42 ;  /* 0x0000002a000f7213 */ /* 0x000fe20000000000 */
[C---:B------:R-:W-:Y:S02]  /*2620*/  IMAD R31, R0.reuse, R10, R31 ;  /* 0x0000000a001f7224 */ /* 0x040fe400078e021f */
[----:B------:R-:W-:Y:S02]  /*2630*/  @!P5 IMAD.IADD R5, R5, 0x1, -R0 ;  /* 0x000000010505d824 */ /* 0x000fe400078e0a00 */
[----:B------:R-:W-:Y:S01]  /*2640*/  IMAD.MOV R6, RZ, RZ, -R6 ;  /* 0x000000ffff067224 */ /* 0x000fe200078e0a06 */
[----:B------:R-:W-:Y:S01]  /*2650*/  ISETP.GT.U32.AND P0, PT, R0, R31, PT ;  /* 0x0000001f0000720c */ /* 0x000fe20003f04070 */
[----:B------:R-:W-:Y:S01]  /*2660*/  VIADD R18, R164, 0x29 ;  /* 0x00000029a4127836 */ /* 0x000fe20000000000 */
[C---:B------:R-:W-:Y:S01]  /*2670*/  ISETP.GT.U32.AND P5, PT, R0.reuse, R5, PT ;  /* 0x000000050000720c */ /* 0x040fe20003fa4070 */
[----:B------:R-:W-:Y:S02]  /*2680*/  IMAD R20, R0, R6, R19 ;  /* 0x0000000600147224 */ /* 0x000fe400078e0213 */
[--C-:B------:R-:W-:Y:S01]  /*2690*/  @!P3 IMAD.IADD R41, R41, 0x1, -R0.reuse ;  /* 0x000000012929b824 */ /* 0x100fe200078e0a00 */
[----:B------:R-:W-:Y:S01]  /*26a0*/  IABS R165, R18 ;  /* 0x0000001200a57213 */ /* 0x000fe20000000000 */
[----:B------:R-:W-:Y:S01]  /*26b0*/  IMAD.HI.U32 R6, R26, R15, RZ ;  /* 0x0000000f1a067227 */ /* 0x000fe200078e00ff */
[----:B------:R-:W-:Y:S02]  /*26c0*/  STL [R1+0x7a8], R18 ;  /* 0x0007a81201007387 */ /* 0x000fe40000100800 */
[----:B------:R-:W-:Y:S01]  /*26d0*/  ISETP.GT.U32.AND P3, PT, R0, R41, PT ;  /* 0x000000290000720c */ /* 0x000fe20003f64070 */
[----:B------:R-:W-:-:S02]  /*26e0*/  @!P6 IMAD.IADD R4, R4, 0x1, -R0 ;  /* 0x000000010404e824 */ /* 0x000fc400078e0a00 */
[----:B------:R-:W-:Y:S02]  /*26f0*/  VIADD R16, R164, 0x2a ;  /* 0x0000002aa4107836 */ /* 0x000fe40000000000 */
[----:B------:R-:W-:Y:S01]  /*2700*/  IMAD.MOV R6, RZ, RZ, -R6 ;  /* 0x000000ffff067224 */ /* 0x000fe200078e0a06 */
[----:B------:R-:W-:Y:S01]  /*2710*/  ISETP.GT.U32.AND P6, PT, R0, R4, PT ;  /* 0x000000040000720c */ /* 0x000fe20003fc4070 */
[----:B------:R-:W-:Y:S01]  /*2720*/  IMAD.HI.U32 R8, R26, R165, RZ ;  /* 0x000000a51a087227 */ /* 0x000fe200078e00ff */
[----:B------:R0:W-:Y:S01]  /*2730*/  STL [R1+0x7ac], R16 ;  /* 0x0007ac1001007387 */ /* 0x0001e20000100800 */
[----:B------:R-:W-:Y:S02]  /*2740*/  IABS R23, R16 ;  /* 0x0000001000177213 */ /* 0x000fe40000000000 */
[----:B------:R-:W-:Y:S02]  /*2750*/  IMAD.MOV R8, RZ, RZ, -R8 ;  /* 0x000000ffff087224 */ /* 0x000fe400078e0a08 */
[----:B------:R-:W-:-:S02]  /*2760*/  @!P0 IMAD.IADD R31, R31, 0x1, -R0 ;  /* 0x000000011f1f8824 */ /* 0x000fc400078e0a00 */
[--C-:B------:R-:W-:Y:S02]  /*2770*/  @!P5 IMAD.IADD R5, R5, 0x1, -R0.reuse ;  /* 0x000000010505d824 */ /* 0x100fe400078e0a00 */
[C---:B------:R-:W-:Y:S01]  /*2780*/  IMAD R165, R0.reuse, R8, R165 ;  /* 0x0000000800a57224 */ /* 0x040fe200078e02a5 */
[C---:B------:R-:W-:Y:S01]  /*2790*/  ISETP.GT.U32.AND P0, PT, R0.reuse, R31, PT ;  /* 0x0000001f0000720c */ /* 0x040fe20003f04070 */
[C---:B0-----:R-:W-:Y:S02]  /*27a0*/  IMAD R16, R0.reuse, R6, R15 ;  /* 0x0000000600107224 */ /* 0x041fe400078e020f */
[--C-:B------:R-:W-:Y:S01]  /*27b0*/  @!P3 IMAD.IADD R41, R41, 0x1, -R0.reuse ;  /* 0x000000012929b824 */ /* 0x100fe200078e0a00 */
[----:B------:R-:W-:Y:S01]  /*27c0*/  ISETP.GT.U32.AND P3, PT, R0, R20, PT ;  /* 0x000000140000720c */ /* 0x000fe20003f64070 */
[----:B------:R-:W-:Y:S01]  /*27d0*/  @!P6 IMAD.IADD R4, R4, 0x1, -R0 ;  /* 0x000000010404e824 */ /* 0x000fe200078e0a00 */
[----:B------:R-:W-:Y:S01]  /*27e0*/  ISETP.GT.U32.AND P5, PT, R0, R16, PT ;  /* 0x000000100000720c */ /* 0x000fe20003fa4070 */
[----:B------:R-:W-:Y:S01]  /*27f0*/  VIADD R10, R164, 0x2b ;  /* 0x0000002ba40a7836 */ /* 0x000fe20000000000 */
[----:B------:R-:W-:Y:S01]  /*2800*/  ISETP.GT.U32.AND P6, PT, R0, R165, PT ;  /* 0x000000a50000720c */ /* 0x000fe20003fc4070 */
[----:B------:R-:W-:-:S02]  /*2810*/  VIADD R21, R164, 0x2c ;  /* 0x0000002ca4157836 */ /* 0x000fc40000000000 */
[----:B------:R-:W-:Y:S01]  /*2820*/  VIADD R43, R164, 0x2d ;  /* 0x0000002da42b7836 */ /* 0x000fe20000000000 */
[----:B------:R-:W-:Y:S01]  /*2830*/  IABS R17, R10 ;  /* 0x0000000a00117213 */ /* 0x000fe20000000000 */
[--C-:B------:R-:W-:Y:S01]  /*2840*/  @!P0 IMAD.IADD R31, R31, 0x1, -R0.reuse ;  /* 0x000000011f1f8824 */ /* 0x100fe200078e0a00 */
[----:B------:R-:W-:Y:S01]  /*2850*/  ISETP.GE.AND P0, PT, R12, RZ, PT ;  /* 0x000000ff0c00720c */ /* 0x000fe20003f06270 */
[----:B------:R-:W-:Y:S01]  /*2860*/  STL [R1+0x7b4], R10 ;  /* 0x0007b40a01007387 */ /* 0x000fe20000100800 */
[----:B------:R-:W-:Y:S01]  /*2870*/  VIADD R19, R164, 0x2e ;  /* 0x0000002ea4137836 */ /* 0x000fe20000000000 */
[----:B------:R-:W-:Y:S01]  /*2880*/  IABS R15, R43 ;  /* 0x0000002b000f7213 */ /* 0x000fe20000000000 */
[----:B------:R-:W-:Y:S01]  /*2890*/  IMAD.HI.U32 R12, R26, R17, RZ ;  /* 0x000000111a0c7227 */ /* 0x000fe200078e00ff */
[----:B------:R0:W-:Y:S03]  /*28a0*/  STL [R1+0x7b0], R21 ;  /* 0x0007b01501007387 */ /* 0x0001e60000100800 */
[--C-:B------:R-:W-:Y:S01]  /*28b0*/  @!P5 IMAD.IADD R16, R16, 0x1, -R0.reuse ;  /* 0x000000011010d824 */ /* 0x100fe200078e0a00 */
[----:B------:R-:W-:Y:S01]  /*28c0*/  STL [R1+0x7bc], R43 ;  /* 0x0007bc2b01007387 */ /* 0x000fe20000100800 */
[----:B------:R-:W-:-:S02]  /*28d0*/  @!P3 IMAD.IADD R20, R20, 0x1, -R0 ;  /* 0x000000011414b824 */ /* 0x000fc400078e0a00 */
[----:B------:R-:W-:Y:S01]  /*28e0*/  @!P6 IMAD.IADD R165, R165, 0x1, -R0 ;  /* 0x00000001a5a5e824 */ /* 0x000fe200078e0a00 */
[----:B------:R-:W-:Y:S01]  /*28f0*/  ISETP.GT.U32.AND P5, PT, R0, R16, PT ;  /* 0x000000100000720c */ /* 0x000fe20003fa4070 */
[----:B------:R-:W-:Y:S01]  /*2900*/  IMAD.MOV R12, RZ, RZ, -R12 ;  /* 0x000000ffff0c7224 */ /* 0x000fe200078e0a0c */
[----:B0-----:R-:W-:Y:S01]  /*2910*/  IABS R21, R21 ;  /* 0x0000001500157213 */ /* 0x001fe20000000000 */
[----:B------:R-:W-:Y:S01]  /*2920*/  IMAD.HI.U32 R10, R26, R23, RZ ;  /* 0x000000171a0a7227 */ /* 0x000fe200078e00ff */
[C---:B------:R-:W-:Y:S01]  /*2930*/  ISETP.GT.U32.AND P3, PT, R0.reuse, R20, PT ;  /* 0x000000140000720c */ /* 0x040fe20003f64070 */
[----:B------:R0:W-:Y:S01]  /*2940*/  STL [R1+0x7b8], R19 ;  /* 0x0007b81301007387 */ /* 0x0001e20000100800 */
[----:B------:R-:W-:Y:S01]  /*2950*/  ISETP.GT.U32.AND P6, PT, R0, R165, PT ;  /* 0x000000a50000720c */ /* 0x000fe20003fc4070 */
[----:B------:R-:W-:-:S04]  /*2960*/  IMAD.HI.U32 R6, R26, R21, RZ ;  /* 0x000000151a067227 */ /* 0x000fc800078e00ff */
[----:B------:R-:W-:Y:S02]  /*2970*/  IMAD R22, R0, R12, R17 ;  /* 0x0000000c00167224 */ /* 0x000fe400078e0211 */
[----:B------:R-:W-:Y:S02]  /*2980*/  IMAD.MOV R10, RZ, RZ, -R10 ;  /* 0x000000ffff0a7224 */ /* 0x000fe400078e0a0a */
[----:B------:R-:W-:Y:S01]  /*2990*/  IMAD.MOV R6, RZ, RZ, -R6 ;  /* 0x000000ffff067224 */ /* 0x000fe200078e0a06 */
[----:B0-----:R-:W-:Y:S01]  /*29a0*/  IABS R19, R19 ;  /* 0x0000001300137213 */ /* 0x001fe20000000000 */
[----:B------:R-:W-:Y:S01]  /*29b0*/  @!P5 IMAD.IADD R16, R16, 0x1, -R0 ;  /* 0x000000011010d824 */ /* 0x000fe200078e0a00 */
[C---:B------:R-:W-:Y:S01]  /*29c0*/  ISETP.GT.U32.AND P5, PT, R0.reuse, R22, PT ;  /* 0x000000160000720c */ /* 0x040fe20003fa4070 */
[C---:B------:R-:W-:Y:S02]  /*29d0*/  IMAD R23, R0.reuse, R10, R23 ;  /* 0x0000000a00177224 */ /* 0x040fe400078e0217 */
[----:B------:R-:W-:-:S02]  /*29e0*/  IMAD R21, R0, R6, R21 ;  /* 0x0000000600157224 */ /* 0x000fc400078e0215 */
[--C-:B------:R-:W-:Y:S01]  /*29f0*/  @!P3 IMAD.IADD R20, R20, 0x1, -R0.reuse ;  /* 0x000000011414b824 */ /* 0x100fe200078e0a00 */
[C---:B------:R-:W-:Y:S01]  /*2a00*/  ISETP.GT.U32.AND P3, PT, R0.reuse, R23, PT ;  /* 0x000000170000720c */ /* 0x040fe20003f64070 */
[----:B------:R-:W-:Y:S01]  /*2a10*/  @!P6 IMAD.IADD R165, R165, 0x1, -R0 ;  /* 0x00000001a5a5e824 */ /* 0x000fe200078e0a00 */
[----:B------:R-:W-:Y:S01]  /*2a20*/  ISETP.GT.U32.AND P6, PT, R0, R21, PT ;  /* 0x000000150000720c */ /* 0x000fe20003fc4070 */
[----:B------:R-:W-:-:S04]  /*2a30*/  IMAD.HI.U32 R10, R26, R19, RZ ;  /* 0x000000131a0a7227 */ /* 0x000fc800078e00ff */
[----:B------:R-:W-:Y:S02]  /*2a40*/  VIADD R18, R164, 0x2f ;  /* 0x0000002fa4127836 */ /* 0x000fe40000000000 */
[----:B------:R-:W-:Y:S02]  /*2a50*/  IMAD.MOV R10, RZ, RZ, -R10 ;  /* 0x000000ffff0a7224 */ /* 0x000fe400078e0a0a */
[--C-:B------:R-:W-:Y:S01]  /*2a60*/  @!P5 IMAD.IADD R22, R22, 0x1, -R0.reuse ;  /* 0x000000011616d824 */ /* 0x100fe200078e0a00 */
[----:B------:R-:W-:Y:S01]  /*2a70*/  IABS R17, R18 ;  /* 0x0000001200117213 */ /* 0x000fe20000000000 */
[C---:B------:R-:W-:Y:S01]  /*2a80*/  IMAD R19, R0.reuse, R10, R19 ;  /* 0x0000000a00137224 */ /* 0x040fe200078e0213 */
[----:B------:R0:W-:Y:S01]  /*2a90*/  STL [R1+0x7c4], R18 ;  /* 0x0007c41201007387 */ /* 0x0001e20000100800 */
[--C-:B------:R-:W-:Y:S01]  /*2aa0*/  @!P3 IMAD.IADD R23, R23, 0x1, -R0.reuse ;  /* 0x000000011717b824 */ /* 0x100fe200078e0a00 */
[----:B------:R-:W-:Y:S01]  /*2ab0*/  ISETP.GT.U32.AND P5, PT, R0, R22, PT ;  /* 0x000000160000720c */ /* 0x000fe20003fa4070 */
[----:B------:R-:W-:Y:S01]  /*2ac0*/  IMAD.HI.U32 R12, R26, R17, RZ ;  /* 0x000000111a0c7227 */ /* 0x000fe200078e00ff */
[----:B------:R-:W-:Y:S02]  /*2ad0*/  STL [R1+0x1c], R20 ;  /* 0x00001c1401007387 */ /* 0x000fe40000100800 */
[----:B------:R-:W-:Y:S01]  /*2ae0*/  ISETP.GT.U32.AND P3, PT, R0, R23, PT ;  /* 0x000000170000720c */ /* 0x000fe20003f64070 */
[----:B------:R-:W-:Y:S01]  /*2af0*/  IMAD.HI.U32 R8, R26, R15, RZ ;  /* 0x0000000f1a087227 */ /* 0x000fe200078e00ff */
[----:B------:R1:W-:Y:S03]  /*2b00*/  STL [R1+0x18], R16 ;  /* 0x0000181001007387 */ /* 0x0003e60000100800 */
[----:B------:R-:W-:Y:S01]  /*2b10*/  @!P6 IMAD.IADD R21, R21, 0x1, -R0 ;  /* 0x000000011515e824 */ /* 0x000fe200078e0a00 */
[----:B------:R-:W-:Y:S01]  /*2b20*/  ISETP.GT.U32.AND P6, PT, R0, R19, PT ;  /* 0x000000130000720c */ /* 0x000fe20003fc4070 */
[----:B------:R-:W-:Y:S01]  /*2b30*/  IMAD.MOV R12, RZ, RZ, -R12 ;  /* 0x000000ffff0c7224 */ /* 0x000fe200078e0a0c */
[----:B------:R-:W-:Y:S01]  /*2b40*/  IADD3 R8, PT, PT, -R8, RZ, RZ ;  /* 0x000000ff08087210 */ /* 0x000fe20007ffe1ff */
[----:B------:R-:W-:-:S02]  /*2b50*/  VIADD R6, R164, 0x31 ;  /* 0x00000031a4067836 */ /* 0x000fc40000000000 */
[----:B0-----:R-:W-:Y:S02]  /*2b60*/  IMAD R18, R0, R12, R17 ;  /* 0x0000000c00127224 */ /* 0x001fe400078e0211 */
[----:B-1----:R-:W-:Y:S02]  /*2b70*/  VIADD R16, R164, 0x30 ;  /* 0x00000030a4107836 */ /* 0x002fe40000000000 */
[----:B------:R-:W-:Y:S01]  /*2b80*/  IMAD R20, R0, R8, R15 ;  /* 0x0000000800147224 */ /* 0x000fe200078e020f */
[----:B------:R-:W-:Y:S01]  /*2b90*/  IABS R8, R6 ;  /* 0x0000000600087213 */ /* 0x000fe20000000000 */
[--C-:B------:R-:W-:Y:S01]  /*2ba0*/  @!P5 IMAD.IADD R22, R22, 0x1, -R0.reuse ;  /* 0x000000011616d824 */ /* 0x100fe200078e0a00 */
[----:B------:R-:W-:Y:S01]  /*2bb0*/  IABS R17, R16 ;  /* 0x0000001000117213 */ /* 0x000fe20000000000 */
[----:B------:R-:W-:Y:S01]  /*2bc0*/  STL [R1+0x7c0], R16 ;  /* 0x0007c01001007387 */ /* 0x000fe20000100800 */
[----:B------:R-:W-:Y:S01]  /*2bd0*/  ISETP.GT.U32.AND P5, PT, R0, R18, PT ;  /* 0x000000120000720c */ /* 0x000fe20003fa4070 */
[----:B------:R-:W-:-:S02]  /*2be0*/  @!P6 IMAD.IADD R19, R19, 0x1, -R0 ;  /* 0x000000011313e824 */ /* 0x000fc400078e0a00 */
[----:B------:R0:W-:Y:S01]  /*2bf0*/  STL [R1+0x7cc], R6 ;  /* 0x0007cc0601007387 */ /* 0x0001e20000100800 */
[----:B------:R-:W-:Y:S02]  /*2c00*/  IMAD.MOV.U32 R12, RZ, RZ, R13 ;  /* 0x000000ffff0c7224 */ /* 0x000fe400078e000d */
[----:B------:R-:W-:Y:S01]  /*2c10*/  IMAD.MOV.U32 R13, RZ, RZ, R8 ;  /* 0x000000ffff0d7224 */ /* 0x000fe200078e0008 */
[C---:B------:R-:W-:Y:S01]  /*2c20*/  ISETP.GT.U32.AND P6, PT, R0.reuse, R19, PT ;  /* 0x000000130000720c */ /* 0x040fe20003fc4070 */
[----:B------:R-:W-:Y:S01]  /*2c30*/  @!P3 IMAD.IADD R23, R23, 0x1, -R0 ;  /* 0x000000011717b824 */ /* 0x000fe200078e0a00 */
[----:B------:R-:W-:Y:S01]  /*2c40*/  ISETP.GT.U32.AND P3, PT, R0, R20, PT ;  /* 0x000000140000720c */ /* 0x000fe20003f64070 */
[----:B------:R-:W-:Y:S02]  /*2c50*/  VIADD R10, R164, 0x32 ;  /* 0x00000032a40a7836 */ /* 0x000fe40000000000 */
[----:B------:R-:W-:Y:S02]  /*2c60*/  @!P1 IMAD.MOV R12, RZ, RZ, -R12 ;  /* 0x000000ffff0c9224 */ /* 0x000fe400078e0a0c */
[----:B0-----:R-:W-:Y:S01]  /*2c70*/  IMAD.HI.U32 R6, R26, R17, RZ ;  /* 0x000000111a067227 */ /* 0x001fe200078e00ff */
[----:B------:R0:W-:Y:S01]  /*2c80*/  STL [R1+0x7c8], R10 ;  /* 0x0007c80a01007387 */ /* 0x0001e20000100800 */
[----:B------:R-:W-:-:S02]  /*2c90*/  IABS R15, R10 ;  /* 0x0000000a000f7213 */ /* 0x000fc40000000000 */
[----:B------:R-:W-:Y:S01]  /*2ca0*/  IMAD.MOV R8, RZ, RZ, -R6 ;  /* 0x000000ffff087224 */ /* 0x000fe200078e0a06 */
[----:B------:R-:W-:Y:S01]  /*2cb0*/  STL [R1+0x5c8], R12 ;  /* 0x0005c80c01007387 */ /* 0x000fe20000100800 */
[----:B------:R-:W-:-:S04]  /*2cc0*/  IMAD.HI.U32 R6, R26, R13, RZ ;  /* 0x0000000d1a067227 */ /* 0x000fc800078e00ff */
[----:B------:R-:W-:Y:S02]  /*2cd0*/  IMAD.MOV R16, RZ, RZ, -R6 ;  /* 0x000000ffff107224 */ /* 0x000fe400078e0a06 */
[----:B0-----:R-:W-:Y:S02]  /*2ce0*/  VIADD R10, R164, 0x33 ;  /* 0x00000033a40a7836 */ /* 0x001fe40000000000 */
[--C-:B------:R-:W-:Y:S02]  /*2cf0*/  @!P5 IMAD.IADD R18, R18, 0x1, -R0.reuse ;  /* 0x000000011212d824 */ /* 0x100fe400078e0a00 */
[C---:B------:R-:W-:Y:S01]  /*2d00*/  IMAD R17, R0.reuse, R8, R17 ;  /* 0x0000000800117224 */ /* 0x040fe200078e0211 */
[----:B------:R-:W-:Y:S01]  /*2d10*/  IABS R8, R10 ;  /* 0x0000000a00087213 */ /* 0x000fe20000000000 */
[C---:B------:R-:W-:Y:S01]  /*2d20*/  IMAD R16, R0.reuse, R16, R13 ;  /* 0x0000001000107224 */ /* 0x040fe200078e020d */
[----:B------:R-:W-:Y:S01]  /*2d30*/  ISETP.GT.U32.AND P5, PT, R0, R18, PT ;  /* 0x000000120000720c */ /* 0x000fe20003fa4070 */
[----:B------:R-:W-:Y:S01]  /*2d40*/  @!P3 IMAD.IADD R20, R20, 0x1, -R0 ;  /* 0x000000011414b824 */ /* 0x000fe200078e0a00 */
[----:B------:R0:W-:Y:S01]  /*2d50*/  STL [R1+0x7d0], R10 ;  /* 0x0007d00a01007387 */ /* 0x0001e20000100800 */
[----:B------:R-:W-:Y:S01]  /*2d60*/  IMAD.HI.U32 R6, R26, R15, RZ ;  /* 0x0000000f1a067227 */ /* 0x000fe200078e00ff */
[----:B------:R-:W-:-:S02]  /*2d70*/  ISETP.GT.U32.AND P3, PT, R0, R21, PT ;  /* 0x000000150000720c */ /* 0x000fc40003f64070 */
[C---:B------:R-:W-:Y:S01]  /*2d80*/  ISETP.GT.U32.AND P1, PT, R0.reuse, R20, PT ;  /* 0x000000140000720c */ /* 0x040fe20003f24070 */
[----:B------:R-:W-:Y:S01]  /*2d90*/  @!P6 IMAD.IADD R19, R19, 0x1, -R0 ;  /* 0x000000011313e824 */ /* 0x000fe200078e0a00 */
[----:B------:R-:W-:Y:S01]  /*2da0*/  ISETP.GT.U32.AND P6, PT, R0, R16, PT ;  /* 0x000000100000720c */ /* 0x000fe20003fc4070 */
[----:B------:R-:W-:Y:S02]  /*2db0*/  IMAD.MOV.U32 R13, RZ, RZ, R8 ;  /* 0x000000ffff0d7224 */ /* 0x000fe400078e0008 */
[----:B------:R-:W-:Y:S02]  /*2dc0*/  IMAD.MOV R8, RZ, RZ, -R6 ;  /* 0x000000ffff087224 */ /* 0x000fe400078e0a06 */
[----:B0-----:R-:W-:Y:S02]  /*2dd0*/  VIADD R10, R164, 0x34 ;  /* 0x00000034a40a7836 */ /* 0x001fe40000000000 */
[----:B------:R-:W-:Y:S02]  /*2de0*/  IMAD R15, R0, R8, R15 ;  /* 0x00000008000f7224 */ /* 0x000fe400078e020f */
[--C-:B------:R-:W-:Y:S01]  /*2df0*/  @!P5 IMAD.IADD R18, R18, 0x1, -R0.reuse ;  /* 0x000000011212d824 */ /* 0x100fe200078e0a00 */
[----:B------:R-:W-:Y:S01]  /*2e00*/  IABS R43, R10 ;  /* 0x0000000a002b7213 */ /* 0x000fe20000000000 */
[----:B------:R-:W-:Y:S01]  /*2e10*/  IMAD.HI.U32 R6, R26, R13, RZ ;  /* 0x0000000d1a067227 */ /* 0x000fe200078e00ff */
[----:B------:R-:W-:Y:S01]  /*2e20*/  ISETP.GT.U32.AND P5, PT, R0, R15, PT ;  /* 0x0000000f0000720c */ /* 0x000fe20003fa4070 */
[----:B------:R0:W-:Y:S01]  /*2e30*/  STL [R1+0x7d4], R10 ;  /* 0x0007d40a01007387 */ /* 0x0001e20000100800 */
[----:B------:R-:W-:Y:S01]  /*2e40*/  @!P1 IADD3 R20, PT, PT, R20, -R0, RZ ;  /* 0x8000000014149210 */ /* 0x000fe20007ffe0ff */
[----:B------:R-:W-:Y:S01]  /*2e50*/  @!P6 IMAD.IADD R16, R16, 0x1, -R0 ;  /* 0x000000011010e824 */ /* 0x000fe200078e0a00 */
[----:B------:R-:W-:Y:S01]  /*2e60*/  ISETP.GE.AND P1, PT, R14, RZ, PT ;  /* 0x000000ff0e00720c */ /* 0x000fe20003f26270 */
[----:B------:R-:W-:-:S02]  /*2e70*/  IMAD.MOV R14, RZ, RZ, -R6 ;  /* 0x000000ffff0e7224 */ /* 0x000fc400078e0a06 */
[----:B------:R-:W-:Y:S01]  /*2e80*/  IMAD.HI.U32 R6, R26, R43, RZ ;  /* 0x0000002b1a067227 */ /* 0x000fe200078e00ff */
[----:B------:R-:W-:-:S03]  /*2e90*/  ISETP.GT.U32.AND P6, PT, R0, R16, PT ;  /* 0x000000100000720c */ /* 0x000fc60003fc4070 */
[----:B0-----:R-:W-:Y:S02]  /*2ea0*/  VIADD R10, R164, 0x35 ;  /* 0x00000035a40a7836 */ /* 0x001fe40000000000 */
[----:B------:R-:W-:Y:S02]  /*2eb0*/  IMAD R14, R0, R14, R13 ;  /* 0x0000000e000e7224 */ /* 0x000fe400078e020d */
[----:B------:R-:W-:Y:S01]  /*2ec0*/  IMAD.MOV R13, RZ, RZ, -R6 ;  /* 0x000000ffff0d7224 */ /* 0x000fe200078e0a06 */
[----:B------:R0:W-:Y:S01]  /*2ed0*/  STL [R1+0x7d8], R10 ;  /* 0x0007d80a01007387 */ /* 0x0001e20000100800 */
[----:B------:R-:W-:Y:S01]  /*2ee0*/  IABS R45, R10 ;  /* 0x0000000a002d7213 */ /* 0x000fe20000000000 */
[----:B------:R-:W-:Y:S01]  /*2ef0*/  @!P5 IMAD.IADD R15, R15, 0x1, -R0 ;  /* 0x000000010f0fd824 */ /* 0x000fe200078e0a00 */
[----:B------:R-:W-:Y:S01]  /*2f00*/  ISETP.GE.AND P5, PT, R44, RZ, PT ;  /* 0x000000ff2c00720c */ /* 0x000fe20003fa6270 */
[----:B------:R-:W-:Y:S02]  /*2f10*/  IMAD R13, R0, R13, R43 ;  /* 0x0000000d000d7224 */ /* 0x000fe400078e022b */
[----:B------:R-:W-:-:S04]  /*2f20*/  IMAD.HI.U32 R6, R26, R45, RZ ;  /* 0x0000002d1a067227 */ /* 0x000fc800078e00ff */
[----:B0-----:R-:W-:Y:S02]  /*2f30*/  IMAD.MOV.U32 R10, RZ, RZ, R11 ;  /* 0x000000ffff0a7224 */ /* 0x001fe400078e000b */
[----:B------:R-:W-:Y:S01]  /*2f40*/  @!P6 IMAD.IADD R16, R16, 0x1, -R0 ;  /* 0x000000011010e824 */ /* 0x000fe200078e0a00 */
[C---:B------:R-:W-:Y:S01]  /*2f50*/  ISETP.GT.U32.AND P6, PT, R0.reuse, R13, PT ;  /* 0x0000000d0000720c */ /* 0x040fe20003fc4070 */
[----:B------:R-:W-:Y:S01]  /*2f60*/  @!P4 IMAD.MOV R10, RZ, RZ, -R10 ;  /* 0x000000ffff0ac224 */ /* 0x000fe200078e0a0a */
[----:B------:R-:W-:Y:S01]  /*2f70*/  ISETP.GT.U32.AND P4, PT, R0, R15, PT ;  /* 0x0000000f0000720c */ /* 0x000fe20003f84070 */
[----:B------:R-:W-:Y:S01]  /*2f80*/  IMAD.MOV R6, RZ, RZ, -R6 ;  /* 0x000000ffff067224 */ /* 0x000fe200078e0a06 */
[----:B------:R-:W-:Y:S01]  /*2f90*/  @!P5 IADD3 R33, PT, PT, -R33, RZ, RZ ;  /* 0x000000ff2121d210 */ /* 0x000fe20007ffe1ff */
[----:B------:R-:W-:Y:S02]  /*2fa0*/  VIADD R8, R164, 0x36 ;  /* 0x00000036a4087836 */ /* 0x000fe40000000000 */
[----:B------:R-:W-:-:S02]  /*2fb0*/  IMAD R12, R0, R6, R45 ;  /* 0x00000006000c7224 */ /* 0x000fc400078e022d */
[--C-:B------:R-:W-:Y:S01]  /*2fc0*/  @!P3 IMAD.IADD R21, R21, 0x1, -R0.reuse ;  /* 0x000000011515b824 */ /* 0x100fe200078e0a00 */
[----:B------:R0:W-:Y:S01]  /*2fd0*/  STL [R1+0x7dc], R8 ;  /* 0x0007dc0801007387 */ /* 0x0001e20000100800 */
[----:B------:R-:W-:Y:S01]  /*2fe0*/  IABS R11, R8 ;  /* 0x00000008000b7213 */ /* 0x000fe20000000000 */
[----:B------:R-:W-:Y:S01]  /*2ff0*/  VIADD R44, R164, 0x3e ;  /* 0x0000003ea42c7836 */ /* 0x000fe20000000000 */
[C---:B------:R-:W-:Y:S01]  /*3000*/  ISETP.GT.U32.AND P3, PT, R0.reuse, R17, PT ;  /* 0x000000110000720c */ /* 0x040fe20003f64070 */
[--C-:B------:R-:W-:Y:S01]  /*3010*/  @!P6 IMAD.IADD R13, R13, 0x1, -R0.reuse ;  /* 0x000000010d0de824 */ /* 0x100fe200078e0a00 */
[----:B------:R1:W-:Y:S01]  /*3020*/  STL [R1+0x5c4], R10 ;  /* 0x0005c40a01007387 */ /* 0x0003e20000100800 */
[----:B------:R-:W-:Y:S01]  /*3030*/  @!P4 IMAD.IADD R15, R15, 0x1, -R0 ;  /* 0x000000010f0fc824 */ /* 0x000fe200078e0a00 */
[----:B------:R-:W-:Y:S01]  /*3040*/  ISETP.GT.U32.AND P4, PT, R0, R12, PT ;  /* 0x0000000c0000720c */ /* 0x000fe20003f84070 */
[----:B------:R-:W-:Y:S01]  /*3050*/  IMAD.HI.U32 R6, R26, R11, RZ ;  /* 0x0000000b1a067227 */ /* 0x000fe200078e00ff */
[----:B------:R-:W-:-:S03]  /*3060*/  ISETP.GT.U32.AND P6, PT, R0, R13, PT ;  /* 0x0000000d0000720c */ /* 0x000fc60003fc4070 */
[----:B0-----:R-:W-:Y:S02]  /*3070*/  IMAD.MOV.U32 R8, RZ, RZ, R9 ;  /* 0x000000ffff087224 */ /* 0x001fe400078e0009 */
[----:B------:R-:W-:Y:S02]  /*3080*/  VIADD R9, R164, 0x37 ;  /* 0x00000037a4097836 */ /* 0x000fe40000000000 */
[----:B------:R-:W-:Y:S01]  /*3090*/  IMAD.MOV R6, RZ, RZ, -R6 ;  /* 0x000000ffff067224 */ /* 0x000fe200078e0a06 */
[----:B------:R-:W-:Y:S01]  /*30a0*/  @!P2 IADD3 R8, PT, PT, -R8, RZ, RZ ;  /* 0x000000ff0808a210 */ /* 0x000fe20007ffe1ff */
[----:B-1----:R-:W-:Y:S01]  /*30b0*/  VIADD R10, R164, 0x3a ;  /* 0x0000003aa40a7836 */ /* 0x002fe20000000000 */
[----:B------:R-:W-:Y:S01]  /*30c0*/  ISETP.GE.AND P2, PT, R30, RZ, PT ;  /* 0x000000ff1e00720c */ /* 0x000fe20003f46270 */
[--C-:B------:R-:W-:Y:S02]  /*30d0*/  @!P4 IMAD.IADD R12, R12, 0x1, -R0.reuse ;  /* 0x000000010c0cc824 */ /* 0x100fe400078e0a00 */
[----:B------:R0:W-:Y:S01]  /*30e0*/  STL [R1+0x5c0], R8 ;  /* 0x0005c00801007387 */ /* 0x0001e20000100800 */
[----:B------:R-:W-:Y:S01]  /*30f0*/  IMAD R11, R0, R6, R11 ;  /* 0x00000006000b7224 */ /* 0x000fe200078e020b */
[----:B------:R-:W-:Y:S01]  /*3100*/  IABS R45, R10 ;  /* 0x0000000a002d7213 */ /* 0x000fe20000000000 */
[----:B------:R-:W-:Y:S01]  /*3110*/  VIADD R30, R164, 0x39 ;  /* 0x00000039a41e7836 */ /* 0x000fe20000000000 */
[----:B------:R-:W-:Y:S01]  /*3120*/  STL [R1+0x7e0], R9 ;  /* 0x0007e00901007387 */ /* 0x000fe20000100800 */
[C---:B------:R-:W-:Y:S01]  /*3130*/  ISETP.GT.U32.AND P4, PT, R0.reuse, R12, PT ;  /* 0x0000000c0000720c */ /* 0x040fe20003f84070 */
[--C-:B------:R-:W-:Y:S01]  /*3140*/  @!P6 IMAD.IADD R13, R13, 0x1, -R0.reuse ;  /* 0x000000010d0de824 */ /* 0x100fe200078e0a00 */
[C---:B------:R-:W-:Y:S01]  /*3150*/  ISETP.GT.U32.AND P6, PT, R0.reuse, R11, PT ;  /* 0x0000000b0000720c */ /* 0x040fe20003fc4070 */
[----:B------:R-:W-:Y:S01]  /*3160*/  @!P3 IMAD.IADD R17, R17, 0x1, -R0 ;  /* 0x000000011111b824 */ /* 0x000fe200078e0a00 */
[----:B------:R-:W-:Y:S01]  /*3170*/  IABS R43, R30 ;  /* 0x0000001e002b7213 */ /* 0x000fe20000000000 */
[----:B0-----:R-:W-:Y:S01]  /*3180*/  IMAD.MOV.U32 R8, RZ, RZ, R7 ;  /* 0x000000ffff087224 */ /* 0x001fe200078e0007 */
[----:B------:R-:W-:Y:S01]  /*3190*/  IABS R7, R9 ;  /* 0x0000000900077213 */ /* 0x000fe20000000000 */
[----:B------:R-:W-:Y:S01]  /*31a0*/  IMAD R53, R27, 0x100, R49 ;  /* 0x000001001b357824 */ /* 0x000fe200078e0231 */
[----:B------:R-:W-:Y:S01]  /*31b0*/  ISETP.GT.U32.AND P3, PT, R0, R17, PT ;  /* 0x000000110000720c */ /* 0x000fe20003f64070 */
[----:B------:R-:W-:Y:S01]  /*31c0*/  @!P0 IMAD.MOV R8, RZ, RZ, -R8 ;  /* 0x000000ffff088224 */ /* 0x000fe200078e0a08 */
[----:B------:R-:W-:Y:S01]  /*31d0*/  ISETP.GE.AND P0, PT, R28, RZ, PT ;  /* 0x000000ff1c00720c */ /* 0x000fe20003f06270 */
[----:B------:R-:W-:-:S03]  /*31e0*/  IMAD.HI.U32 R6, R26, R7, RZ ;  /* 0x000000071a067227 */ /* 0x000fc600078e00ff */
[----:B------:R0:W-:Y:S01]  /*31f0*/  STL [R1+0x5bc], R8 ;  /* 0x0005bc0801007387 */ /* 0x0001e20000100800 */
[----:B------:R-:W-:Y:S02]  /*3200*/  IMAD.MOV R6, RZ, RZ, -R6 ;  /* 0x000000ffff067224 */ /* 0x000fe400078e0a06 */
[--C-:B------:R-:W-:Y:S02]  /*3210*/  @!P4 IMAD.IADD R12, R12, 0x1, -R0.reuse ;  /* 0x000000010c0cc824 */ /* 0x100fe400078e0a00 */
[--C-:B------:R-:W-:Y:S02]  /*3220*/  @!P6 IMAD.IADD R11, R11, 0x1, -R0.reuse ;  /* 0x000000010b0be824 */ /* 0x100fe400078e0a00 */
[----:B------:R-:W-:Y:S01]  /*3230*/  @!P3 IMAD.IADD R17, R17, 0x1, -R0 ;  /* 0x000000011111b824 */ /* 0x000fe200078e0a00 */
[C---:B------:R-:W-:Y:S01]  /*3240*/  ISETP.GT.U32.AND P3, PT, R0.reuse, R14, PT ;  /* 0x0000000e0000720c */ /* 0x040fe20003f64070 */
[----:B------:R-:W-:Y:S01]  /*3250*/  @!P1 IMAD.MOV R29, RZ, RZ, -R29 ;  /* 0x000000ffff1d9224 */ /* 0x000fe200078e0a1d */
[----:B------:R-:W-:Y:S01]  /*3260*/  ISETP.GT.U32.AND P6, PT, R0, R11, PT ;  /* 0x0000000b0000720c */ /* 0x000fe20003fc4070 */
[----:B0-----:R-:W-:-:S02]  /*3270*/  VIADD R8, R164, 0x38 ;  /* 0x00000038a4087836 */ /* 0x001fc40000000000 */
[----:B------:R-:W-:Y:S02]  /*3280*/  VIADD R50, R53, 0x80 ;  /* 0x0000008035327836 */ /* 0x000fe40000000000 */
[----:B------:R-:W-:Y:S01]  /*3290*/  @!P2 IMAD.MOV R35, RZ, RZ, -R35 ;  /* 0x000000ffff23a224 */ /* 0x000fe200078e0a23 */
[----:B------:R0:W-:Y:S01]  /*32a0*/  STL [R1+0x7e4], R8 ;  /* 0x0007e40801007387 */ /* 0x0001e20000100800 */
[----:B------:R-:W-:Y:S01]  /*32b0*/  IABS R9, R8 ;  /* 0x0000000800097213 */ /* 0x000fe20000000000 */
[----:B------:R-:W-:Y:S01]  /*32c0*/  @!P0 IMAD.MOV R31, RZ, RZ, -R31 ;  /* 0x000000ffff1f8224 */ /* 0x000fe200078e0a1f */
[----:B------:R-:W-:Y:S01]  /*32d0*/  IABS R48, R50 ;  /* 0x0000003200307213 */ /* 0x000fe20000000000 */
[----:B------:R1:W-:Y:S01]  /*32e0*/  STL [R1+0x7e8], R30 ;  /* 0x0007e81e01007387 */ /* 0x0003e20000100800 */
[--C-:B------:R-:W-:Y:S01]  /*32f0*/  @!P3 IMAD.IADD R14, R14, 0x1, -R0.reuse ;  /* 0x000000010e0eb824 */ /* 0x100fe200078e0a00 */
[----:B------:R-:W-:Y:S01]  /*3300*/  ISETP.GE.AND P0, PT, R34, RZ, PT ;  /* 0x000000ff2200720c */ /* 0x000fe20003f06270 */
[----:B------:R-:W-:Y:S01]  /*3310*/  @!P6 IMAD.IADD R11, R11, 0x1, -R0 ;  /* 0x000000010b0be824 */ /* 0x000fe200078e0a00 */
[----:B------:R3:W-:Y:S01]  /*3320*/  STL [R1+0x7ec], R10 ;  /* 0x0007ec0a01007387 */ /* 0x0007e20000100800 */
[----:B0-----:R-:W-:Y:S01]  /*3330*/  VIADD R8, R164, 0x3b ;  /* 0x0000003ba4087836 */ /* 0x001fe20000000000 */
[----:B------:R-:W-:Y:S01]  /*3340*/  ISETP.GT.U32.AND P3, PT, R0, R14, PT ;  /* 0x0000000e0000720c */ /* 0x000fe20003f64070 */
[----:B-1----:R-:W-:-:S03]  /*3350*/  VIADD R30, R164, 0x3c ;  /* 0x0000003ca41e7836 */ /* 0x002fc60000000000 */
[----:B------:R0:W-:Y:S01]  /*3360*/  STL [R1+0x7f0], R8 ;  /* 0x0007f00801007387 */ /* 0x0001e20000100800 */
[----:B------:R-:W-:Y:S01]  /*3370*/  IABS R47, R8 ;  /* 0x00000008002f7213 */ /* 0x000fe20000000000 */
[----:B---3--:R-:W-:Y:S02]  /*3380*/  IMAD R10, R0, R6, R7 ;  /* 0x00000006000a7224 */ /* 0x008fe400078e0207 */
[----:B------:R1:W-:Y:S01]  /*3390*/  STL [R1+0x7f4], R30 ;  /* 0x0007f41e01007387 */ /* 0x0003e20000100800 */
[----:B------:R-:W-:Y:S02]  /*33a0*/  IMAD.HI.U32 R6, R26, R9, RZ ;  /* 0x000000091a067227 */ /* 0x000fe400078e00ff */
[----:B------:R-:W-:Y:S02]  /*33b0*/  ISETP.GT.U32.AND P4, PT, R0, R10, PT ;  /* 0x0000000a0000720c */ /* 0x000fe40003f84070 */
[----:B------:R-:W-:-:S04]  /*33c0*/  IMAD.HI.U32 R7, R26, R43, RZ ;  /* 0x0000002b1a077227 */ /* 0x000fc800078e00ff */
[----:B0-----:R-:W-:Y:S02]  /*33d0*/  IMAD.MOV R8, RZ, RZ, -R6 ;  /* 0x000000ffff087224 */ /* 0x001fe400078e0a06 */
[----:B------:R-:W-:-:S04]  /*33e0*/  IMAD.HI.U32 R6, R26, R45, RZ ;  /* 0x0000002d1a067227 */ /* 0x000fc800078e00ff */
[----:B------:R-:W-:Y:S01]  /*33f0*/  IMAD R9, R0, R8, R9 ;  /* 0x0000000800097224 */ /* 0x000fe200078e0209 */
[----:B------:R-:W-:Y:S01]  /*3400*/  @!P4 IADD3 R10, PT, PT, R10, -R0, RZ ;  /* 0x800000000a0ac210 */ /* 0x000fe20007ffe0ff */
[----:B------:R-:W-:-:S03]  /*3410*/  IMAD.MOV R7, RZ, RZ, -R7 ;  /* 0x000000ffff077224 */ /* 0x000fc600078e0a07 */
[C---:B------:R-:W-:Y:S01]  /*3420*/  ISETP.GT.U32.AND P6, PT, R0.reuse, R9, PT ;  /* 0x000000090000720c */ /* 0x040fe20003fc4070 */
[----:B------:R-:W-:Y:S01]  /*3430*/  IMAD.MOV R28, RZ, RZ, -R6 ;  /* 0x000000ffff1c7224 */ /* 0x000fe200078e0a06 */
[C---:B------:R-:W-:Y:S01]  /*3440*/  ISETP.GT.U32.AND P4, PT, R0.reuse, R10, PT ;  /* 0x0000000a0000720c */ /* 0x040fe20003f84070 */
[C---:B------:R-:W-:Y:S01]  /*3450*/  IMAD R8, R0.reuse, R7, R43 ;  /* 0x0000000700087224 */ /* 0x040fe200078e022b */
[----:B------:R-:W-:Y:S01]  /*3460*/  IABS R43, R30 ;  /* 0x0000001e002b7213 */ /* 0x000fe20000000000 */
[----:B------:R-:W-:Y:S01]  /*3470*/  IMAD R7, R0, R28, R45 ;  /* 0x0000001c00077224 */ /* 0x000fe200078e022d */
[----:B-1----:R-:W-:Y:S01]  /*3480*/  IABS R30, R164 ;  /* 0x000000a4001e7213 */ /* 0x002fe20000000000 */
[----:B------:R-:W-:-:S04]  /*3490*/  IMAD.HI.U32 R6, R26, R47, RZ ;  /* 0x0000002f1a067227 */ /* 0x000fc800078e00ff */
[----:B------:R-:W-:Y:S02]  /*34a0*/  IMAD.MOV R6, RZ, RZ, -R6 ;  /* 0x000000ffff067224 */ /* 0x000fe400078e0a06 */
[--C-:B------:R-:W-:Y:S01]  /*34b0*/  @!P6 IMAD.IADD R9, R9, 0x1, -R0.reuse ;  /* 0x000000010909e824 */ /* 0x100fe200078e0a00 */
[----:B------:R-:W-:Y:S01]  /*34c0*/  ISETP.GT.U32.AND P6, PT, R0, R7, PT ;  /* 0x000000070000720c */ /* 0x000fe20003fc4070 */
[----:B------:R-:W-:Y:S01]  /*34d0*/  @!P4 IMAD.IADD R10, R10, 0x1, -R0 ;  /* 0x000000010a0ac824 */ /* 0x000fe200078e0a00 */
[----:B------:R-:W-:Y:S01]  /*34e0*/  ISETP.GT.U32.AND P4, PT, R0, R8, PT ;  /* 0x000000080000720c */ /* 0x000fe20003f84070 */
[----:B------:R-:W-:-:S04]  /*34f0*/  IMAD.HI.U32 R28, R26, R43, RZ ;  /* 0x0000002b1a1c7227 */ /* 0x000fc800078e00ff */
[----:B------:R-:W-:Y:S01]  /*3500*/  IMAD R6, R0, R6, R47 ;  /* 0x0000000600067224 */ /* 0x000fe200078e022f */
[----:B------:R-:W-:Y:S01]  /*3510*/  IABS R47, R44 ;  /* 0x0000002c002f7213 */ /* 0x000fe20000000000 */
[----:B------:R-:W-:Y:S02]  /*3520*/  IMAD.MOV R28, RZ, RZ, -R28 ;  /* 0x000000ffff1c7224 */ /* 0x000fe400078e0a1c */
[--C-:B------:R-:W-:Y:S01]  /*3530*/  @!P3 IMAD.IADD R14, R14, 0x1, -R0.reuse ;  /* 0x000000010e0eb824 */ /* 0x100fe200078e0a00 */
[----:B------:R-:W-:Y:S01]  /*3540*/  ISETP.GE.AND P3, PT, R46, RZ, PT ;  /* 0x000000ff2e00720c */ /* 0x000fe20003f66270 */
[----:B------:R-:W-:Y:S02]  /*3550*/  IMAD R55, R0, R28, R43 ;  /* 0x0000001c00377224 */ /* 0x000fe400078e022b */
[--C-:B------:R-:W-:Y:S01]  /*3560*/  @!P4 IMAD.IADD R8, R8, 0x1, -R0.reuse ;  /* 0x000000010808c824 */ /* 0x100fe200078e0a00 */
[C---:B------:R-:W-:Y:S01]  /*3570*/  ISETP.GT.U32.AND P4, PT, R0.reuse, R6, PT ;  /* 0x000000060000720c */ /* 0x040fe20003f84070 */
[----:B------:R-:W-:Y:S01]  /*3580*/  @!P6 IMAD.IADD R7, R7, 0x1, -R0 ;  /* 0x000000010707e824 */ /* 0x000fe200078e0a00 */
[----:B------:R-:W-:Y:S01]  /*3590*/  ISETP.GT.U32.AND P6, PT, R0, R55, PT ;  /* 0x000000370000720c */ /* 0x000fe20003fc4070 */
[----:B------:R-:W-:Y:S01]  /*35a0*/  VIADD R46, R164, 0x3d ;  /* 0x0000003da42e7836 */ /* 0x000fe20000000000 */
[----:B------:R-:W-:Y:S01]  /*35b0*/  ISETP.GT.U32.AND P1, PT, R0, R8, PT ;  /* 0x000000080000720c */ /* 0x000fe20003f24070 */
[----:B------:R-:W-:-:S02]  /*35c0*/  IMAD.MOV.U32 R43, RZ, RZ, R30 ;  /* 0x000000ffff2b7224 */ /* 0x000fc400078e001e */
[----:B------:R-:W-:Y:S01]  /*35d0*/  IMAD.HI.U32 R28, R26, R47, RZ ;  /* 0x0000002f1a1c7227 */ /* 0x000fe200078e00ff */
[----:B------:R-:W-:Y:S01]  /*35e0*/  IABS R45, R46 ;  /* 0x0000002e002d7213 */ /* 0x000fe20000000000 */
[----:B------:R0:W-:Y:S04]  /*35f0*/  STL [R1+0x7f8], R46 ;  /* 0x0007f82e01007387 */ /* 0x0001e80000100800 */
[--C-:B------:R-:W-:Y:S01]  /*3600*/  @!P4 IMAD.IADD R6, R6, 0x1, -R0.reuse ;  /* 0x000000010606c824 */ /* 0x100fe200078e0a00 */
[----:B------:R-:W-:Y:S01]  /*3610*/  ISETP.GT.U32.AND P4, PT, R0, R9, PT ;  /* 0x000000090000720c */ /* 0x000fe20003f84070 */
[----:B------:R-:W-:Y:S01]  /*3620*/  IMAD.HI.U32 R27, R26, R45, RZ ;  /* 0x0000002d1a1b7227 */ /* 0x000fe200078e00ff */
[----:B------:R1:W-:Y:S02]  /*3630*/  STL [R1+0x7fc], R44 ;  /* 0x0007fc2c01007387 */ /* 0x0003e40000100800 */
[C---:B------:R-:W-:Y:S01]  /*3640*/  ISETP.GT.U32.AND P5, PT, R0.reuse, R6, PT ;  /* 0x000000060000720c */ /* 0x040fe20003fa4070 */
[----:B------:R-:W-:Y:S01]  /*3650*/  @!P6 IMAD.IADD R55, R55, 0x1, -R0 ;  /* 0x000000013737e824 */ /* 0x000fe200078e0a00 */
[----:B0-----:R-:W-:Y:S01]  /*3660*/  IABS R46, R53 ;  /* 0x00000035002e7213 */ /* 0x001fe20000000000 */
[----:B------:R-:W-:Y:S01]  /*3670*/  IMAD.MOV R30, RZ, RZ, -R27 ;  /* 0x000000ffff1e7224 */ /* 0x000fe200078e0a1b */
[----:B------:R-:W-:Y:S01]  /*3680*/  ISETP.GT.U32.AND P6, PT, R0, R7, PT ;  /* 0x000000070000720c */ /* 0x000fe20003fc4070 */
[----:B------:R-:W-:Y:S01]  /*3690*/  IMAD.HI.U32 R26, R26, R43, RZ ;  /* 0x0000002b1a1a7227 */ /* 0x000fe200078e00ff */
[----:B------:R-:W-:Y:S01]  /*36a0*/  STL [R1+0x800], R53 ;  /* 0x0008003501007387 */ /* 0x000fe20000100800 */
[----:B------:R-:W-:-:S02]  /*36b0*/  ISETP.GT.U32.AND P2, PT, R0, R55, PT ;  /* 0x000000370000720c */ /* 0x000fc40003f44070 */
[----:B-1----:R-:W-:Y:S01]  /*36c0*/  IMAD.MOV R44, RZ, RZ, -R28 ;  /* 0x000000ffff2c7224 */ /* 0x002fe200078e0a1c */
[----:B------:R-:W-:Y:S01]  /*36d0*/  STL [R1+0x8b0], R50 ;  /* 0x0008b03201007387 */ /* 0x000fe20000100800 */
[----:B------:R-:W-:Y:S02]  /*36e0*/  IMAD.MOV.U32 R27, RZ, RZ, R46 ;  /* 0x000000ffff1b7224 */ /* 0x000fe400078e002e */
[C---:B------:R-:W-:Y:S01]  /*36f0*/  IMAD R54, R0.reuse, R30, R45 ;  /* 0x0000001e00367224 */ /* 0x040fe200078e022d */
[----:B------:R0:W-:Y:S01]  /*3700*/  STL [R1+0x5b8], R29 ;  /* 0x0005b81d01007387 */ /* 0x0001e20000100800 */
[----:B------:R-:W-:Y:S02]  /*3710*/  IMAD.MOV R30, RZ, RZ, -R26 ;  /* 0x000000ffff1e7224 */ /* 0x000fe400078e0a1a */
[----:B------:R-:W-:Y:S01]  /*3720*/  IMAD R51, R0, R44, R47 ;  /* 0x0000002c00337224 */ /* 0x000fe200078e022f */
[----:B------:R1:W-:Y:S01]  /*3730*/  STL [R1+0x5b4], R33 ;  /* 0x0005b42101007387 */ /* 0x0003e20000100800 */
[----:B------:R-:W-:-:S02]  /*3740*/  IMAD.MOV.U32 R28, RZ, RZ, R48 ;  /* 0x000000ffff1c7224 */ /* 0x000fc400078e0030 */
[----:B------:R-:W-:Y:S01]  /*3750*/  IMAD.HI.U32 R26, R25, R27, RZ ;  /* 0x0000001b191a7227 */ /* 0x000fe200078e00ff */
[----:B------:R-:W-:Y:S03]  /*3760*/  STL [R1+0x5b0], R35 ;  /* 0x0005b02301007387 */ /* 0x000fe60000100800 */
[--C-:B------:R-:W-:Y:S01]  /*3770*/  @!P4 IMAD.IADD R9, R9, 0x1, -R0.reuse ;  /* 0x000000010909c824 */ /* 0x100fe200078e0a00 */
[C---:B------:R-:W-:Y:S01]  /*3780*/  ISETP.GT.U32.AND P4, PT, R0.reuse, R54, PT ;  /* 0x000000360000720c */ /* 0x040fe20003f84070 */
[----:B0-----:R-:W-:Y:S02]  /*3790*/  IMAD R29, R0, R30, R43 ;  /* 0x0000001e001d7224 */ /* 0x001fe400078e022b */
[----:B------:R-:W-:Y:S01]  /*37a0*/  @!P1 IMAD.IADD R8, R8, 0x1, -R0 ;  /* 0x0000000108089824 */ /* 0x000fe200078e0a00 */
[----:B------:R-:W-:Y:S01]  /*37b0*/  ISETP.GT.U32.AND P1, PT, R0, R51, PT ;  /* 0x000000330000720c */ /* 0x000fe20003f24070 */
[----:B------:R-:W-:-:S04]  /*37c0*/  IMAD.HI.U32 R25, R25, R28, RZ ;  /* 0x0000001c19197227 */ /* 0x000fc800078e00ff */
[----:B------:R-:W-:Y:S02]  /*37d0*/  IMAD.MOV R26, RZ, RZ, -R26 ;  /* 0x000000ffff1a7224 */ /* 0x000fe400078e0a1a */
[--C-:B------:R-:W-:Y:S01]  /*37e0*/  @!P6 IMAD.IADD R7, R7, 0x1, -R0.reuse ;  /* 0x000000010707e824 */ /* 0x100fe200078e0a00 */
[----:B------:R-:W-:Y:S01]  /*37f0*/  ISETP.GT.U32.AND P6, PT, R0, R29, PT ;  /* 0x0000001d0000720c */ /* 0x000fe20003fc4070 */
[----:B-1----:R-:W-:Y:S02]  /*3800*/  IMAD.MOV R33, RZ, RZ, -R25 ;  /* 0x000000ffff217224 */ /* 0x002fe400078e0a19 */
[----:B------:R-:W-:Y:S02]  /*3810*/  IMAD R25, R24, R26, R27 ;  /* 0x0000001a18197224 */ /* 0x000fe400078e021b */
[----:B------:R-:W-:Y:S02]  /*3820*/  @!P5 IMAD.IADD R6, R6, 0x1, -R0 ;  /* 0x000000010606d824 */ /* 0x000fe400078e0a00 */
[C---:B------:R-:W-:Y:S01]  /*3830*/  IMAD R27, R24.reuse, R33, R28 ;  /* 0x00000021181b7224 */ /* 0x040fe200078e021c */
[----:B------:R-:W-:Y:S01]  /*3840*/  ISETP.GT.U32.AND P5, PT, R24, R25, PT ;  /* 0x000000191800720c */ /* 0x000fe20003fa4070 */
[----:B------:R-:W-:-:S02]  /*3850*/  @!P4 IMAD.IADD R54, R54, 0x1, -R0 ;  /* 0x000000013636c824 */ /* 0x000fc400078e0a00 */
[----:B------:R-:W-:Y:S01]  /*3860*/  IMAD.MOV.U32 R26, RZ, RZ, R37 ;  /* 0x000000ffff1a7224 */ /* 0x000fe200078e0025 */
[----:B------:R-:W-:Y:S01]  /*3870*/  ISETP.GT.U32.AND P4, PT, R24, R27, PT ;  /* 0x0000001b1800720c */ /* 0x000fe20003f84070 */
[--C-:B------:R-:W-:Y:S01]  /*3880*/  @!P1 IMAD.IADD R51, R51, 0x1, -R0.reuse ;  /* 0x0000000133339824 */ /* 0x100fe200078e0a00 */
[----:B------:R-:W-:Y:S01]  /*3890*/  ISETP.GE.AND P1, PT, R40, RZ, PT ;  /* 0x000000ff2800720c */ /* 0x000fe20003f26270 */
[--C-:B------:R-:W-:Y:S01]  /*38a0*/  @!P2 IMAD.IADD R55, R55, 0x1, -R0.reuse ;  /* 0x000000013737a824 */ /* 0x100fe200078e0a00 */
[----:B------:R-:W-:Y:S01]  /*38b0*/  ISETP.GE.AND P2, PT, R32, RZ, PT ;  /* 0x000000ff2000720c */ /* 0x000fe20003f46270 */
[----:B------:R-:W-:Y:S01]  /*38c0*/  @!P6 IMAD.IADD R29, R29, 0x1, -R0 ;  /* 0x000000011d1de824 */ /* 0x000fe200078e0a00 */
[C---:B------:R-:W-:Y:S01]  /*38d0*/  ISETP.GT.U32.AND P6, PT, R0.reuse, R54, PT ;  /* 0x000000360000720c */ /* 0x040fe20003fc4070 */
[----:B------:R-:W-:Y:S01]  /*38e0*/  @!P3 IMAD.MOV R26, RZ, RZ, -R26 ;  /* 0x000000ffff1ab224 */ /* 0x000fe200078e0a1a */
[C---:B------:R-:W-:Y:S01]  /*38f0*/  ISETP.GT.U32.AND P3, PT, R0.reuse, R51, PT ;  /* 0x000000330000720c */ /* 0x040fe20003f64070 */
[----:B------:R-:W-:Y:S01]  /*3900*/  STL [R1+0x588], R55 ;  /* 0x0005883701007387 */ /* 0x000fe20000100800 */
[--C-:B------:R-:W-:Y:S01]  /*3910*/  @!P5 IMAD.IADD R25, R25, 0x1, -R24.reuse ;  /* 0x000000011919d824 */ /* 0x100fe200078e0a18 */
[----:B------:R-:W-:Y:S01]  /*3920*/  ISETP.GT.U32.AND P5, PT, R0, R29, PT ;  /* 0x0000001d0000720c */ /* 0x000fe20003fa4070 */
[----:B------:R-:W-:Y:S01]  /*3930*/  IMAD.MOV.U32 R28, RZ, RZ, R39 ;  /* 0x000000ffff1c7224 */ /* 0x000fe200078e0027 */
[----:B------:R-:W-:Y:S01]  /*3940*/  STL [R1+0x5ac], R31 ;  /* 0x0005ac1f01007387 */ /* 0x000fe20000100800 */
[----:B------:R-:W-:Y:S01]  /*3950*/  @!P4 IMAD.IADD R27, R27, 0x1, -R24 ;  /* 0x000000011b1bc824 */ /* 0x000fe200078e0a18 */
[----:B------:R-:W-:-:S02]  /*3960*/  ISETP.GT.U32.AND P4, PT, R24, R25, PT ;  /* 0x000000191800720c */ /* 0x000fc40003f84070 */
[----:B------:R0:W-:Y:S01]  /*3970*/  STL [R1+0x5a8], R26 ;  /* 0x0005a81a01007387 */ /* 0x0001e20000100800 */
[----:B------:R-:W-:Y:S01]  /*3980*/  @!P2 IMAD.MOV R28, RZ, RZ, -R28 ;  /* 0x000000ffff1ca224 */ /* 0x000fe200078e0a1c */
[----:B------:R-:W-:Y:S02]  /*3990*/  @!P6 IADD3 R54, PT, PT, R54, -R0, RZ ;  /* 0x800000003636e210 */ /* 0x000fe40007ffe0ff */
[--C-:B------:R-:W-:Y:S01]  /*39a0*/  @!P3 IMAD.IADD R51, R51, 0x1, -R0.reuse ;  /* 0x000000013333b824 */ /* 0x100fe200078e0a00 */
[----:B------:R-:W-:Y:S01]  /*39b0*/  ISETP.GT.U32.AND P2, PT, R24, R27, PT ;  /* 0x0000001b1800720c */ /* 0x000fe20003f44070 */
[----:B------:R1:W-:Y:S01]  /*39c0*/  STL [R1+0x5a4], R28 ;  /* 0x0005a41c01007387 */ /* 0x0003e20000100800 */
[----:B------:R-:W-:Y:S01]  /*39d0*/  ISETP.GE.AND P6, PT, R53, RZ, PT ;  /* 0x000000ff3500720c */ /* 0x000fe20003fc6270 */
[----:B------:R-:W-:Y:S01]  /*39e0*/  @!P5 IMAD.IADD R29, R29, 0x1, -R0 ;  /* 0x000000011d1dd824 */ /* 0x000fe200078e0a00 */
[----:B------:R-:W-:Y:S01]  /*39f0*/  ISETP.GE.AND P5, PT, R50, RZ, PT ;  /* 0x000000ff3200720c */ /* 0x000fe20003fa6270 */
[----:B0-----:R-:W-:Y:S01]  /*3a00*/  IMAD.MOV.U32 R26, RZ, RZ, R41 ;  /* 0x000000ffff1a7224 */ /* 0x001fe200078e0029 */
[----:B------:R-:W-:Y:S01]  /*3a10*/  ISETP.GE.AND P3, PT, R36, RZ, PT ;  /* 0x000000ff2400720c */ /* 0x000fe20003f66270 */
[----:B------:R-:W-:Y:S01]  /*3a20*/  @!P4 IMAD.IADD R25, R25, 0x1, -R24 ;  /* 0x000000011919c824 */ /* 0x000fe200078e0a18 */
[----:B------:R-:W-:Y:S01]  /*3a30*/  ISETP.GE.AND P4, PT, R42, RZ, PT ;  /* 0x000000ff2a00720c */ /* 0x000fe20003f86270 */
[----:B------:R-:W-:Y:S01]  /*3a40*/  @!P0 IMAD.MOV R26, RZ, RZ, -R26 ;  /* 0x000000ffff1a8224 */ /* 0x000fe200078e0a1a */
[----:B------:R-:W-:-:S03]  /*3a50*/  ISETP.GE.AND P0, PT, R38, RZ, PT ;  /* 0x000000ff2600720c */ /* 0x000fc60003f06270 */
[----:B------:R-:W-:Y:S01]  /*3a60*/  @!P2 IMAD.IADD R27, R27, 0x1, -R24 ;  /* 0x000000011b1ba824 */ /* 0x000fe200078e0a18 */
[----:B------:R1:W-:Y:S01]  /*3a70*/  STL [R1+0x5a0], R26 ;  /* 0x0005a01a01007387 */ /* 0x0003e20000100800 */
[----:B------:R-:W-:Y:S01]  /*3a80*/  @!P6 IMAD.MOV R25, RZ, RZ, -R25 ;  /* 0x000000ffff19e224 */ /* 0x000fe200078e0a19 */
[----:B------:R-:W-:Y:S01]  /*3a90*/  ISETP.NE.AND P6, PT, R2, RZ, PT ;  /* 0x000000ff0200720c */ /* 0x000fe20003fc5270 */
[----:B------:R-:W-:Y:S01]  /*3aa0*/  @!P5 IMAD.MOV R27, RZ, RZ, -R27 ;  /* 0x000000ffff1bd224 */ /* 0x000fe200078e0a1b */
[----:B------:R1:W-:Y:S01]  /*3ab0*/  STL [R1+0x24], R54 ;  /* 0x0000243601007387 */ /* 0x0003e20000100800 */
[----:B------:R-:W-:Y:S01]  /*3ac0*/  LOP3.LUT R2, RZ, R2, RZ, 0x33, !PT ;  /* 0x00000002ff027212 */ /* 0x000fe200078e33ff */
[----:B-----5:R-:W-:Y:S01]  /*3ad0*/  VIADD R24, R113, 0xffffffff ;  /* 0xffffffff71187836 */ /* 0x020fe20000000000 */
[----:B------:R-:W-:Y:S01]  /*3ae0*/  ISETP.NE.U32.AND P2, PT, R49, RZ, PT ;  /* 0x000000ff3100720c */ /* 0x000fe20003f45070 */
[----:B------:R1:W-:Y:S01]  /*3af0*/  STL [R1+0x20], R51 ;  /* 0x0000203301007387 */ /* 0x0003e20000100800 */
[----:B------:R-:W-:-:S02]  /*3b00*/  SEL R25, R2, R25, !P6 ;  /* 0x0000001902197207 */ /* 0x000fc40007000000 */
[----:B------:R-:W-:Y:S02]  /*3b10*/  ISETP.GE.AND P5, PT, R164, RZ, PT ;  /* 0x000000ffa400720c */ /* 0x000fe40003fa6270 */
[----:B------:R-:W-:Y:S01]  /*3b20*/  SEL R2, R2, R27, !P6 ;  /* 0x0000001b02027207 */ /* 0x000fe20007000000 */
[----:B--2-4-:R-:W-:Y:S10]  /*3b30*/  BRA.U UP0, `(.L_x_5) ;  /* 0x0000000100187547 */ /* 0x014ff4000b800000 */
[----:B------:R-:W-:Y:S01]  /*3b40*/  ELECT P6, URZ, PT ;  /* 0x0000000000ff782f */ /* 0x000fe200038c0000 */
[----:B------:R-:W-:Y:S01]  /*3b50*/  IMAD.MOV.U32 R0, RZ, RZ, 0x1 ;  /* 0x00000001ff007424 */ /* 0x000fe200078e00ff */
[----:B------:R-:W-:Y:S01]  /*3b60*/  UMOV UR7, 0x40 ;  /* 0x0000004000077882 */ /* 0x000fe20000000000 */
[----:B------:R-:W-:Y:S01]  /*3b70*/  UVIRTCOUNT.DEALLOC.SMPOOL 0x80 ;  /* 0x000000800000784c */ /* 0x000fe20000000000 */
[----:B------:R-:W-:-:S09]  /*3b80*/  ULEA UR7, UR4, UR7, 0x18 ;  /* 0x0000000704077291 */ /* 0x000fd2000f8ec0ff */
[----:B------:R0:W-:Y:S03]  /*3b90*/  @P6 STS.U8 [UR7], R0 ;  /* 0x00000000ff006988 */ /* 0x0001e60008000007 */
.L_x_5:
[----:B------:R-:W-:Y:S01]  /*3ba0*/  UIADD3 UR7, UPT, UPT, UR6, UR9, URZ ;  /* 0x0000000906077290 */ /* 0x000fe2000fffe0ff */
[----:B------:R-:W-:Y:S01]  /*3bb0*/  STL [R1+0x1330], R4 ;  /* 0x0013300401007387 */ /* 0x000fe20000100800 */
[----:B------:R-:W-:Y:S01]  /*3bc0*/  VOTEU.ALL UP1, P2 ;  /* 0x0000000000ff7886 */ /* 0x000fe20001020000 */
[----:B------:R-:W-:Y:S01]  /*3bd0*/  VOTEU.ALL UP2, P2 ;  /* 0x0000000000ff7886 */ /* 0x000fe20001040000 */
[----:B0-----:R-:W-:Y:S01]  /*3be0*/  IMAD R0, R25, UR11, RZ ;  /* 0x0000000b19007c24 */ /* 0x001fe2000f8e02ff */
[----:B------:R-:W-:Y:S01]  /*3bf0*/  STL [R1+0x12ac], R165 ;  /* 0x0012aca501007387 */ /* 0x000fe20000100800 */
[----:B------:R-:W-:Y:S01]  /*3c00*/  IMAD R2, R2, UR11, RZ ;  /* 0x0000000b02027c24 */ /* 0x000fe2000f8e02ff */
[----:B------:R-:W-:-:S04]  /*3c10*/  @!UP1 UIADD3 UR18, UPT, UPT, -UR10, 0x100000, URZ ;  /* 0x001000000a129890 */ /* 0x000fc8000fffe1ff */
[----:B------:R-:W-:Y:S02]  /*3c20*/  @!UP1 USHF.L.U32 UR19, UR18, 0xb, URZ ;  /* 0x0000000b12139899 */ /* 0x000fe400080006ff */
[----:B------:R-:W-:Y:S01]  /*3c30*/  @!UP1 USHF.L.U32 UR18, UR18, 0x1, URZ ;  /* 0x0000000112129899 */ /* 0x000fe200080006ff */
[----:B------:R-:W-:Y:S01]  /*3c40*/  VIADD R25, R113, 0xfffffff7 ;  /* 0xfffffff771197836 */ /* 0x000fe20000000000 */
[----:B------:R-:W-:Y:S01]  /*3c50*/  STTM.x128 tmem[UR7], RZ ;  /* 0x000000ff000079ed */ /* 0x000fe200083c0007 */
[----:B------:R-:W0:Y:S02]  /*3c60*/  FENCE.VIEW.ASYNC.T ;  /* 0x00000000000073c6 */ /* 0x000e240000000200 */
[----:B0-----:R-:W-:Y:S01]  /*3c70*/  BAR.SYNC.DEFER_BLOCKING 0x0 ;  /* 0x0000000000007b1d */ /* 0x001fe20000010000 */
[----:B------:R-:W-:Y:S02]  /*3c80*/  LEA R160, P6, R0, UR12, 0x1 ;  /* 0x0000000c00a07c11 */ /* 0x000fe4000f8c08ff */
[----:B------:R-:W-:-:S02]  /*3c90*/  PRMT R35, RZ, 0x7610, R35 ;  /* 0x00007610ff237816 */ /* 0x000fc40000000023 */
[----:B------:R-:W-:Y:S01]  /*3ca0*/  LEA.HI.X.SX32 R161, R0, UR13, 0x1, P6 ;  /* 0x0000000d00a17c11 */ /* 0x000fe2000b0f0eff */
[----:B------:R-:W-:Y:S01]  /*3cb0*/  VIADD R0, R113, 0xffffffef ;  /* 0xffffffef71007836 */ /* 0x000fe20000000000 */
[----:B------:R-:W-:Y:S01]  /*3cc0*/  ISETP.GE.U32.AND P6, PT, R24, 0x7fffff80, PT ;  /* 0x7fffff801800780c */ /* 0x000fe20003fc6070 */
[----:B------:R-:W-:Y:S01]  /*3cd0*/  STL [R1+0x12a8], R23 ;  /* 0x0012a81701007387 */ /* 0x000fe20000100800 */
[----:B------:R-:W-:Y:S01]  /*3ce0*/  PRMT R34, RZ, 0x7610, R34 ;  /* 0x00007610ff227816 */ /* 0x000fe20000000022 */
[C---:B------:R-:W-:Y:S01]  /*3cf0*/  IMAD.SHL.U32 R27, R162.reuse, 0x10, RZ ;  /* 0x00000010a21b7824 */ /* 0x040fe200078e00ff */
[----:B------:R-:W-:Y:S01]  /*3d00*/  PRMT R31, RZ, 0x7610, R31 ;  /* 0x00007610ff1f7816 */ /* 0x000fe2000000001f */
[----:B------:R-:W-:Y:S01]  /*3d10*/  STL [R1+0x12a4], R22 ;  /* 0x0012a41601007387 */ /* 0x000fe20000100800 */
[----:B------:R-:W-:Y:S02]  /*3d20*/  PRMT R30, RZ, 0x7610, R30 ;  /* 0x00007610ff1e7816 */ /* 0x000fe4000000001e */
[----:B------:R-:W-:Y:S01]  /*3d30*/  PRMT R33, RZ, 0x7610, R33 ;  /* 0x00007610ff217816 */ /* 0x000fe20000000021 */
[----:B------:R-:W-:Y:S01]  /*3d40*/  STL [R1+0x12a0], R21 ;  /* 0x0012a01501007387 */ /* 0x000fe20000100800 */
[----:B------:R-:W-:Y:S01]  /*3d50*/  PRMT R32, RZ, 0x7610, R32 ;  /* 0x00007610ff207816 */ /* 0x000fe20000000020 */
[C---:B------:R-:W-:Y:S01]  /*3d60*/  IMAD.SHL.U32 R37, R162.reuse, 0x20, RZ ;  /* 0x00000020a2257824 */ /* 0x040fe200078e00ff */
[----:B-1----:R-:W-:Y:S01]  /*3d70*/  PRMT R26, RZ, 0x7610, R26 ;  /* 0x00007610ff1a7816 */ /* 0x002fe2000000001a */
[----:B------:R-:W-:Y:S01]  /*3d80*/  STL [R1+0x129c], R20 ;  /* 0x00129c1401007387 */ /* 0x000fe20000100800 */
[----:B------:R-:W-:Y:S01]  /*3d90*/  PRMT R28, RZ, 0x7610, R28 ;  /* 0x00007610ff1c7816 */ /* 0x000fe2000000001c */
[----:B------:R-:W-:Y:S01]  /*3da0*/  IMAD R39, R162, 0x30, RZ ;  /* 0x00000030a2277824 */ /* 0x000fe200078e02ff */
[----:B------:R-:W-:Y:S01]  /*3db0*/  PRMT R47, RZ, 0x7610, R47 ;  /* 0x00007610ff2f7816 */ /* 0x000fe2000000002f */
[----:B------:R-:W-:Y:S04]  /*3dc0*/  STL [R1+0x1298], R19 ;  /* 0x0012981301007387 */ /* 0x000fe80000100800 */
[----:B------:R-:W0:Y:S02]  /*3dd0*/  FENCE.VIEW.ASYNC.S ;  /* 0x00000000000073c6 */ /* 0x000e240000000000 */
[----:B0-----:R0:W1:Y:S01]  /*3de0*/  @!UP2 SYNCS.EXCH.64 URZ, [UR8], UR18 ;  /* 0x0000001208ffa5b2 */ /* 0x0010620008000100 */
[----:B------:R-:W-:-:S02]  /*3df0*/  PRMT R46, RZ, 0x7610, R46 ;  /* 0x00007610ff2e7816 */ /* 0x000fc4000000002e */
[----:B------:R-:W-:Y:S01]  /*3e00*/  PRMT R43, RZ, 0x7610, R43 ;  /* 0x00007610ff2b7816 */ /* 0x000fe2000000002b */
[----:B------:R-:W-:Y:S01]  /*3e10*/  STL [R1+0x1294], R18 ;  /* 0x0012941201007387 */ /* 0x000fe20000100800 */
[----:B------:R-:W-:Y:S02]  /*3e20*/  PRMT R42, RZ, 0x7610, R42 ;  /* 0x00007610ff2a7816 */ /* 0x000fe4000000002a */
[----:B------:R-:W-:Y:S01]  /*3e30*/  PRMT R45, RZ, 0x7610, R45 ;  /* 0x00007610ff2d7816 */ /* 0x000fe2000000002d */
[----:B------:R-:W-:Y:S01]  /*3e40*/  STL [R1+0x1290], R17 ;  /* 0x0012901101007387 */ /* 0x000fe20000100800 */
[----:B------:R-:W-:Y:S01]  /*3e50*/  PRMT R44, RZ, 0x7610, R44 ;  /* 0x00007610ff2c7816 */ /* 0x000fe2000000002c */
[----:B------:R-:W-:Y:S01]  /*3e60*/  IMAD R49, R162, 0x50, RZ ;  /* 0x00000050a2317824 */ /* 0x000fe200078e02ff */
[----:B------:R-:W-:Y:S01]  /*3e70*/  PRMT R38, RZ, 0x7610, R38 ;  /* 0x00007610ff267816 */ /* 0x000fe20000000026 */
[----:B------:R-:W-:Y:S01]  /*3e80*/  STL [R1+0x128c], R16 ;  /* 0x00128c1001007387 */ /* 0x000fe20000100800 */
[----:B------:R-:W-:Y:S01]  /*3e90*/  IMAD.WIDE R114, R27, 0x2, R160 ;  /* 0x000000021b727825 */ /* 0x000fe200078e02a0 */
[----:B------:R-:W-:Y:S01]  /*3ea0*/  PRMT R24, RZ, 0x7610, R24 ;  /* 0x00007610ff187816 */ /* 0x000fe20000000018 */
[----:B------:R-:W2:Y:S01]  /*3eb0*/  LDCU UR4, c[0x0][0x3b0] ;  /* 0x00007600ff0477ac */ /* 0x000ea20008000800 */
[----:B------:R-:W-:Y:S01]  /*3ec0*/  STL [R1+0x1288], R15 ;  /* 0x0012880f01007387 */ /* 0x000fe20000100800 */
[----:B------:R-:W-:-:S02]  /*3ed0*/  PRMT R41, RZ, 0x7610, R41 ;  /* 0x00007610ff297816 */ /* 0x000fc40000000029 */
[----:B------:R-:W-:Y:S01]  /*3ee0*/  PRMT R40, RZ, 0x7610, R40 ;  /* 0x00007610ff287816 */ /* 0x000fe20000000028 */
[----:B------:R-:W-:Y:S01]  /*3ef0*/  STL [R1+0x1284], R14 ;  /* 0x0012840e01007387 */ /* 0x000fe20000100800 */
[C---:B------:R-:W-:Y:S01]  /*3f00*/  IMAD R154, R162.reuse, 0x60, RZ ;  /* 0x00000060a29a7824 */ /* 0x040fe200078e02ff */
[----:B------:R-:W-:Y:S02]  /*3f10*/  PRMT R50, RZ, 0x7610, R50 ;  /* 0x00007610ff327816 */ /* 0x000fe40000000032 */
[----:B------:R-:W-:Y:S01]  /*3f20*/  PRMT R36, RZ, 0x7610, R36 ;  /* 0x00007610ff247816 */ /* 0x000fe20000000024 */
[----:B------:R-:W-:Y:S01]  /*3f30*/  STL [R1+0x1280], R13 ;  /* 0x0012800d01007387 */ /* 0x000fe20000100800 */
[C---:B------:R-:W-:Y:S02]  /*3f40*/  IMAD R146, R162.reuse, 0x70, RZ ;  /* 0x00000070a2927824 */ /* 0x040fe400078e02ff */
[----:B------:R-:W-:Y:S01]  /*3f50*/  IMAD R150, R162, 0x68, RZ ;  /* 0x00000068a2967824 */ /* 0x000fe200078e02ff */
[----:B-1----:R-:W-:Y:S01]  /*3f60*/  BAR.SYNC.DEFER_BLOCKING 0x0 ;  /* 0x0000000000007b1d */ /* 0x002fe20000010000 */
[----:B------:R-:W-:-:S02]  /*3f70*/  PRMT R51, RZ, 0x7610, R51 ;  /* 0x00007610ff337816 */ /* 0x000fc40000000033 */
[----:B------:R-:W-:Y:S02]  /*3f80*/  PRMT R104, RZ, 0x7610, R104 ;  /* 0x00007610ff687816 */ /* 0x000fe40000000068 */
[----:B------:R-:W-:Y:S02]  /*3f90*/  PRMT R105, RZ, 0x7610, R105 ;  /* 0x00007610ff697816 */ /* 0x000fe40000000069 */
[----:B------:R-:W-:Y:S01]  /*3fa0*/  PRMT R48, RZ, 0x7610, R48 ;  /* 0x00007610ff307816 */ /* 0x000fe20000000030 */
[----:B------:R-:W-:Y:S01]  /*3fb0*/  STL [R1+0x127c], R12 ;  /* 0x00127c0c01007387 */ /* 0x000fe20000100800 */
[----:B------:R-:W-:Y:S01]  /*3fc0*/  IMAD R142, R162, 0x78, RZ ;  /* 0x00000078a28e7824 */ /* 0x000fe200078e02ff */
[----:B------:R-:W-:Y:S02]  /*3fd0*/  PRMT R112, RZ, 0x7610, R112 ;  /* 0x00007610ff707816 */ /* 0x000fe40000000070 */
[----:B------:R-:W-:Y:S01]  /*3fe0*/  PRMT R100, RZ, 0x7610, R100 ;  /* 0x00007610ff647816 */ /* 0x000fe20000000064 */
[----:B------:R-:W-:Y:S01]  /*3ff0*/  STL [R1+0x1278], R11 ;  /* 0x0012780b01007387 */ /* 0x000fe20000100800 */
[----:B------:R-:W-:-:S02]  /*4000*/  PRMT R101, RZ, 0x7610, R101 ;  /* 0x00007610ff657816 */ /* 0x000fc40000000065 */
[----:B------:R-:W-:Y:S01]  /*4010*/  PRMT R111, RZ, 0x7610, R111 ;  /* 0x00007610ff6f7816 */ /* 0x000fe2000000006f */
[----:B------:R-:W-:Y:S01]  /*4020*/  STL [R1+0x1274], R10 ;  /* 0x0012740a01007387 */ /* 0x000fe20000100800 */
[----:B------:R-:W-:Y:S02]  /*4030*/  PRMT R96, RZ, 0x7610, R96 ;  /* 0x00007610ff607816 */ /* 0x000fe40000000060 */
[----:B------:R-:W-:Y:S01]  /*4040*/  PRMT R97, RZ, 0x7610, R97 ;  /* 0x00007610ff617816 */ /* 0x000fe20000000061 */
[----:B------:R-:W-:Y:S01]  /*4050*/  STL [R1+0x1270], R9 ;  /* 0x0012700901007387 */ /* 0x000fe20000100800 */
        /* <DEDUP_REMOVED lines=14> */
[----:B------:R1:W-:Y:S01]  /*4140*/  STL [R1+0x125c], R163 ;  /* 0x00125ca301007387 */ /* 0x0003e20000100800 */
[----:B------:R-:W-:Y:S02]  /*4150*/  PRMT R88, RZ, 0x7610, R88 ;  /* 0x00007610ff587816 */ /* 0x000fe40000000058 */
[----:B------:R-:W-:Y:S01]  /*4160*/  PRMT R89, RZ, 0x7610, R89 ;  /* 0x00007610ff597816 */ /* 0x000fe20000000059 */
[----:B------:R-:W3:Y:S01]  /*4170*/  @!P6 LDG.E.U16 R35, desc[UR16][R160.64] ;  /* 0x00000010a023e981 */ /* 0x000ee2000c1e1500 */
[----:B------:R-:W-:Y:S02]  /*4180*/  PRMT R98, RZ, 0x7610, R98 ;  /* 0x00007610ff627816 */ /* 0x000fe40000000062 */
[----:B------:R-:W-:Y:S01]  /*4190*/  PRMT R93, RZ, 0x7610, R93 ;  /* 0x00007610ff5d7816 */ /* 0x000fe2000000005d */
[----:B------:R-:W-:Y:S01]  /*41a0*/  STL [R1+0xe90], R164 ;  /* 0x000e90a401007387 */ /* 0x000fe20000100800 */
[----:B------:R-:W-:Y:S01]  /*41b0*/  PRMT R92, RZ, 0x7610, R92 ;  /* 0x00007610ff5c7816 */ /* 0x000fe2000000005c */
[----:B-1----:R-:W-:Y:S01]  /*41c0*/  IMAD.MOV.U32 R163, RZ, RZ, R29 ;  /* 0x000000ffffa37224 */ /* 0x002fe200078e001d */
[----:B------:R-:W-:Y:S01]  /*41d0*/  PRMT R87, RZ, 0x7610, R87 ;  /* 0x00007610ff577816 */ /* 0x000fe20000000057 */
[----:B------:R-:W-:Y:S01]  /*41e0*/  STL [R1+0xf98], R164 ;  /* 0x000f98a401007387 */ /* 0x000fe20000100800 */
[----:B------:R-:W-:Y:S01]  /*41f0*/  IMAD R140, R162, 0x59, RZ ;  /* 0x00000059a28c7824 */ /* 0x000fe200078e02ff */
[----:B------:R-:W-:Y:S01]  /*4200*/  PRMT R86, RZ, 0x7610, R86 ;  /* 0x00007610ff567816 */ /* 0x000fe20000000056 */
[----:B------:R-:W-:Y:S01]  /*4210*/  @!P5 IMAD.MOV R163, RZ, RZ, -R163 ;  /* 0x000000ffffa3d224 */ /* 0x000fe200078e0aa3 */
[----:B------:R-:W-:Y:S01]  /*4220*/  LEA R158, P5, R2, UR12, 0x1 ;  /* 0x0000000c029e7c11 */ /* 0x000fe2000f8a08ff */
[----:B------:R-:W-:Y:S01]  /*4230*/  STL [R1+0xff8], R164 ;  /* 0x000ff8a401007387 */ /* 0x000fe20000100800 */
[----:B------:R-:W-:Y:S01]  /*4240*/  PRMT R29, RZ, 0x7610, R29 ;  /* 0x00007610ff1d7816 */ /* 0x000fe2000000001d */
[----:B------:R-:W-:Y:S01]  /*4250*/  IMAD.WIDE R156, R154, 0x2, R160 ;  /* 0x000000029a9c7825 */ /* 0x000fe200078e02a0 */
[----:B------:R-:W-:Y:S01]  /*4260*/  LEA.HI.X.SX32 R159, R2, UR13, 0x1, P5 ;  /* 0x0000000d029f7c11 */ /* 0x000fe2000a8f0eff */
[----:B------:R-:W-:Y:S01]  /*4270*/  STL [R1+0x1060], R164 ;  /* 0x001060a401007387 */ /* 0x000fe20000100800 */
[----:B------:R-:W-:Y:S01]  /*4280*/  ISETP.GE.U32.AND P5, PT, R25, 0x7fffff78, PT ;  /* 0x7fffff781900780c */ /* 0x000fe20003fa6070 */
[----:B------:R-:W-:Y:S01]  /*4290*/  VIADD R2, R113, 0xffffffdf ;  /* 0xffffffdf71027836 */ /* 0x000fe20000000000 */
[----:B------:R-:W-:Y:S01]  /*42a0*/  PRMT R85, RZ, 0x7610, R85 ;  /* 0x00007610ff557816 */ /* 0x000fe20000000055 */
[----:B------:R-:W4:Y:S01]  /*42b0*/  @!P6 LDG.E.U16 R34, desc[UR16][R158.64] ;  /* 0x000000109e22e981 */ /* 0x000f22000c1e1500 */
[----:B------:R-:W-:Y:S01]  /*42c0*/  ISETP.GE.U32.AND P6, PT, R0, 0x7fffff70, PT ;  /* 0x7fffff700000780c */ /* 0x000fe20003fc6070 */
[----:B------:R-:W-:-:S02]  /*42d0*/  IMAD.SHL.U32 R25, R162, 0x8, RZ ;  /* 0x00000008a2197824 */ /* 0x000fc400078e00ff */
[----:B------:R-:W-:Y:S01]  /*42e0*/  IMAD R136, R162, 0x61, RZ ;  /* 0x00000061a2887824 */ /* 0x000fe200078e02ff */
[----:B------:R-:W-:Y:S01]  /*42f0*/  STL [R1+0x11c8], R164 ;  /* 0x0011c8a401007387 */ /* 0x000fe20000100800 */
[----:B------:R-:W-:Y:S01]  /*4300*/  IMAD.WIDE R108, R27, 0x2, R158 ;  /* 0x000000021b6c7825 */ /* 0x000fe200078e029e */
[----:B------:R-:W-:Y:S01]  /*4310*/  PRMT R84, RZ, 0x7610, R84 ;  /* 0x00007610ff547816 */ /* 0x000fe20000000054 */
[----:B------:R-:W1:Y:S01]  /*4320*/  LDCU UR59, c[0x0][0x3b0] ;  /* 0x00007600ff3b77ac */ /* 0x000e620008000800 */
[----:B------:R-:W-:Y:S01]  /*4330*/  STL [R1+0x12b0], R164 ;  /* 0x0012b0a401007387 */ /* 0x000fe20000100800 */
[C---:B------:R-:W-:Y:S01]  /*4340*/  IMAD.WIDE R118, R25.reuse, 0x2, R160 ;  /* 0x0000000219767825 */ /* 0x040fe200078e02a0 */
[----:B------:R-:W-:Y:S01]  /*4350*/  PRMT R83, RZ, 0x7610, R83 ;  /* 0x00007610ff537816 */ /* 0x000fe20000000053 */
[----:B------:R-:W0:Y:S01]  /*4360*/  LDCU UR60, c[0x0][0x3b0] ;  /* 0x00007600ff3c77ac */ /* 0x000e220008000800 */
[----:B------:R-:W-:Y:S01]  /*4370*/  STL [R1+0x12b4], R163 ;  /* 0x0012b4a301007387 */ /* 0x000fe20000100800 */
[----:B------:R-:W-:Y:S01]  /*4380*/  IMAD.WIDE R116, R25, 0x2, R158 ;  /* 0x0000000219747825 */ /* 0x000fe200078e029e */
[----:B------:R-:W-:Y:S01]  /*4390*/  PRMT R82, RZ, 0x7610, R82 ;  /* 0x00007610ff527816 */ /* 0x000fe20000000052 */
[----:B------:R-:W0:Y:S01]  /*43a0*/  LDCU UR58, c[0x0][0x3b0] ;  /* 0x00007600ff3a77ac */ /* 0x000e220008000800 */
[----:B------:R-:W2:Y:S01]  /*43b0*/  @!P6 LDG.E.U16 R31, desc[UR16][R114.64] ;  /* 0x00000010721fe981 */ /* 0x000ea2000c1e1500 */
[----:B------:R-:W-:-:S02]  /*43c0*/  VIADD R0, R113, 0xffffffe7 ;  /* 0xffffffe771007836 */ /* 0x000fc40000000000 */
[--C-:B------:R-:W-:Y:S01]  /*43d0*/  IMAD.WIDE R148, R146, 0x2, R160.reuse ;  /* 0x0000000292947825 */ /* 0x100fe200078e02a0 */
[----:B------:R-:W2:Y:S01]  /*43e0*/  @!P6 LDG.E.U16 R30, desc[UR16][R108.64] ;  /* 0x000000106c1ee981 */ /* 0x000ea2000c1e1500 */
[----:B------:R-:W-:Y:S01]  /*43f0*/  ISETP.GE.U32.AND P6, PT, R2, 0x7fffff60, PT ;  /* 0x7fffff600200780c */ /* 0x000fe20003fc6070 */
[----:B------:R-:W0:Y:S02]  /*4400*/  LDCU UR20, c[0x0][0x3b0] ;  /* 0x00007600ff1477ac */ /* 0x000e240008000800 */
[----:B------:R0:W2:Y:S01]  /*4410*/  @!P5 LDG.E.U16 R33, desc[UR16][R118.64] ;  /* 0x000000107621d981 */ /* 0x0000a2000c1e1500 */
[----:B------:R-:W-:-:S04]  /*4420*/  IMAD.WIDE R152, R150, 0x2, R160 ;  /* 0x0000000296987825 */ /* 0x000fc800078e02a0 */
[----:B------:R-:W-:Y:S01]  /*4430*/  IMAD R132, R162, 0x69, RZ ;  /* 0x00000069a2847824 */ /* 0x000fe200078e02ff */
[----:B------:R0:W2:Y:S01]  /*4440*/  @!P5 LDG.E.U16 R32, desc[UR16][R116.64] ;  /* 0x000000107420d981 */ /* 0x0000a2000c1e1500 */
[----:B------:R-:W-:Y:S01]  /*4450*/  ISETP.GE.U32.AND P5, PT, R0, 0x7fffff68, PT ;  /* 0x7fffff680000780c */ /* 0x000fe20003fa6070 */
[----:B------:R-:W-:Y:S01]  /*4460*/  IMAD R25, R162, 0x18, RZ ;  /* 0x00000018a2197824 */ /* 0x000fe200078e02ff */
[----:B------:R-:W-:Y:S01]  /*4470*/  PRMT R79, RZ, 0x7610, R79 ;  /* 0x00007610ff4f7816 */ /* 0x000fe2000000004f */
[----:B------:R0:W-:Y:S01]  /*4480*/  STL.64 [R1+0x510], R118 ;  /* 0x0005107601007387 */ /* 0x0001e20000100a00 */
[----:B------:R-:W-:Y:S01]  /*4490*/  PRMT R27, RZ, 0x7610, R27 ;  /* 0x00007610ff1b7816 */ /* 0x000fe2000000001b */
[----:B------:R-:W-:Y:S01]  /*44a0*/  IMAD.WIDE R144, R142, 0x2, R160 ;  /* 0x000000028e907825 */ /* 0x000fe200078e02a0 */
[----:B------:R-:W-:Y:S01]  /*44b0*/  PRMT R78, RZ, 0x7610, R78 ;  /* 0x00007610ff4e7816 */ /* 0x000fe2000000004e */
[----:B------:R1:W-:Y:S02]  /*44c0*/  STL.64 [R1+0x508], R116 ;  /* 0x0005087401007387 */ /* 0x0003e40000100a00 */
[----:B------:R-:W-:-:S02]  /*44d0*/  IMAD R128, R162, 0x71, RZ ;  /* 0x00000071a2807824 */ /* 0x000fc400078e02ff */
[----:B------:R-:W-:Y:S01]  /*44e0*/  IMAD R124, R162, 0x79, RZ ;  /* 0x00000079a27c7824 */ /* 0x000fe200078e02ff */
[----:B------:R1:W-:Y:S01]  /*44f0*/  STL.64 [R1+0x490], R114 ;  /* 0x0004907201007387 */ /* 0x0003e20000100a00 */
[----:B------:R-:W-:Y:S01]  /*4500*/  VIADD R2, R113, 0xffffffcf ;  /* 0xffffffcf71027836 */ /* 0x000fe20000000000 */
[----:B------:R-:W-:Y:S02]  /*4510*/  PRMT R75, RZ, 0x7610, R75 ;  /* 0x00007610ff4b7816 */ /* 0x000fe4000000004b */
[----:B------:R-:W-:Y:S01]  /*4520*/  PRMT R74, RZ, 0x7610, R74 ;  /* 0x00007610ff4a7816 */ /* 0x000fe2000000004a */
[----:B------:R1:W-:Y:S01]  /*4530*/  STL.64 [R1+0x488], R108 ;  /* 0x0004886c01007387 */ /* 0x0003e20000100a00 */
[C---:B0-----:R-:W-:Y:S01]  /*4540*/  IMAD.WIDE R118, R25.reuse, 0x2, R160 ;  /* 0x0000000219767825 */ /* 0x041fe200078e02a0 */
[----:B------:R-:W-:Y:S01]  /*4550*/  PRMT R80, RZ, 0x7610, R80 ;  /* 0x00007610ff507816 */ /* 0x000fe20000000050 */
[----:B------:R-:W0:Y:S02]  /*4560*/  LDCU UR57, c[0x0][0x3b0] ;  /* 0x00007600ff3977ac */ /* 0x000e240008000800 */
[----:B-1----:R-:W-:Y:S01]  /*4570*/  IMAD.WIDE R116, R25, 0x2, R158 ;  /* 0x0000000219747825 */ /* 0x002fe200078e029e */
[----:B------:R1:W2:Y:S01]  /*4580*/  @!P5 LDG.E.U16 R29, desc[UR16][R118.64] ;  /* 0x00000010761dd981 */ /* 0x0002a2000c1e1500 */
[----:B------:R-:W-:Y:S01]  /*4590*/  PRMT R81, RZ, 0x7610, R81 ;  /* 0x00007610ff517816 */ /* 0x000fe20000000051 */
[----:B------:R-:W0:Y:S01]  /*45a0*/  LDCU UR19, c[0x0][0x3b0] ;  /* 0x00007600ff1377ac */ /* 0x000e220008000800 */
[C---:B------:R-:W-:Y:S01]  /*45b0*/  IMAD.WIDE R114, R37.reuse, 0x2, R160 ;  /* 0x0000000225727825 */ /* 0x040fe200078e02a0 */
[----:B------:R0:W2:Y:S01]  /*45c0*/  @!P5 LDG.E.U16 R28, desc[UR16][R116.64] ;  /* 0x00000010741cd981 */ /* 0x0000a2000c1e1500 */
[----:B------:R-:W-:Y:S01]  /*45d0*/  PRMT R70, RZ, 0x7610, R70 ;  /* 0x00007610ff467816 */ /* 0x000fe20000000046 */
[----:B------:R-:W0:Y:S01]  /*45e0*/  LDCU UR9, c[0x0][0x3b0] ;  /* 0x00007600ff0977ac */ /* 0x000e220008000800 */
[----:B------:R-:W-:Y:S01]  /*45f0*/  IMAD.WIDE R108, R37, 0x2, R158 ;  /* 0x00000002256c7825 */ /* 0x000fe200078e029e */
[----:B------:R0:W2:Y:S01]  /*4600*/  @!P6 LDG.E.U16 R27, desc[UR16][R114.64] ;  /* 0x00000010721be981 */ /* 0x0000a2000c1e1500 */
[----:B------:R-:W-:Y:S01]  /*4610*/  PRMT R71, RZ, 0x7610, R71 ;  /* 0x00007610ff477816 */ /* 0x000fe20000000047 */
[----:B------:R-:W0:Y:S01]  /*4620*/  LDCU UR12, c[0x0][0x3b0] ;  /* 0x00007600ff0c77ac */ /* 0x000e220008000800 */
[----:B------:R-:W-:Y:S01]  /*4630*/  VIADD R0, R113, 0xffffffd7 ;  /* 0xffffffd771007836 */ /* 0x000fe20000000000 */
[----:B------:R0:W2:Y:S01]  /*4640*/  @!P6 LDG.E.U16 R26, desc[UR16][R108.64] ;  /* 0x000000106c1ae981 */ /* 0x0000a2000c1e1500 */
[----:B------:R-:W-:-:S02]  /*4650*/  ISETP.GE.U32.AND P6, PT, R2, 0x7fffff50, PT ;  /* 0x7fffff500200780c */ /* 0x000fc40003fc6070 */
[----:B------:R-:W-:Y:S02]  /*4660*/  PRMT R76, RZ, 0x7610, R76 ;  /* 0x00007610ff4c7816 */ /* 0x000fe4000000004c */
[----:B------:R-:W-:Y:S02]  /*4670*/  PRMT R77, RZ, 0x7610, R77 ;  /* 0x00007610ff4d7816 */ /* 0x000fe4000000004d */
[----:B------:R-:W-:Y:S02]  /*4680*/  PRMT R66, RZ, 0x7610, R66 ;  /* 0x00007610ff427816 */ /* 0x000fe40000000042 */
[----:B------:R-:W-:Y:S02]  /*4690*/  PRMT R67, RZ, 0x7610, R67 ;  /* 0x00007610ff437816 */ /* 0x000fe40000000043 */
[----:B------:R-:W-:Y:S02]  /*46a0*/  PRMT R62, RZ, 0x7610, R62 ;  /* 0x00007610ff3e7816 */ /* 0x000fe4000000003e */
[----:B------:R-:W-:-:S02]  /*46b0*/  PRMT R63, RZ, 0x7610, R63 ;  /* 0x00007610ff3f7816 */ /* 0x000fc4000000003f */
        /* <DEDUP_REMOVED lines=12> */
[----:B------:R-:W-:Y:S01]  /*4780*/  PRMT R55, RZ, 0x7610, R55 ;  /* 0x00007610ff377816 */ /* 0x000fe20000000037 */
[----:B------:R-:W-:Y:S01]  /*4790*/  IMAD R120, R162, 0x5a, RZ ;  /* 0x0000005aa2787824 */ /* 0x000fe200078e02ff */
[----:B------:R-:W-:Y:S01]  /*47a0*/  ISETP.GE.U32.AND P5, PT, R0, 0x7fffff58, PT ;  /* 0x7fffff580000780c */ /* 0x000fe20003fa6070 */
[----:B------:R1:W-:Y:S01]  /*47b0*/  STL.64 [R1+0x410], R118 ;  /* 0x0004107601007387 */ /* 0x0003e20000100a00 */
[----:B------:R-:W-:Y:S01]  /*47c0*/  IMAD R37, R162, 0x28, RZ ;  /* 0x00000028a2257824 */ /* 0x000fe200078e02ff */
[----:B------:R-:W-:Y:S01]  /*47d0*/  PRMT R4, RZ, 0x7610, R4 ;  /* 0x00007610ff047816 */ /* 0x000fe20000000004 */
[----:B------:R-:W2:Y:S01]  /*47e0*/  LDCU UR13, c[0x0][0x3b0] ;  /* 0x00007600ff0d77ac */ /* 0x000ea20008000800 */
[----:B------:R0:W-:Y:S01]  /*47f0*/  STL.64 [R1+0x408], R116 ;  /* 0x0004087401007387 */ /* 0x0001e20000100a00 */
[----:B------:R-:W-:Y:S02]  /*4800*/  PRMT R25, RZ, 0x7610, R25 ;  /* 0x00007610ff197816 */ /* 0x000fe40000000019 */
[----:B------:R-:W-:Y:S01]  /*4810*/  PRMT R54, RZ, 0x7610, R54 ;  /* 0x00007610ff367816 */ /* 0x000fe20000000036 */
[----:B------:R0:W-:Y:S01]  /*4820*/  STL.64 [R1+0x390], R114 ;  /* 0x0003907201007387 */ /* 0x0001e20000100a00 */
[----:B------:R-:W-:Y:S01]  /*4830*/  IADD3 R2, PT, PT, R113, -0x41, RZ ;  /* 0xffffffbf71027810 */ /* 0x000fe20007ffe0ff */
[----:B------:R-:W2:Y:S02]  /*4840*/  LDCU UR18, c[0x0][0x3b0] ;  /* 0x00007600ff1277ac */ /* 0x000ea40008000800 */
[----:B------:R0:W-:Y:S01]  /*4850*/  STL.64 [R1+0x388], R108 ;  /* 0x0003886c01007387 */ /* 0x0001e20000100a00 */
[C---:B-1----:R-:W-:Y:S01]  /*4860*/  IMAD.WIDE R118, R37.reuse, 0x2, R160 ;  /* 0x0000000225767825 */ /* 0x042fe200078e02a0 */
[----:B------:R-:W-:Y:S01]  /*4870*/  PRMT R53, RZ, 0x7610, R53 ;  /* 0x00007610ff357816 */ /* 0x000fe20000000035 */
[----:B------:R-:W1:Y:S02]  /*4880*/  LDCU UR21, c[0x0][0x3b0] ;  /* 0x00007600ff1577ac */ /* 0x000e640008000800 */
[----:B0-----:R-:W-:Y:S01]  /*4890*/  IMAD.WIDE R116, R37, 0x2, R158 ;  /* 0x0000000225747825 */ /* 0x001fe200078e029e */
[----:B------:R0:W2:Y:S01]  /*48a0*/  @!P5 LDG.E.U16 R25, desc[UR16][R118.64] ;  /* 0x000000107619d981 */ /* 0x0000a2000c1e1500 */
[----:B------:R-:W0:Y:S02]  /*48b0*/  LDCU UR22, c[0x0][0x3b0] ;  /* 0x00007600ff1677ac */ /* 0x000e240008000800 */
[C---:B------:R-:W-:Y:S01]  /*48c0*/  IMAD.WIDE R114, R39.reuse, 0x2, R160 ;  /* 0x0000000227727825 */ /* 0x040fe200078e02a0 */
[----:B------:R0:W2:Y:S01]  /*48d0*/  @!P5 LDG.E.U16 R24, desc[UR16][R116.64] ;  /* 0x000000107418d981 */ /* 0x0000a2000c1e1500 */
[----:B------:R-:W0:Y:S02]  /*48e0*/  LDCU UR24, c[0x0][0x3b0] ;  /* 0x00007600ff1877ac */ /* 0x000e240008000800 */
[----:B------:R-:W-:Y:S01]  /*48f0*/  IMAD.WIDE R108, R39, 0x2, R158 ;  /* 0x00000002276c7825 */ /* 0x000fe200078e029e */
[----:B------:R0:W2:Y:S01]  /*4900*/  @!P6 LDG.E.U16 R47, desc[UR16][R114.64] ;  /* 0x00000010722fe981 */ /* 0x0000a2000c1e1500 */
[----:B------:R-:W0:Y:S02]  /*4910*/  LDCU UR23, c[0x0][0x3b0] ;  /* 0x00007600ff1777ac */ /* 0x000e240008000800 */
[C---:B------:R-:W-:Y:S01]  /*4920*/  VIADD R0, R113.reuse, 0xffffffc7 ;  /* 0xffffffc771007836 */ /* 0x040fe20000000000 */
[----:B------:R0:W2:Y:S01]  /*4930*/  @!P6 LDG.E.U16 R46, desc[UR16][R108.64] ;  /* 0x000000106c2ee981 */ /* 0x0000a2000c1e1500 */
[----:B------:R-:W-:Y:S01]  /*4940*/  ISETP.GE.U32.AND P6, PT, R2, 0x7fffff40, PT ;  /* 0x7fffff400200780c */ /* 0x000fe20003fc6070 */
[----:B------:R-:W-:Y:S01]  /*4950*/  IMAD.SHL.U32 R39, R162, 0x40, RZ ;  /* 0x00000040a2277824 */ /* 0x000fe200078e00ff */
[----:B------:R-:W1:Y:S01]  /*4960*/  LDCU UR25, c[0x0][0x3b0] ;  /* 0x00007600ff1977ac */ /* 0x000e620008000800 */
[----:B------:R-:W-:Y:S01]  /*4970*/  ISETP.GE.U32.AND P5, PT, R0, 0x7fffff48, PT ;  /* 0x7fffff480000780c */ /* 0x000fe20003fa6070 */
[----:B------:R0:W-:Y:S01]  /*4980*/  STL.64 [R1+0x310], R118 ;  /* 0x0003107601007387 */ /* 0x0001e20000100a00 */
[----:B------:R-:W-:Y:S01]  /*4990*/  IMAD R37, R162, 0x38, RZ ;  /* 0x00000038a2257824 */ /* 0x000fe200078e02ff */
[----:B------:R-:W1:Y:S02]  /*49a0*/  LDCU UR26, c[0x0][0x3b0] ;  /* 0x00007600ff1a77ac */ /* 0x000e640008000800 */
[----:B------:R0:W-:Y:S01]  /*49b0*/  STL.64 [R1+0x308], R116 ;  /* 0x0003087401007387 */ /* 0x0001e20000100a00 */
[----:B------:R-:W-:Y:S01]  /*49c0*/  VIADD R2, R113, 0xffffffaf ;  /* 0xffffffaf71027836 */ /* 0x000fe20000000000 */
[----:B------:R-:W1:Y:S02]  /*49d0*/  LDCU UR27, c[0x0][0x3b0] ;  /* 0x00007600ff1b77ac */ /* 0x000e640008000800 */
[----:B------:R1:W-:Y:S01]  /*49e0*/  STL.64 [R1+0x290], R114 ;  /* 0x0002907201007387 */ /* 0x0003e20000100a00 */
[----:B------:R-:W2:Y:S03]  /*49f0*/  LDCU UR28, c[0x0][0x3b0] ;  /* 0x00007600ff1c77ac */ /* 0x000ea60008000800 */
[----:B------:R1:W-:Y:S01]  /*4a00*/  STL.64 [R1+0x288], R108 ;  /* 0x0002886c01007387 */ /* 0x0003e20000100a00 */
[C---:B0-----:R-:W-:Y:S01]  /*4a10*/  IMAD.WIDE R118, R37.reuse, 0x2, R160 ;  /* 0x0000000225767825 */ /* 0x041fe200078e02a0 */
[----:B------:R-:W0:Y:S03]  /*4a20*/  LDCU UR30, c[0x0][0x3b0] ;  /* 0x00007600ff1e77ac */ /* 0x000e260008000800 */
[----:B------:R-:W-:Y:S01]  /*4a30*/  IMAD.WIDE R116, R37, 0x2, R158 ;  /* 0x0000000225747825 */ /* 0x000fe200078e029e */
[----:B------:R0:W2:Y:S01]  /*4a40*/  @!P5 LDG.E.U16 R45, desc[UR16][R118.64] ;  /* 0x00000010762dd981 */ /* 0x0000a2000c1e1500 */
[----:B------:R-:W0:Y:S02]  /*4a50*/  LDCU UR29, c[0x0][0x3b0] ;  /* 0x00007600ff1d77ac */ /* 0x000e240008000800 */
[C---:B-1----:R-:W-:Y:S01]  /*4a60*/  IMAD.WIDE R114, R39.reuse, 0x2, R160 ;  /* 0x0000000227727825 */ /* 0x042fe200078e02a0 */
        /* <DEDUP_REMOVED lines=8> */
[----:B------:R-:W1:Y:S02]  /*4af0*/  LDCU UR33, c[0x0][0x3b0] ;  /* 0x00007600ff2177ac */ /* 0x000e640008000800 */
[----:B------:R-:W-:Y:S01]  /*4b00*/  ISETP.GE.U32.AND P5, PT, R0, 0x7fffff38, PT ;  /* 0x7fffff380000780c */ /* 0x000fe20003fa6070 */
[----:B------:R0:W-:Y:S01]  /*4b10*/  STL.64 [R1+0x210], R118 ;  /* 0x0002107601007387 */ /* 0x0001e20000100a00 */
[----:B------:R-:W-:Y:S01]  /*4b20*/  IMAD R37, R162, 0x48, RZ ;  /* 0x00000048a2257824 */ /* 0x000fe200078e02ff */
[----:B------:R-:W-:Y:S01]  /*4b30*/  PRMT R39, RZ, 0x7610, R39 ;  /* 0x00007610ff277816 */ /* 0x000fe20000000027 */
[----:B------:R-:W2:Y:S01]  /*4b40*/  LDCU UR34, c[0x0][0x3b0] ;  /* 0x00007600ff2277ac */ /* 0x000ea20008000800 */
[----:B------:R1:W-:Y:S01]  /*4b50*/  STL.64 [R1+0x208], R116 ;  /* 0x0002087401007387 */ /* 0x0003e20000100a00 */
[----:B------:R-:W-:Y:S01]  /*4b60*/  VIADD R2, R113, 0xffffff9f ;  /* 0xffffff9f71027836 */ /* 0x000fe20000000000 */
[----:B------:R-:W2:Y:S02]  /*4b70*/  LDCU UR35, c[0x0][0x3b0] ;  /* 0x00007600ff2377ac */ /* 0x000ea40008000800 */
[----:B------:R1:W-:Y:S01]  /*4b80*/  STL.64 [R1+0x190], R114 ;  /* 0x0001907201007387 */ /* 0x0003e20000100a00 */
[----:B------:R-:W2:Y:S03]  /*4b90*/  LDCU UR36, c[0x0][0x3b0] ;  /* 0x00007600ff2477ac */ /* 0x000ea60008000800 */
[----:B------:R1:W-:Y:S01]  /*4ba0*/  STL.64 [R1+0x188], R108 ;  /* 0x0001886c01007387 */ /* 0x0003e20000100a00 */
[C---:B0-----:R-:W-:Y:S01]  /*4bb0*/  IMAD.WIDE R118, R37.reuse, 0x2, R160 ;  /* 0x0000000225767825 */ /* 0x041fe200078e02a0 */
[----:B------:R-:W0:Y:S03]  /*4bc0*/  LDCU UR37, c[0x0][0x3b0] ;  /* 0x00007600ff2577ac */ /* 0x000e260008000800 */
[----:B-1----:R-:W-:Y:S01]  /*4bd0*/  IMAD.WIDE R116, R37, 0x2, R158 ;  /* 0x0000000225747825 */ /* 0x002fe200078e029e */
[----:B------:R-:W2:Y:S01]  /*4be0*/  @!P5 LDG.E.U16 R41, desc[UR16][R118.64] ;  /* 0x000000107629d981 */ /* 0x000ea2000c1e1500 */
[----:B------:R-:W1:Y:S02]  /*4bf0*/  LDCU UR38, c[0x0][0x3b0] ;  /* 0x00007600ff2677ac */ /* 0x000e640008000800 */
[C---:B------:R-:W-:Y:S01]  /*4c00*/  IMAD.WIDE R114, R49.reuse, 0x2, R160 ;  /* 0x0000000231727825 */ /* 0x040fe200078e02a0 */
[----:B------:R-:W2:Y:S01]  /*4c10*/  @!P5 LDG.E.U16 R40, desc[UR16][R116.64] ;  /* 0x000000107428d981 */ /* 0x000ea2000c1e1500 */
[----:B------:R-:W0:Y:S02]  /*4c20*/  LDCU UR39, c[0x0][0x3b0] ;  /* 0x00007600ff2777ac */ /* 0x000e240008000800 */
[----:B------:R-:W-:Y:S01]  /*4c30*/  IMAD.WIDE R108, R49, 0x2, R158 ;  /* 0x00000002316c7825 */ /* 0x000fe200078e029e */
[----:B------:R0:W2:Y:S01]  /*4c40*/  @!P6 LDG.E.U16 R39, desc[UR16][R114.64] ;  /* 0x000000107227e981 */ /* 0x0000a2000c1e1500 */
[----:B------:R-:W0:Y:S02]  /*4c50*/  LDCU UR40, c[0x0][0x3b0] ;  /* 0x00007600ff2877ac */ /* 0x000e240008000800 */
[C---:B------:R-:W-:Y:S01]  /*4c60*/  VIADD R0, R113.reuse, 0xffffffa7 ;  /* 0xffffffa771007836 */ /* 0x040fe20000000000 */
[----:B------:R0:W2:Y:S01]  /*4c70*/  @!P6 LDG.E.U16 R38, desc[UR16][R108.64] ;  /* 0x000000106c26e981 */ /* 0x0000a2000c1e1500 */
[----:B------:R-:W-:Y:S01]  /*4c80*/  ISETP.GE.U32.AND P6, PT, R2, 0x7fffff20, PT ;  /* 0x7fffff200200780c */ /* 0x000fe20003fc6070 */
[----:B------:R-:W0:Y:S02]  /*4c90*/  LDCU UR41, c[0x0][0x3b0] ;  /* 0x00007600ff2977ac */ /* 0x000e240008000800 */
[----:B------:R-:W-:Y:S01]  /*4ca0*/  ISETP.GE.U32.AND P5, PT, R0, 0x7fffff28, PT ;  /* 0x7fffff280000780c */ /* 0x000fe20003fa6070 */
[----:B------:R-:W-:Y:S01]  /*4cb0*/  STL.64 [R1+0x110], R118 ;  /* 0x0001107601007387 */ /* 0x000fe20000100a00 */
[----:B------:R-:W-:Y:S01]  /*4cc0*/  IMAD R0, R162, 0x58, RZ ;  /* 0x00000058a2007824 */ /* 0x000fe200078e02ff */
[----:B------:R-:W-:Y:S01]  /*4cd0*/  PRMT R49, RZ, 0x7610, R49 ;  /* 0x00007610ff317816 */ /* 0x000fe20000000031 */
[----:B------:R-:W1:Y:S01]  /*4ce0*/  LDCU UR42, c[0x0][0x3b0] ;  /* 0x00007600ff2a77ac */ /* 0x000e620008000800 */
[----:B------:R-:W-:Y:S01]  /*4cf0*/  STL.64 [R1+0x108], R116 ;  /* 0x0001087401007387 */ /* 0x000fe20000100a00 */
[----:B------:R-:W-:Y:S01]  /*4d00*/  IMAD.WIDE R154, R154, 0x2, R158 ;  /* 0x000000029a9a7825 */ /* 0x000fe200078e029e */
[----:B------:R-:W1:Y:S02]  /*4d10*/  LDCU UR43, c[0x0][0x3b0] ;  /* 0x00007600ff2b77ac */ /* 0x000e640008000800 */
[----:B------:R0:W-:Y:S01]  /*4d20*/  STL.64 [R1+0x90], R114 ;  /* 0x0000907201007387 */ /* 0x0001e20000100a00 */
[----:B------:R-:W-:Y:S01]  /*4d30*/  PRMT R37, RZ, 0x7610, R37 ;  /* 0x00007610ff257816 */ /* 0x000fe20000000025 */
[----:B------:R-:W1:Y:S02]  /*4d40*/  LDCU UR44, c[0x0][0x3b0] ;  /* 0x00007600ff2c77ac */ /* 0x000e640008000800 */
[----:B------:R0:W-:Y:S01]  /*4d50*/  STL.64 [R1+0x88], R108 ;  /* 0x0000886c01007387 */ /* 0x0001e20000100a00 */
[----:B------:R-:W-:Y:S01]  /*4d60*/  VIADD R2, R113, 0xffffff97 ;  /* 0xffffff9771027836 */ /* 0x000fe20000000000 */
[----:B------:R-:W1:Y:S02]  /*4d70*/  LDCU UR45, c[0x0][0x3b0] ;  /* 0x00007600ff2d77ac */ /* 0x000e640008000800 */
[----:B------:R-:W2:Y:S01]  /*4d80*/  @!P6 LDG.E.U16 R50, desc[UR16][R156.64] ;  /* 0x000000109c32e981 */ /* 0x000ea2000c1e1500 */
[----:B------:R-:W1:Y:S01]  /*4d90*/  LDCU UR46, c[0x0][0x3b0] ;  /* 0x00007600ff2e77ac */ /* 0x000e620008000800 */
[----:B0-----:R-:W-:-:S02]  /*4da0*/  IMAD.WIDE R114, R0, 0x2, R160 ;  /* 0x0000000200727825 */ /* 0x001fc400078e02a0 */
[----:B------:R0:W2:Y:S01]  /*4db0*/  @!P6 LDG.E.U16 R49, desc[UR16][R154.64] ;  /* 0x000000109a31e981 */ /* 0x0000a2000c1e1500 */
[----:B------:R-:W0:Y:S01]  /*4dc0*/  LDCU UR47, c[0x0][0x3b0] ;  /* 0x00007600ff2f77ac */ /* 0x000e220008000800 */
[--C-:B------:R-:W-:Y:S02]  /*4dd0*/  IMAD.WIDE R108, R0, 0x2, R158.reuse ;  /* 0x00000002006c7825 */ /* 0x100fe400078e029e */
[----:B------:R-:W2:Y:S01]  /*4de0*/  @!P5 LDG.E.U16 R37, desc[UR16][R114.64] ;  /* 0x000000107225d981 */ /* 0x000ea2000c1e1500 */
[----:B------:R-:W0:Y:S01]  /*4df0*/  LDCU UR48, c[0x0][0x3b0] ;  /* 0x00007600ff3077ac */ /* 0x000e220008000800 */
[----:B------:R-:W-:Y:S02]  /*4e00*/  VIADD R0, R113, 0xffffff8f ;  /* 0xffffff8f71007836 */ /* 0x000fe40000000000 */
[----:B------:R0:W2:Y:S01]  /*4e10*/  @!P5 LDG.E.U16 R36, desc[UR16][R108.64] ;  /* 0x000000106c24d981 */ /* 0x0000a2000c1e1500 */
[----:B------:R-:W-:Y:S01]  /*4e20*/  ISETP.GE.U32.AND P5, PT, R2, 0x7fffff18, PT ;  /* 0x7fffff180200780c */ /* 0x000fe20003fa6070 */
[----:B------:R-:W0:Y:S01]  /*4e30*/  LDCU UR49, c[0x0][0x3b0] ;  /* 0x00007600ff3177ac */ /* 0x000e220008000800 */
[----:B------:R-:W-:Y:S01]  /*4e40*/  ISETP.GE.U32.AND P6, PT, R0, 0x7fffff10, PT ;  /* 0x7fffff100000780c */ /* 0x000fe20003fc6070 */
[--C-:B------:R-:W-:Y:S01]  /*4e50*/  IMAD.WIDE R146, R146, 0x2, R158.reuse ;  /* 0x0000000292927825 */ /* 0x100fe200078e029e */
[----:B------:R-:W0:Y:S03]  /*4e60*/  LDCU UR50, c[0x0][0x3b0] ;  /* 0x00007600ff3277ac */ /* 0x000e260008000800 */
[----:B------:R-:W-:Y:S01]  /*4e70*/  IMAD.WIDE R150, R150, 0x2, R158 ;  /* 0x0000000296967825 */ /* 0x000fe200078e029e */
[----:B------:R-:W0:Y:S05]  /*4e80*/  LDCU UR51, c[0x0][0x3b0] ;  /* 0x00007600ff3377ac */ /* 0x000e2a0008000800 */
[----:B------:R-:W2:Y:S01]  /*4e90*/  @!P5 LDG.E.U16 R105, desc[UR16][R150.64] ;  /* 0x000000109669d981 */ /* 0x000ea2000c1e1500 */
[----:B------:R-:W0:Y:S03]  /*4ea0*/  LDCU UR52, c[0x0][0x3b0] ;  /* 0x00007600ff3477ac */ /* 0x000e260008000800 */
[----:B------:R-:W2:Y:S01]  /*4eb0*/  @!P6 LDG.E.U16 R51, desc[UR16][R146.64] ;  /* 0x000000109233e981 */ /* 0x000ea2000c1e1500 */
[----:B------:R-:W0:Y:S03]  /*4ec0*/  LDCU UR54, c[0x0][0x3b0] ;  /* 0x00007600ff3677ac */ /* 0x000e260008000800 */
[----:B------:R-:W3:Y:S01]  /*4ed0*/  @!P6 LDG.E.U16 R104, desc[UR16][R148.64] ;  /* 0x000000109468e981 */ /* 0x000ee2000c1e1500 */
[----:B------:R-:W0:Y:S03]  /*4ee0*/  LDCU UR53, c[0x0][0x3b0] ;  /* 0x00007600ff3577ac */ /* 0x000e260008000800 */
[----:B------:R-:W-:Y:S01]  /*4ef0*/  STL.64 [R1+0x10], R114 ;  /* 0x0000107201007387 */ /* 0x000fe20000100a00 */
[----:B------:R-:W0:Y:S03]  /*4f00*/  LDCU UR55, c[0x0][0x3b0] ;  /* 0x00007600ff3777ac */ /* 0x000e260008000800 */
[----:B------:R-:W-:Y:S01]  /*4f10*/  STL.64 [R1+0x8], R108 ;  /* 0x0000086c01007387 */ /* 0x000fe20000100a00 */
[----:B------:R-:W0:Y:S03]  /*4f20*/  LDCU UR56, c[0x0][0x3b0] ;  /* 0x00007600ff3877ac */ /* 0x000e260008000800 */
[----:B------:R-:W-:Y:S04]  /*4f30*/  STL [R1+0xe98], R156 ;  /* 0x000e989c01007387 */ /* 0x000fe80000100800 */
        /* <DEDUP_REMOVED lines=12> */
[----:B------:R0:W-:Y:S04]  /*5000*/  STL.64 [R1+0xea0], R154 ;  /* 0x000ea09a01007387 */ /* 0x0001e80000100a00 */
[----:B------:R-:W4:Y:S01]  /*5010*/  @!P5 LDG.E.U16 R48, desc[UR16][R152.64] ;  /* 0x000000109830d981 */ /* 0x000f22000c1e1500 */
[----:B0-----:R-:W0:Y:S03]  /*5020*/  LDC R155, c[0x0][0x3a0] ;  /* 0x0000e800ff9b7b82 */ /* 0x001e260000000800 */
[----:B------:R-:W-:Y:S04]  /*5030*/  STL [R1+0xeb8], R152 ;  /* 0x000eb89801007387 */ /* 0x000fe80000100800 */
[----:B------:R-:W-:Y:S04]  /*5040*/  STL [R1+0xef0], R152 ;  /* 0x000ef09801007387 */ /* 0x000fe80000100800 */
[----:B------:R-:W-:Y:S04]  /*5050*/  STL [R1+0xf48], R152 ;  /* 0x000f489801007387 */ /* 0x000fe80000100800 */
[----:B------:R-:W-:Y:S04]  /*5060*/  STL [R1+0xf9c], R152 ;  /* 0x000f9c9801007387 */ /* 0x000fe80000100800 */
[----:B------:R-:W-:Y:S01]  /*5070*/  STL [R1+0x1070], R152 ;  /* 0x0010709801007387 */ /* 0x000fe20000100800 */
[----:B0-----:R-:W-:-:S03]  /*5080*/  VIADD R2, R155, 0xffffff87 ;  /* 0xffffff879b027836 */ /* 0x001fc60000000000 */
[----:B------:R-:W-:Y:S01]  /*5090*/  STL [R1+0x10e8], R152 ;  /* 0x0010e89801007387 */ /* 0x000fe20000100800 */
[----:B------:R-:W-:Y:S01]  /*50a0*/  VIADD R0, R155, 0xfffffff6 ;  /* 0xfffffff69b007836 */ /* 0x000fe20000000000 */
[----:B------:R-:W-:Y:S02]  /*50b0*/  ISETP.GE.U32.AND P5, PT, R2, 0x7fffff08, PT ;  /* 0x7fffff080200780c */ /* 0x000fe40003fa6070 */
[----:B------:R-:W-:Y:S04]  /*50c0*/  STL [R1+0xea8], R153 ;  /* 0x000ea89901007387 */ /* 0x000fe80000100800 */
[----:B------:R-:W-:Y:S04]  /*50d0*/  STL [R1+0xf10], R153 ;  /* 0x000f109901007387 */ /* 0x000fe80000100800 */
[----:B------:R-:W-:Y:S01]  /*50e0*/  STL [R1+0xf58], R153 ;  /* 0x000f589901007387 */ /* 0x000fe20000100800 */
[----:B------:R-:W-:-:S03]  /*50f0*/  ISETP.GE.U32.AND P6, PT, R0, 0x7fffff77, PT ;  /* 0x7fffff770000780c */ /* 0x000fc60003fc6070 */
[----:B------:R-:W-:Y:S04]  /*5100*/  STL [R1+0xfa8], R153 ;  /* 0x000fa89901007387 */ /* 0x000fe80000100800 */
[----:B------:R-:W-:Y:S04]  /*5110*/  STL [R1+0x1008], R153 ;  /* 0x0010089901007387 */ /* 0x000fe80000100800 */
[----:B------:R-:W-:Y:S04]  /*5120*/  STL [R1+0x1080], R153 ;  /* 0x0010809901007387 */ /* 0x000fe80000100800 */
[----:B------:R-:W-:Y:S01]  /*5130*/  STL [R1+0x10f8], R153 ;  /* 0x0010f89901007387 */ /* 0x000fe20000100800 */
[----:B------:R-:W-:-:S03]  /*5140*/  IMAD R0, R162, 0x9, RZ ;  /* 0x00000009a2007824 */ /* 0x000fc600078e02ff */
[----:B------:R-:W-:Y:S04]  /*5150*/  STL.64 [R1+0x1180], R152 ;  /* 0x0011809801007387 */ /* 0x000fe80000100a00 */
[----:B------:R-:W-:Y:S04]  /*5160*/  STL.64 [R1+0xeb0], R150 ;  /* 0x000eb09601007387 */ /* 0x000fe80000100a00 */
[----:B------:R-:W-:Y:S04]  /*5170*/  STL.64 [R1+0xec0], R148 ;  /* 0x000ec09401007387 */ /* 0x000fe80000100a00 */
[----:B------:R-:W-:Y:S01]  /*5180*/  STL.64 [R1+0xed0], R146 ;  /* 0x000ed09201007387 */ /* 0x000fe20000100a00 */
[----:B------:R-:W-:-:S03]  /*5190*/  IMAD.WIDE R108, R0, 0x2, R160 ;  /* 0x00000002006c7825 */ /* 0x000fc600078e02a0 */
[----:B------:R-:W4:Y:S04]  /*51a0*/  @!P5 LDG.E.U16 R112, desc[UR16][R144.64] ;  /* 0x000000109070d981 */ /* 0x000f28000c1e1500 */
[----:B------:R-:W4:Y:S04]  /*51b0*/  @!P6 LDG.E.U16 R101, desc[UR16][R108.64] ;  /* 0x000000106c65e981 */ /* 0x000f28000c1e1500 */
[----:B--2---:R-:W-:Y:S04]  /*51c0*/  STL [R1+0x31c], R51 ;  /* 0x00031c3301007387 */ /* 0x004fe80000100800 */
[----:B---3--:R-:W-:Y:S04]  /*51d0*/  STL [R1+0x320], R104 ;  /* 0x0003206801007387 */ /* 0x008fe80000100800 */
[----:B------:R0:W-:Y:S02]  /*51e0*/  STL [R1+0x49c], R105 ;  /* 0x00049c6901007387 */ /* 0x0001e40000100800 */
[----:B0-----:R-:W-:-:S05]  /*51f0*/  IMAD.WIDE R104, R0, 0x2, R158 ;  /* 0x0000000200687825 */ /* 0x001fca00078e029e */
[----:B------:R0:W2:Y:S01]  /*5200*/  @!P6 LDG.E.U16 R100, desc[UR16][R104.64] ;  /* 0x000000106864e981 */ /* 0x0000a2000c1e1500 */
[----:B------:R-:W-:-:S03]  /*5210*/  IMAD.WIDE R142, R142, 0x2, R158 ;  /* 0x000000028e8e7825 */ /* 0x000fc600078e029e */
[----:B------:R-:W-:Y:S01]  /*5220*/  STL.64 [R1+0xee0], R144 ;  /* 0x000ee09001007387 */ /* 0x000fe20000100a00 */
[----:B------:R-:W-:-:S03]  /*5230*/  VIADD R2, R155, 0xffffffe6 ;  /* 0xffffffe69b027836 */ /* 0x000fc60000000000 */
[----:B------:R-:W-:Y:S01]  /*5240*/  STL.64 [R1+0x500], R108 ;  /* 0x0005006c01007387 */ /* 0x000fe20000100a00 */
[----:B------:R-:W-:-:S03]  /*5250*/  IMAD R0, R162, 0x11, RZ ;  /* 0x00000011a2007824 */ /* 0x000fc600078e02ff */
[----:B------:R0:W-:Y:S04]  /*5260*/  STL.64 [R1+0x4f8], R104 ;  /* 0x0004f86801007387 */ /* 0x0001e80000100a00 */
[----:B------:R-:W-:Y:S01]  /*5270*/  STL.64 [R1+0xee8], R142 ;  /* 0x000ee88e01007387 */ /* 0x000fe20000100a00 */
[----:B------:R-:W-:-:S03]  /*5280*/  ISETP.GE.U32.AND P6, PT, R2, 0x7fffff67, PT ;  /* 0x7fffff670200780c */ /* 0x000fc60003fc6070 */
[----:B------:R-:W-:Y:S04]  /*5290*/  STL [R1+0x12c4], R142 ;  /* 0x0012c48e01007387 */ /* 0x000fe80000100800 */
[----:B------:R-:W-:Y:S01]  /*52a0*/  STL [R1+0x12c0], R143 ;  /* 0x0012c08f01007387 */ /* 0x000fe20000100800 */
[----:B------:R-:W-:-:S03]  /*52b0*/  IMAD R2, R162, 0x19, RZ ;  /* 0x00000019a2027824 */ /* 0x000fc600078e02ff */
[----:B------:R-:W3:Y:S01]  /*52c0*/  @!P5 LDG.E.U16 R111, desc[UR16][R142.64] ;  /* 0x000000108e6fd981 */ /* 0x000ee2000c1e1500 */
[----:B0-----:R-:W-:-:S05]  /*52d0*/  IMAD.WIDE R104, R2, 0x2, R160 ;  /* 0x0000000202687825 */ /* 0x001fca00078e02a0 */
[----:B------:R-:W3:Y:S04]  /*52e0*/  @!P6 LDG.E.U16 R97, desc[UR16][R104.64] ;  /* 0x000000106861e981 */ /* 0x000ee8000c1e1500 */
[----:B----4-:R0:W-:Y:S02]  /*52f0*/  STL [R1+0x318], R112 ;  /* 0x0003187001007387 */ /* 0x0101e40000100800 */
[----:B0-----:R-:W-:-:S05]  /*5300*/  IMAD.WIDE R112, R0, 0x2, R160 ;  /* 0x0000000200707825 */ /* 0x001fca00078e02a0 */
[----:B------:R-:W-:Y:S04]  /*5310*/  STL.64 [R1+0x480], R112 ;  /* 0x0004807001007387 */ /* 0x000fe80000100a00 */
[----:B--2---:R-:W-:Y:S04]  /*5320*/  STL [R1+0x4a0], R100 ;  /* 0x0004a06401007387 */ /* 0x004fe80000100800 */
[----:B------:R0:W-:Y:S02]  /*5330*/  STL [R1+0x4a4], R101 ;  /* 0x0004a46501007387 */ /* 0x0001e40000100800 */
[----:B0-----:R-:W-:-:S05]  /*5340*/  IMAD.WIDE R100, R2, 0x2, R158 ;  /* 0x0000000202647825 */ /* 0x001fca00078e029e */
[----:B------:R-:W2:Y:S01]  /*5350*/  @!P6 LDG.E.U16 R96, desc[UR16][R100.64] ;  /* 0x000000106460e981 */ /* 0x000ea2000c1e1500 */
[----:B------:R-:W-:Y:S02]  /*5360*/  VIADD R51, R155, 0xffffffee ;  /* 0xffffffee9b337836 */ /* 0x000fe40000000000 */
[----:B------:R-:W-:-:S03]  /*5370*/  IMAD.WIDE R108, R0, 0x2, R158 ;  /* 0x00000002006c7825 */ /* 0x000fc600078e029e */
[----:B------:R-:W-:Y:S01]  /*5380*/  ISETP.GE.U32.AND P5, PT, R51, 0x7fffff6f, PT ;  /* 0x7fffff6f3300780c */ /* 0x000fe20003fa6070 */
[----:B------:R-:W-:Y:S01]  /*5390*/  VIADD R0, R155, 0xffffffd6 ;  /* 0xffffffd69b007836 */ /* 0x000fe20000000000 */
[----:B------:R0:W-:Y:S04]  /*53a0*/  STL.64 [R1+0x478], R108 ;  /* 0x0004786c01007387 */ /* 0x0001e80000100a00 */
[----:B------:R-:W-:Y:S01]  /*53b0*/  ISETP.GE.U32.AND P6, PT, R0, 0x7fffff57, PT ;  /* 0x7fffff570000780c */ /* 0x000fe20003fc6070 */
[C---:B------:R-:W-:Y:S01]  /*53c0*/  IMAD R0, R162.reuse, 0x21, RZ ;  /* 0x00000021a2007824 */ /* 0x040fe200078e02ff */
[----:B------:R-:W-:Y:S05]  /*53d0*/  STL.64 [R1+0x400], R104 ;  /* 0x0004006801007387 */ /* 0x000fea0000100a00 */
[----:B------:R0:W4:Y:S01]  /*53e0*/  @!P5 LDG.E.U16 R107, desc[UR16][R108.64] ;  /* 0x000000106c6bd981 */ /* 0x000122000c1e1500 */
[----:B------:R-:W-:-:S03]  /*53f0*/  IMAD R2, R162, 0x29, RZ ;  /* 0x00000029a2027824 */ /* 0x000fc600078e02ff */
[----:B------:R1:W-:Y:S04]  /*5400*/  STL.64 [R1+0x3f8], R100 ;  /* 0x0003f86401007387 */ /* 0x0003e80000100a00 */
[----:B------:R-:W4:Y:S01]  /*5410*/  @!P5 LDG.E.U16 R110, desc[UR16][R112.64] ;  /* 0x00000010706ed981 */ /* 0x000f22000c1e1500 */
[----:B0-----:R-:W-:-:S03]  /*5420*/  IMAD.WIDE R108, R0, 0x2, R160 ;  /* 0x00000002006c7825 */ /* 0x001fc600078e02a0 */
[----:B---3--:R-:W-:Y:S04]  /*5430*/  STL [R1+0x2a4], R111 ;  /* 0x0002a46f01007387 */ /* 0x008fe80000100800 */
[----:B------:R-:W-:Y:S01]  /*5440*/  STL.64 [R1+0x380], R108 ;  /* 0x0003806c01007387 */ /* 0x000fe20000100a00 */
[----:B-1----:R-:W-:-:S05]  /*5450*/  IMAD.WIDE R100, R2, 0x2, R160 ;  /* 0x0000000202647825 */ /* 0x002fca00078e02a0 */
[----:B------:R-:W3:Y:S04]  /*5460*/  @!P6 LDG.E.U16 R95, desc[UR16][R100.64] ;  /* 0x00000010645fe981 */ /* 0x000ee8000c1e1500 */
        /* <DEDUP_REMOVED lines=12> */
[----:B------:R0:W3:Y:S01]  /*5530*/  @!P5 LDG.E.U16 R103, desc[UR16][R104.64] ;  /* 0x000000106867d981 */ /* 0x0000e2000c1e1500 */
[----:B------:R-:W-:-:S03]  /*5540*/  IMAD R2, R162, 0x39, RZ ;  /* 0x00000039a2027824 */ /* 0x000fc600078e02ff */
[----:B------:R1:W-:Y:S04]  /*5550*/  STL.64 [R1+0x2f8], R96 ;  /* 0x0002f86001007387 */ /* 0x0003e80000100a00 */
[----:B------:R-:W3:Y:S01]  /*5560*/  @!P5 LDG.E.U16 R106, desc[UR16][R108.64] ;  /* 0x000000106c6ad981 */ /* 0x000ee2000c1e1500 */
[----:B0-----:R-:W-:-:S03]  /*5570*/  IMAD.WIDE R104, R0, 0x2, R160 ;  /* 0x0000000200687825 */ /* 0x001fc600078e02a0 */
[----:B----4-:R-:W-:Y:S04]  /*5580*/  STL [R1+0x498], R110 ;  /* 0x0004986e01007387 */ /* 0x010fe80000100800 */
[----:B------:R-:W-:Y:S04]  /*5590*/  STL [R1+0x424], R107 ;  /* 0x0004246b01007387 */ /* 0x000fe80000100800 */
[----:B------:R-:W-:Y:S01]  /*55a0*/  STL.64 [R1+0x280], R104 ;  /* 0x0002806801007387 */ /* 0x000fe20000100a00 */
[----:B-1----:R-:W-:-:S05]  /*55b0*/  IMAD.WIDE R96, R2, 0x2, R160 ;  /* 0x0000000202607825 */ /* 0x002fca00078e02a0 */
[----:B------:R-:W4:Y:S04]  /*55c0*/  @!P6 LDG.E.U16 R91, desc[UR16][R96.64] ;  /* 0x00000010605be981 */ /* 0x000f28000c1e1500 */
[----:B--2---:R-:W-:Y:S04]  /*55d0*/  STL [R1+0x234], R94 ;  /* 0x0002345e01007387 */ /* 0x004fe80000100800 */
[----:B---3--:R0:W-:Y:S02]  /*55e0*/  STL [R1+0x298], R95 ;  /* 0x0002985f01007387 */ /* 0x0081e40000100800 */
        /* <DEDUP_REMOVED lines=15> */
[----:B------:R-:W-:Y:S04]  /*56e0*/  STL [R1+0x2a0], R106 ;  /* 0x0002a06a01007387 */ /* 0x000fe80000100800 */
[----:B------:R-:W-:Y:S04]  /*56f0*/  STL [R1+0x29c], R103 ;  /* 0x00029c6701007387 */ /* 0x000fe80000100800 */
[----:B------:R-:W-:Y:S01]  /*5700*/  STL.64 [R1+0x180], R100 ;  /* 0x0001806401007387 */ /* 0x000fe20000100a00 */
[----:B-1----:R-:W-:-:S05]  /*5710*/  IMAD.WIDE R94, R2, 0x2, R160 ;  /* 0x00000002025e7825 */ /* 0x002fca00078e02a0 */
[----:B------:R0:W3:Y:S04]  /*5720*/  @!P6 LDG.E.U16 R89, desc[UR16][R94.64] ;  /* 0x000000105e59e981 */ /* 0x0000e8000c1e1500 */
[----:B--2---:R-:W-:Y:S04]  /*5730*/  STL [R1+0x1ac], R90 ;  /* 0x0001ac5a01007387 */ /* 0x004fe80000100800 */
[----:B----4-:R1:W-:Y:S02]  /*5740*/  STL [R1+0x1b0], R91 ;  /* 0x0001b05b01007387 */ /* 0x0103e40000100800 */
[----:B-1----:R-:W-:-:S05]  /*5750*/  IMAD.WIDE R90, R2, 0x2, R158 ;  /* 0x00000002025a7825 */ /* 0x002fca00078e029e */
[----:B------:R1:W2:Y:S01]  /*5760*/  @!P6 LDG.E.U16 R88, desc[UR16][R90.64] ;  /* 0x000000105a58e981 */ /* 0x0002a2000c1e1500 */
[----:B------:R-:W-:-:S05]  /*5770*/  VIADD R51, R155, 0xffffffbe ;  /* 0xffffffbe9b337836 */ /* 0x000fca0000000000 */
[----:B------:R-:W-:Y:S01]  /*5780*/  ISETP.GE.U32.AND P5, PT, R51, 0x7fffff3f, PT ;  /* 0x7fffff3f3300780c */ /* 0x000fe20003fa6070 */
[----:B------:R-:W-:-:S04]  /*5790*/  IMAD.WIDE R96, R0, 0x2, R158 ;  /* 0x0000000200607825 */ /* 0x000fc800078e029e */
[C---:B------:R-:W-:Y:S02]  /*57a0*/  VIADD R51, R155.reuse, 0xffffffae ;  /* 0xffffffae9b337836 */ /* 0x040fe40000000000 */
[----:B------:R-:W-:-:S06]  /*57b0*/  VIADD R0, R155, 0xffffffa6 ;  /* 0xffffffa69b007836 */ /* 0x000fcc0000000000 */
[----:B------:R-:W4:Y:S04]  /*57c0*/  @!P5 LDG.E.U16 R98, desc[UR16][R100.64] ;  /* 0x000000106462d981 */ /* 0x000f28000c1e1500 */
[----:B------:R-:W4:Y:S01]  /*57d0*/  @!P5 LDG.E.U16 R93, desc[UR16][R96.64] ;  /* 0x00000010605dd981 */ /* 0x000f22000c1e1500 */
[----:B------:R-:W-:Y:S02]  /*57e0*/  ISETP.GE.U32.AND P5, PT, R51, 0x7fffff2f, PT ;  /* 0x7fffff2f3300780c */ /* 0x000fe40003fa6070 */
[----:B------:R-:W-:Y:S01]  /*57f0*/  ISETP.GE.U32.AND P6, PT, R0, 0x7fffff27, PT ;  /* 0x7fffff270000780c */ /* 0x000fe20003fc6070 */
[----:B------:R-:W-:Y:S01]  /*5800*/  IMAD R0, R162, 0x51, RZ ;  /* 0x00000051a2007824 */ /* 0x000fe200078e02ff */
[----:B------:R-:W-:Y:S01]  /*5810*/  STL.64 [R1+0x178], R96 ;  /* 0x0001786001007387 */ /* 0x000fe20000100a00 */
[----:B------:R-:W-:-:S03]  /*5820*/  VIADD R2, R155, 0xffffff9e ;  /* 0xffffff9e9b027836 */ /* 0x000fc60000000000 */
[----:B------:R0:W-:Y:S04]  /*5830*/  STL.64 [R1+0x100], R94 ;  /* 0x0001005e01007387 */ /* 0x0001e80000100a00 */
[----:B------:R1:W-:Y:S04]  /*5840*/  STL.64 [R1+0xf8], R90 ;  /* 0x0000f85a01007387 */ /* 0x0003e80000100a00 */
[----:B---3--:R-:W-:Y:S01]  /*5850*/  STL [R1+0x21c], R102 ;  /* 0x00021c6601007387 */ /* 0x008fe20000100800 */
[----:B0-----:R-:W-:-:S04]  /*5860*/  IMAD.WIDE R94, R0, 0x2, R160 ;  /* 0x00000002005e7825 */ /* 0x001fc800078e02a0 */
[----:B-1----:R-:W-:Y:S01]  /*5870*/  IMAD.WIDE R90, R0, 0x2, R158 ;  /* 0x00000002005a7825 */ /* 0x002fe200078e029e */
[----:B------:R-:W-:Y:S04]  /*5880*/  STL [R1+0x218], R99 ;  /* 0x0002186301007387 */ /* 0x000fe80000100800 */
[----:B------:R-:W3:Y:S04]  /*5890*/  @!P5 LDG.E.U16 R92, desc[UR16][R94.64] ;  /* 0x000000105e5cd981 */ /* 0x000ee8000c1e1500 */
[----:B------:R-:W3:Y:S01]  /*58a0*/  @!P5 LDG.E.U16 R87, desc[UR16][R90.64] ;  /* 0x000000105a57d981 */ /* 0x000ee2000c1e1500 */
[----:B------:R-:W-:-:S02]  /*58b0*/  ISETP.GE.U32.AND P5, PT, R2, 0x7fffff1f, PT ;  /* 0x7fffff1f0200780c */ /* 0x000fc40003fa6070 */
[----:B------:R-:W-:Y:S01]  /*58c0*/  IADD3 R0, PT, PT, R155, -0x6a, RZ ;  /* 0xffffff969b007810 */ /* 0x000fe20007ffe0ff */
[----:B------:R-:W-:-:S04]  /*58d0*/  IMAD.WIDE R138, R136, 0x2, R160 ;  /* 0x00000002888a7825 */ /* 0x000fc800078e02a0 */
[----:B------:R-:W-:-:S06]  /*58e0*/  IMAD.WIDE R136, R136, 0x2, R158 ;  /* 0x0000000288887825 */ /* 0x000fcc00078e029e */
[----:B------:R-:W3:Y:S01]  /*58f0*/  @!P5 LDG.E.U16 R84, desc[UR16][R138.64] ;  /* 0x000000108a54d981 */ /* 0x000ee2000c1e1500 */
[----:B------:R-:W-:-:S03]  /*5900*/  IMAD.WIDE R134, R132, 0x2, R160 ;  /* 0x0000000284867825 */ /* 0x000fc600078e02a0 */
[----:B------:R-:W3:Y:S01]  /*5910*/  @!P5 LDG.E.U16 R83, desc[UR16][R136.64] ;  /* 0x000000108853d981 */ /* 0x000ee2000c1e1500 */
[----:B------:R-:W-:-:S04]  /*5920*/  IMAD.WIDE R132, R132, 0x2, R158 ;  /* 0x0000000284847825 */ /* 0x000fc800078e029e */
[----:B------:R-:W-:-:S05]  /*5930*/  VIADD R2, R155, 0xffffff8e ;  /* 0xffffff8e9b027836 */ /* 0x000fca0000000000 */
[----:B------:R-:W-:Y:S01]  /*5940*/  ISETP.GE.U32.AND P5, PT, R2, 0x7fffff0f, PT ;  /* 0x7fffff0f0200780c */ /* 0x000fe20003fa6070 */
[----:B------:R-:W-:Y:S01]  /*5950*/  IMAD.WIDE R130, R128, 0x2, R160 ;  /* 0x0000000280827825 */ /* 0x000fe200078e02a0 */
[----:B------:R-:W-:-:S03]  /*5960*/  PRMT R51, RZ, 0x7610, R51 ;  /* 0x00007610ff337816 */ /* 0x000fc60000000033 */
[----:B------:R-:W-:-:S04]  /*5970*/  IMAD.WIDE R128, R128, 0x2, R158 ;  /* 0x0000000280807825 */ /* 0x000fc800078e029e */
[----:B------:R-:W-:-:S04]  /*5980*/  IMAD.WIDE R126, R124, 0x2, R160 ;  /* 0x000000027c7e7825 */ /* 0x000fc800078e02a0 */
[----:B------:R-:W-:Y:S01]  /*5990*/  IMAD.WIDE R124, R124, 0x2, R158 ;  /* 0x000000027c7c7825 */ /* 0x000fe200078e029e */
[----:B------:R-:W3:Y:S04]  /*59a0*/  @!P5 LDG.E.U16 R78, desc[UR16][R130.64] ;  /* 0x00000010824ed981 */ /* 0x000ee8000c1e1500 */
[----:B------:R-:W3:Y:S04]  /*59b0*/  @!P5 LDG.E.U16 R75, desc[UR16][R128.64] ;  /* 0x00000010804bd981 */ /* 0x000ee8000c1e1500 */
[----:B--2---:R-:W-:Y:S04]  /*59c0*/  STL [R1+0x118], R88 ;  /* 0x0001185801007387 */ /* 0x004fe80000100800 */
[----:B------:R0:W-:Y:S02]  /*59d0*/  STL [R1+0x11c], R89 ;  /* 0x00011c5901007387 */ /* 0x0001e40000100800 */
[----:B0-----:R-:W-:-:S04]  /*59e0*/  IMAD.WIDE R88, R140, 0x2, R160 ;  /* 0x000000028c587825 */ /* 0x001fc800078e02a0 */
[----:B------:R-:W-:Y:S01]  /*59f0*/  IMAD.WIDE R140, R140, 0x2, R158 ;  /* 0x000000028c8c7825 */ /* 0x000fe200078e029e */
[----:B------:R-:W2:Y:S04]  /*5a00*/  @!P6 LDG.E.U16 R86, desc[UR16][R88.64] ;  /* 0x000000105856e981 */ /* 0x000ea8000c1e1500 */
[----:B------:R-:W2:Y:S01]  /*5a10*/  @!P6 LDG.E.U16 R85, desc[UR16][R140.64] ;  /* 0x000000108c55e981 */ /* 0x000ea2000c1e1500 */
[----:B------:R-:W-:Y:S01]  /*5a20*/  ISETP.GE.U32.AND P6, PT, R0, 0x7fffff17, PT ;  /* 0x7fffff170000780c */ /* 0x000fe20003fc6070 */
[----:B------:R-:W-:-:S12]  /*5a30*/  VIADD R0, R155, 0xffffff86 ;  /* 0xffffff869b007836 */ /* 0x000fd80000000000 */
[----:B------:R-:W2:Y:S04]  /*5a40*/  @!P6 LDG.E.U16 R82, desc[UR16][R134.64] ;  /* 0x000000108652e981 */ /* 0x000ea8000c1e1500 */
[----:B------:R-:W2:Y:S01]  /*5a50*/  @!P6 LDG.E.U16 R79, desc[UR16][R132.64] ;  /* 0x00000010844fe981 */ /* 0x000ea2000c1e1500 */
[----:B------:R-:W-:-:S13]  /*5a60*/  ISETP.GE.U32.AND P6, PT, R0, 0x7fffff07, PT ;  /* 0x7fffff070000780c */ /* 0x000fda0003fc6070 */
[----:B------:R-:W2:Y:S04]  /*5a70*/  @!P6 LDG.E.U16 R51, desc[UR16][R124.64] ;  /* 0x000000107c33e981 */ /* 0x000ea8000c1e1500 */
[----:B------:R-:W2:Y:S04]  /*5a80*/  @!P6 LDG.E.U16 R74, desc[UR16][R126.64] ;  /* 0x000000107e4ae981 */ /* 0x000ea8000c1e1500 */
[----:B------:R-:W-:Y:S04]  /*5a90*/  STL.64 [R1+0x80], R94 ;  /* 0x0000805e01007387 */ /* 0x000fe80000100a00 */
[----:B------:R-:W-:Y:S04]  /*5aa0*/  STL.64 [R1+0x78], R90 ;  /* 0x0000785a01007387 */ /* 0x000fe80000100a00 */
[----:B------:R-:W-:Y:S04]  /*5ab0*/  STL.64 [R1], R88 ;  /* 0x0000005801007387 */ /* 0x000fe80000100a00 */
[----:B------:R-:W-:Y:S04]  /*5ac0*/  STL.64 [R1+0xef8], R140 ;  /* 0x000ef88c01007387 */ /* 0x000fe80000100a00 */
[----:B------:R-:W-:Y:S04]  /*5ad0*/  STL [R1+0x12cc], R140 ;  /* 0x0012cc8c01007387 */ /* 0x000fe80000100800 */
[----:B----4-:R-:W-:Y:S04]  /*5ae0*/  STL [R1+0x124], R98 ;  /* 0x0001246201007387 */ /* 0x010fe80000100800 */
[----:B------:R-:W-:Y:S04]  /*5af0*/  STL [R1+0x12c8], R141 ;  /* 0x0012c88d01007387 */ /* 0x000fe80000100800 */
[----:B------:R-:W-:Y:S04]  /*5b00*/  STL [R1+0x120], R93 ;  /* 0x0001205d01007387 */ /* 0x000fe80000100800 */
[----:B------:R-:W-:Y:S04]  /*5b10*/  STL.64 [R1+0xf08], R138 ;  /* 0x000f088a01007387 */ /* 0x000fe80000100a00 */
[----:B------:R-:W-:Y:S04]  /*5b20*/  STL [R1+0x12d4], R138 ;  /* 0x0012d48a01007387 */ /* 0x000fe80000100800 */
[----:B------:R-:W-:Y:S04]  /*5b30*/  STL [R1+0x12d0], R139 ;  /* 0x0012d08b01007387 */ /* 0x000fe80000100800 */
[----:B------:R-:W-:Y:S04]  /*5b40*/  STL.64 [R1+0xf18], R136 ;  /* 0x000f188801007387 */ /* 0x000fe80000100a00 */
[----:B------:R-:W-:Y:S04]  /*5b50*/  STL [R1+0x12dc], R136 ;  /* 0x0012dc8801007387 */ /* 0x000fe80000100800 */
[----:B------:R-:W-:Y:S04]  /*5b60*/  STL [R1+0x12d8], R137 ;  /* 0x0012d88901007387 */ /* 0x000fe80000100800 */
[----:B---3--:R-:W-:Y:S04]  /*5b70*/  STL [R1+0xb4], R92 ;  /* 0x0000b45c01007387 */ /* 0x008fe80000100800 */
[----:B------:R-:W-:Y:S04]  /*5b80*/  STL [R1+0xf20], R135 ;  /* 0x000f208701007387 */ /* 0x000fe80000100800 */
[----:B------:R-:W-:Y:S04]  /*5b90*/  STL [R1+0xb0], R87 ;  /* 0x0000b05701007387 */ /* 0x000fe80000100800 */
[----:B------:R-:W-:Y:S04]  /*5ba0*/  STL.64 [R1+0xf60], R134 ;  /* 0x000f608601007387 */ /* 0x000fe80000100a00 */
[----:B------:R-:W-:Y:S04]  /*5bb0*/  STL [R1+0x12e4], R134 ;  /* 0x0012e48601007387 */ /* 0x000fe80000100800 */
[----:B------:R-:W-:Y:S01]  /*5bc0*/  STL [R1+0x12e0], R135 ;  /* 0x0012e08701007387 */ /* 0x000fe20000100800 */
[----:B------:R-:W-:-:S02]  /*5bd0*/  VIADD R2, R155, 0xfffffffe ;  /* 0xfffffffe9b027836 */ /* 0x000fc40000000000 */
[----:B------:R-:W-:-:S03]  /*5be0*/  VIADD R0, R155, 0xfffffffd ;  /* 0xfffffffd9b007836 */ /* 0x000fc60000000000 */
[----:B------:R-:W-:Y:S02]  /*5bf0*/  ISETP.GE.U32.AND P5, PT, R2, 0x7fffff7f, PT ;  /* 0x7fffff7f0200780c */ /* 0x000fe40003fa6070 */
[----:B------:R-:W-:Y:S01]  /*5c00*/  ISETP.GE.U32.AND P6, PT, R0, 0x7fffff7e, PT ;  /* 0x7fffff7e0000780c */ /* 0x000fe20003fc6070 */
[C---:B------:R-:W-:Y:S01]  /*5c10*/  IMAD.SHL.U32 R0, R162.reuse, 0x2, RZ ;  /* 0x00000002a2007824 */ /* 0x040fe200078e00ff */
[----:B--2---:R-:W-:Y:S04]  /*5c20*/  STL [R1+0xac], R86 ;  /* 0x0000ac5601007387 */ /* 0x004fe80000100800 */
[----:B------:R-:W-:Y:S04]  /*5c30*/  STL [R1+0xa8], R85 ;  /* 0x0000a85501007387 */ /* 0x000fe80000100800 */
[----:B------:R-:W-:Y:S04]  /*5c40*/  STL.64 [R1+0xf28], R132 ;  /* 0x000f288401007387 */ /* 0x000fe80000100a00 */
[----:B------:R-:W-:Y:S04]  /*5c50*/  STL [R1+0x12ec], R132 ;  /* 0x0012ec8401007387 */ /* 0x000fe80000100800 */
[----:B------:R-:W-:Y:S04]  /*5c60*/  STL [R1+0x12e8], R133 ;  /* 0x0012e88501007387 */ /* 0x000fe80000100800 */
        /* <DEDUP_REMOVED lines=8> */
[----:B------:R0:W-:Y:S04]  /*5cf0*/  STL [R1+0x9c], R82 ;  /* 0x00009c5201007387 */ /* 0x0001e80000100800 */
[----:B------:R-:W-:Y:S04]  /*5d00*/  STL.64 [R1+0xf50], R126 ;  /* 0x000f507e01007387 */ /* 0x000fe80000100a00 */
        /* <DEDUP_REMOVED lines=11> */
[----:B------:R-:W-:Y:S01]  /*5dc0*/  STL [R1+0xf68], R125 ;  /* 0x000f687d01007387 */ /* 0x000fe20000100800 */
[----:B0-----:R-:W-:-:S03]  /*5dd0*/  IMAD.WIDE R82, R162, 0x2, R158 ;  /* 0x00000002a2527825 */ /* 0x001fc600078e029e */
[----:B------:R-:W-:Y:S01]  /*5de0*/  STL [R1+0xfc8], R125 ;  /* 0x000fc87d01007387 */ /* 0x000fe20000100800 */
[----:B------:R-:W-:-:S03]  /*5df0*/  IMAD.WIDE R84, R162, 0x2, R160 ;  /* 0x00000002a2547825 */ /* 0x000fc600078e02a0 */
[----:B------:R-:W-:Y:S04]  /*5e00*/  STL [R1+0x1028], R125 ;  /* 0x0010287d01007387 */ /* 0x000fe80000100800 */
[----:B------:R-:W-:Y:S04]  /*5e10*/  STL [R1+0x10a0], R125 ;  /* 0x0010a07d01007387 */ /* 0x000fe80000100800 */
[----:B------:R-:W-:Y:S04]  /*5e20*/  STL [R1+0x1118], R125 ;  /* 0x0011187d01007387 */ /* 0x000fe80000100800 */
[----:B------:R-:W-:Y:S04]  /*5e30*/  STL [R1+0x1198], R125 ;  /* 0x0011987d01007387 */ /* 0x000fe80000100800 */
[----:B------:R-:W-:Y:S04]  /*5e40*/  STL [R1+0x1238], R125 ;  /* 0x0012387d01007387 */ /* 0x000fe80000100800 */
[----:B------:R-:W-:Y:S04]  /*5e50*/  STL [R1+0x130c], R125 ;  /* 0x00130c7d01007387 */ /* 0x000fe80000100800 */
[----:B------:R0:W-:Y:S04]  /*5e60*/  STL [R1+0x34], R78 ;  /* 0x0000344e01007387 */ /* 0x0001e80000100800 */
[----:B------:R-:W-:Y:S04]  /*5e70*/  STL [R1+0x30], R75 ;  /* 0x0000304b01007387 */ /* 0x000fe80000100800 */
[----:B------:R-:W2:Y:S04]  /*5e80*/  @!P5 LDG.E.U16 R80, desc[UR16][R82.64] ;  /* 0x000000105250d981 */ /* 0x000ea8000c1e1500 */
[----:B------:R-:W-:Y:S01]  /*5e90*/  STL [R1+0x28], R51 ;  /* 0x0000283301007387 */ /* 0x000fe20000100800 */
[----:B0-----:R-:W-:-:S03]  /*5ea0*/  IMAD.WIDE R78, R0, 0x2, R160 ;  /* 0x00000002004e7825 */ /* 0x001fc600078e02a0 */
[----:B------:R-:W3:Y:S04]  /*5eb0*/  @!P5 LDG.E.U16 R81, desc[UR16][R84.64] ;  /* 0x000000105451d981 */ /* 0x000ee8000c1e1500 */
[----:B------:R0:W-:Y:S04]  /*5ec0*/  STL [R1+0x2c], R74 ;  /* 0x00002c4a01007387 */ /* 0x0001e80000100800 */
[----:B------:R1:W4:Y:S01]  /*5ed0*/  @!P6 LDG.E.U16 R71, desc[UR16][R78.64] ;  /* 0x000000104e47e981 */ /* 0x000322000c1e1500 */
[----:B0-----:R-:W-:-:S05]  /*5ee0*/  IMAD.WIDE R74, R0, 0x2, R158 ;  /* 0x00000002004a7825 */ /* 0x001fca00078e029e */
[----:B------:R0:W4:Y:S01]  /*5ef0*/  @!P6 LDG.E.U16 R70, desc[UR16][R74.64] ;  /* 0x000000104a46e981 */ /* 0x000122000c1e1500 */
[C---:B------:R-:W-:Y:S02]  /*5f00*/  VIADD R51, R155.reuse, 0xfffffff5 ;  /* 0xfffffff59b337836 */ /* 0x040fe40000000000 */
[----:B------:R-:W-:Y:S01]  /*5f10*/  VIADD R2, R155, 0xffffffed ;  /* 0xffffffed9b027836 */ /* 0x000fe20000000000 */
[----:B------:R-:W-:Y:S02]  /*5f20*/  STL.64 [R1+0x580], R84 ;  /* 0x0005805401007387 */ /* 0x000fe40000100a00 */
[----:B------:R-:W-:Y:S01]  /*5f30*/  ISETP.GE.U32.AND P5, PT, R51, 0x7fffff76, PT ;  /* 0x7fffff763300780c */ /* 0x000fe20003fa6070 */
[----:B------:R-:W-:Y:S01]  /*5f40*/  IMAD R0, R162, 0xa, RZ ;  /* 0x0000000aa2007824 */ /* 0x000fe200078e02ff */
[----:B------:R-:W-:Y:S04]  /*5f50*/  STL.64 [R1+0x578], R82 ;  /* 0x0005785201007387 */ /* 0x000fe80000100a00 */
[----:B------:R1:W-:Y:S01]  /*5f60*/  STL.64 [R1+0x570], R78 ;  /* 0x0005704e01007387 */ /* 0x0003e20000100a00 */
[----:B------:R-:W-:-:S03]  /*5f70*/  ISETP.GE.U32.AND P6, PT, R2, 0x7fffff6e, PT ;  /* 0x7fffff6e0200780c */ /* 0x000fc60003fc6070 */
[----:B------:R0:W-:Y:S01]  /*5f80*/  STL.64 [R1+0x568], R74 ;  /* 0x0005684a01007387 */ /* 0x0001e20000100a00 */
[----:B------:R-:W-:Y:S02]  /*5f90*/  IMAD R2, R162, 0x12, RZ ;  /* 0x00000012a2027824 */ /* 0x000fe400078e02ff */
[----:B-1----:R-:W-:-:S05]  /*5fa0*/  IMAD.WIDE R78, R0, 0x2, R158 ;  /* 0x00000002004e7825 */ /* 0x002fca00078e029e */
[----:B------:R-:W4:Y:S01]  /*5fb0*/  @!P5 LDG.E.U16 R76, desc[UR16][R78.64] ;  /* 0x000000104e4cd981 */ /* 0x000f22000c1e1500 */
[----:B0-----:R-:W-:-:S05]  /*5fc0*/  IMAD.WIDE R74, R2, 0x2, R160 ;  /* 0x00000002024a7825 */ /* 0x001fca00078e02a0 */
[----:B------:R-:W4:Y:S04]  /*5fd0*/  @!P6 LDG.E.U16 R67, desc[UR16][R74.64] ;  /* 0x000000104a43e981 */ /* 0x000f28000c1e1500 */
[----:B--2---:R-:W-:Y:S04]  /*5fe0*/  STL [R1+0x128], R80 ;  /* 0x0001285001007387 */ /* 0x004fe80000100800 */
[----:B---3--:R0:W-:Y:S02]  /*5ff0*/  STL [R1+0x12c], R81 ;  /* 0x00012c5101007387 */ /* 0x0081e40000100800 */
[----:B0-----:R-:W-:-:S05]  /*6000*/  IMAD.WIDE R80, R0, 0x2, R160 ;  /* 0x0000000200507825 */ /* 0x001fca00078e02a0 */
[----:B------:R-:W-:Y:S04]  /*6010*/  STL.64 [R1+0x4f0], R80 ;  /* 0x0004f05001007387 */ /* 0x000fe80000100a00 */
[----:B----4-:R-:W-:Y:S04]  /*6020*/  STL [R1+0x1a4], R70 ;  /* 0x0001a44601007387 */ /* 0x010fe80000100800 */
[----:B------:R-:W2:Y:S04]  /*6030*/  @!P5 LDG.E.U16 R77, desc[UR16][R80.64] ;  /* 0x00000010504dd981 */ /* 0x000ea8000c1e1500 */
[----:B------:R0:W-:Y:S02]  /*6040*/  STL [R1+0x1a8], R71 ;  /* 0x0001a84701007387 */ /* 0x0001e40000100800 */
[----:B0-----:R-:W-:-:S05]  /*6050*/  IMAD.WIDE R70, R2, 0x2, R158 ;  /* 0x0000000202467825 */ /* 0x001fca00078e029e */
[----:B------:R0:W3:Y:S01]  /*6060*/  @!P6 LDG.E.U16 R66, desc[UR16][R70.64] ;  /* 0x000000104642e981 */ /* 0x0000e2000c1e1500 */
[C---:B------:R-:W-:Y:S02]  /*6070*/  VIADD R0, R155.reuse, 0xffffffdd ;  /* 0xffffffdd9b007836 */ /* 0x040fe40000000000 */
[----:B------:R-:W-:Y:S01]  /*6080*/  VIADD R51, R155, 0xffffffe5 ;  /* 0xffffffe59b337836 */ /* 0x000fe20000000000 */
[----:B------:R-:W-:Y:S02]  /*6090*/  STL.64 [R1+0x4e8], R78 ;  /* 0x0004e84e01007387 */ /* 0x000fe40000100a00 */
[----:B------:R-:W-:Y:S01]  /*60a0*/  ISETP.GE.U32.AND P6, PT, R0, 0x7fffff5e, PT ;  /* 0x7fffff5e0000780c */ /* 0x000fe20003fc6070 */
[----:B------:R-:W-:Y:S01]  /*60b0*/  IMAD R0, R162, 0x1a, RZ ;  /* 0x0000001aa2007824 */ /* 0x000fe200078e02ff */
[----:B------:R-:W-:Y:S01]  /*60c0*/  STL.64 [R1+0x470], R74 ;  /* 0x0004704a01007387 */ /* 0x000fe20000100a00 */
[----:B------:R-:W-:-:S03]  /*60d0*/  ISETP.GE.U32.AND P5, PT, R51, 0x7fffff66, PT ;  /* 0x7fffff663300780c */ /* 0x000fc60003fa6070 */
[----:B------:R0:W-:Y:S04]  /*60e0*/  STL.64 [R1+0x468], R70 ;  /* 0x0004684601007387 */ /* 0x0001e80000100a00 */
[----:B------:R-:W-:Y:S01]  /*60f0*/  STL [R1+0x19c], R76 ;  /* 0x00019c4c01007387 */ /* 0x000fe20000100800 */
[----:B------:R-:W-:-:S04]  /*6100*/  IMAD R2, R162, 0x22, RZ ;  /* 0x00000022a2027824 */ /* 0x000fc800078e02ff */
[----:B0-----:R-:W-:-:S05]  /*6110*/  IMAD.WIDE R70, R2, 0x2, R160 ;  /* 0x0000000202467825 */ /* 0x001fca00078e02a0 */
[----:B------:R-:W4:Y:S04]  /*6120*/  @!P6 LDG.E.U16 R63, desc[UR16][R70.64] ;  /* 0x00000010463fe981 */ /* 0x000f28000c1e1500 */
[----:B--2---:R0:W-:Y:S02]  /*6130*/  STL [R1+0x1a0], R77 ;  /* 0x0001a04d01007387 */ /* 0x0041e40000100800 */
[----:B0-----:R-:W-:-:S05]  /*6140*/  IMAD.WIDE R76, R0, 0x2, R160 ;  /* 0x00000002004c7825 */ /* 0x001fca00078e02a0 */
[----:B------:R-:W-:Y:S04]  /*6150*/  STL.64 [R1+0x3f0], R76 ;  /* 0x0003f04c01007387 */ /* 0x000fe80000100a00 */
[----:B---3--:R-:W-:Y:S04]  /*6160*/  STL [R1+0x134], R66 ;  /* 0x0001344201007387 */ /* 0x008fe80000100800 */
[----:B------:R0:W-:Y:S04]  /*6170*/  STL [R1+0x198], R67 ;  /* 0x0001984301007387 */ /* 0x0001e80000100800 */
[----:B------:R-:W2:Y:S01]  /*6180*/  @!P5 LDG.E.U16 R4, desc[UR16][R76.64] ;  /* 0x000000104c04d981 */ /* 0x000ea2000c1e1500 */
[----:B0-----:R-:W-:-:S05]  /*6190*/  IMAD.WIDE R66, R2, 0x2, R158 ;  /* 0x0000000202427825 */ /* 0x001fca00078e029e */
[----:B------:R-:W3:Y:S01]  /*61a0*/  @!P6 LDG.E.U16 R62, desc[UR16][R66.64] ;  /* 0x00000010423ee981 */ /* 0x000ee2000c1e1500 */
[----:B------:R-:W-:-:S04]  /*61b0*/  IMAD.WIDE R74, R0, 0x2, R158 ;  /* 0x00000002004a7825 */ /* 0x000fc800078e029e */
[----:B------:R-:W-:Y:S01]  /*61c0*/  VIADD R0, R155, 0xffffffcd ;  /* 0xffffffcd9b007836 */ /* 0x000fe20000000000 */
[----:B------:R0:W-:Y:S04]  /*61d0*/  STL.64 [R1+0x3e8], R74 ;  /* 0x0003e84a01007387 */ /* 0x0001e80000100a00 */
[----:B------:R-:W-:Y:S01]  /*61e0*/  ISETP.GE.U32.AND P6, PT, R0, 0x7fffff4e, PT ;  /* 0x7fffff4e0000780c */ /* 0x000fe20003fc6070 */
[C---:B------:R-:W-:Y:S01]  /*61f0*/  IMAD R0, R162.reuse, 0x2a, RZ ;  /* 0x0000002aa2007824 */ /* 0x040fe200078e02ff */
[----:B------:R0:W4:Y:S01]  /*6200*/  @!P5 LDG.E.U16 R73, desc[UR16][R74.64] ;  /* 0x000000104a49d981 */ /* 0x000122000c1e1500 */
[----:B------:R-:W-:Y:S02]  /*6210*/  IMAD R2, R162, 0x32, RZ ;  /* 0x00000032a2027824 */ /* 0x000fe400078e02ff */
[--C-:B0-----:R-:W-:Y:S01]  /*6220*/  IMAD.WIDE R74, R0, 0x2, R160.reuse ;  /* 0x00000002004a7825 */ /* 0x101fe200078e02a0 */
[----:B--2---:R-:W-:Y:S04]  /*6230*/  STL [R1+0x1334], R4 ;  /* 0x0013340401007387 */ /* 0x004fe80000100800 */
[----:B------:R-:W-:Y:S04]  /*6240*/  STL.64 [R1+0x370], R70 ;  /* 0x0003704601007387 */ /* 0x000fe80000100a00 */
[----:B------:R0:W-:Y:S04]  /*6250*/  STL.64 [R1+0x368], R66 ;  /* 0x0003684201007387 */ /* 0x0001e80000100a00 */
[----:B------:R-:W-:Y:S04]  /*6260*/  STL.64 [R1+0x2f0], R74 ;  /* 0x0002f04a01007387 */ /* 0x000fe80000100a00 */
[----:B---3--:R-:W-:Y:S04]  /*6270*/  STL [R1+0x228], R62 ;  /* 0x0002283e01007387 */ /* 0x008fe80000100800 */
[----:B----4-:R1:W-:Y:S01]  /*6280*/  STL [R1+0x22c], R63 ;  /* 0x00022c3f01007387 */ /* 0x0103e20000100800 */
[----:B0-----:R-:W-:-:S05]  /*6290*/  IMAD.WIDE R66, R2, 0x2, R160 ;  /* 0x0000000202427825 */ /* 0x001fca00078e02a0 */
[----:B------:R-:W2:Y:S01]  /*62a0*/  @!P6 LDG.E.U16 R61, desc[UR16][R66.64] ;  /* 0x00000010423de981 */ /* 0x000ea2000c1e1500 */
[----:B-1----:R-:W-:-:S05]  /*62b0*/  IMAD.WIDE R62, R2, 0x2, R158 ;  /* 0x00000002023e7825 */ /* 0x002fca00078e029e */
[----:B------:R-:W3:Y:S01]  /*62c0*/  @!P6 LDG.E.U16 R60, desc[UR16][R62.64] ;  /* 0x000000103e3ce981 */ /* 0x000ee2000c1e1500 */
[----:B------:R-:W-:Y:S02]  /*62d0*/  VIADD R51, R155, 0xffffffd5 ;  /* 0xffffffd59b337836 */ /* 0x000fe40000000000 */
[----:B------:R-:W-:-:S03]  /*62e0*/  IMAD.WIDE R70, R0, 0x2, R158 ;  /* 0x0000000200467825 */ /* 0x000fc600078e029e */
[----:B------:R-:W-:Y:S01]  /*62f0*/  ISETP.GE.U32.AND P5, PT, R51, 0x7fffff56, PT ;  /* 0x7fffff563300780c */ /* 0x000fe20003fa6070 */
[C---:B------:R-:W-:Y:S01]  /*6300*/  VIADD R0, R155.reuse, 0xffffffbd ;  /* 0xffffffbd9b007836 */ /* 0x040fe20000000000 */
[----:B------:R0:W-:Y:S04]  /*6310*/  STL.64 [R1+0x2e8], R70 ;  /* 0x0002e84601007387 */ /* 0x0001e80000100a00 */
[----:B------:R-:W-:Y:S01]  /*6320*/  ISETP.GE.U32.AND P6, PT, R0, 0x7fffff3e, PT ;  /* 0x7fffff3e0000780c */ /* 0x000fe20003fc6070 */
[----:B------:R-:W-:Y:S01]  /*6330*/  IMAD R0, R162, 0x3a, RZ ;  /* 0x0000003aa2007824 */ /* 0x000fe200078e02ff */
[----:B------:R-:W-:Y:S01]  /*6340*/  STL.64 [R1+0x270], R66 ;  /* 0x0002704201007387 */ /* 0x000fe20000100a00 */
[----:B------:R-:W-:-:S04]  /*6350*/  VIADD R51, R155, 0xffffffc5 ;  /* 0xffffffc59b337836 */ /* 0x000fc80000000000 */
[----:B------:R0:W4:Y:S01]  /*6360*/  @!P5 LDG.E.U16 R69, desc[UR16][R70.64] ;  /* 0x000000104645d981 */ /* 0x000122000c1e1500 */
[----:B------:R-:W-:-:S03]  /*6370*/  IMAD R2, R162, 0x42, RZ ;  /* 0x00000042a2027824 */ /* 0x000fc600078e02ff */
[----:B------:R1:W-:Y:S04]  /*6380*/  STL.64 [R1+0x268], R62 ;  /* 0x0002683e01007387 */ /* 0x0003e80000100a00 */
[----:B------:R-:W4:Y:S01]  /*6390*/  @!P5 LDG.E.U16 R72, desc[UR16][R74.64] ;  /* 0x000000104a48d981 */ /* 0x000f22000c1e1500 */
[----:B0-----:R-:W-:-:S03]  /*63a0*/  IMAD.WIDE R70, R0, 0x2, R160 ;  /* 0x0000000200467825 */ /* 0x001fc600078e02a0 */
[----:B------:R-:W-:Y:S01]  /*63b0*/  STL [R1+0x230], R73 ;  /* 0x0002304901007387 */ /* 0x000fe20000100800 */
[----:B------:R-:W-:-:S03]  /*63c0*/  ISETP.GE.U32.AND P5, PT, R51, 0x7fffff46, PT ;  /* 0x7fffff463300780c */ /* 0x000fc60003fa6070 */
[----:B------:R-:W-:Y:S01]  /*63d0*/  STL.64 [R1+0x1f0], R70 ;  /* 0x0001f04601007387 */ /* 0x000fe20000100a00 */
[----:B-1----:R-:W-:-:S04]  /*63e0*/  IMAD.WIDE R62, R2, 0x2, R160 ;  /* 0x00000002023e7825 */ /* 0x002fc800078e02a0 */
[----:B------:R-:W-:Y:S01]  /*63f0*/  IMAD.WIDE R66, R0, 0x2, R158 ;  /* 0x0000000200427825 */ /* 0x000fe200078e029e */
[----:B------:R-:W4:Y:S03]  /*6400*/  @!P6 LDG.E.U16 R57, desc[UR16][R62.64] ;  /* 0x000000103e39e981 */ /* 0x000f26000c1e1500 */
[C---:B------:R-:W-:Y:S01]  /*6410*/  VIADD R51, R155.reuse, 0xffffffb5 ;  /* 0xffffffb59b337836 */ /* 0x040fe20000000000 */
[----:B------:R-:W4:Y:S01]  /*6420*/  @!P5 LDG.E.U16 R68, desc[UR16][R70.64] ;  /* 0x000000104644d981 */ /* 0x000f22000c1e1500 */
[----:B------:R-:W-:-:S03]  /*6430*/  VIADD R0, R155, 0xffffffad ;  /* 0xffffffad9b007836 */ /* 0x000fc60000000000 */
[----:B------:R0:W4:Y:S01]  /*6440*/  @!P5 LDG.E.U16 R65, desc[UR16][R66.64] ;  /* 0x000000104241d981 */ /* 0x000122000c1e1500 */
[----:B------:R-:W-:-:S03]  /*6450*/  ISETP.GE.U32.AND P5, PT, R51, 0x7fffff36, PT ;  /* 0x7fffff363300780c */ /* 0x000fc60003fa6070 */
[----:B---3--:R-:W-:Y:S04]  /*6460*/  STL [R1+0x418], R60 ;  /* 0x0004183c01007387 */ /* 0x008fe80000100800 */
[----:B--2---:R1:W-:Y:S02]  /*6470*/  STL [R1+0x1b4], R61 ;  /* 0x0001b43d01007387 */ /* 0x0043e40000100800 */
[----:B-1----:R-:W-:-:S05]  /*6480*/  IMAD.WIDE R60, R2, 0x2, R158 ;  /* 0x00000002023c7825 */ /* 0x002fca00078e029e */
[----:B------:R1:W2:Y:S01]  /*6490*/  @!P6 LDG.E.U16 R56, desc[UR16][R60.64] ;  /* 0x000000103c38e981 */ /* 0x0002a2000c1e1500 */
[----:B------:R-:W-:Y:S01]  /*64a0*/  ISETP.GE.U32.AND P6, PT, R0, 0x7fffff2e, PT ;  /* 0x7fffff2e0000780c */ /* 0x000fe20003fc6070 */
[----:B------:R-:W-:Y:S02]  /*64b0*/  IMAD R0, R162, 0x4a, RZ ;  /* 0x0000004aa2007824 */ /* 0x000fe400078e02ff */
[----:B------:R0:W-:Y:S02]  /*64c0*/  STL.64 [R1+0x1e8], R66 ;  /* 0x0001e84201007387 */ /* 0x0001e40000100a00 */
[----:B0-----:R-:W-:-:S05]  /*64d0*/  IMAD.WIDE R66, R0, 0x2, R160 ;  /* 0x0000000200427825 */ /* 0x001fca00078e02a0 */
[----:B------:R-:W3:Y:S01]  /*64e0*/  @!P5 LDG.E.U16 R64, desc[UR16][R66.64] ;  /* 0x000000104240d981 */ /* 0x000ee2000c1e1500 */
[----:B------:R-:W-:-:S03]  /*64f0*/  VIADD R51, R155, 0xffffffa5 ;  /* 0xffffffa59b337836 */ /* 0x000fc60000000000 */
[----:B------:R0:W-:Y:S01]  /*6500*/  STL.64 [R1+0x170], R62 ;  /* 0x0001703e01007387 */ /* 0x0001e20000100a00 */
[----:B------:R-:W-:-:S03]  /*6510*/  IMAD R2, R162, 0x52, RZ ;  /* 0x00000052a2027824 */ /* 0x000fc600078e02ff */
[----:B------:R1:W-:Y:S04]  /*6520*/  STL.64 [R1+0x168], R60 ;  /* 0x0001683c01007387 */ /* 0x0003e80000100a00 */
[----:B----4-:R-:W-:Y:S01]  /*6530*/  STL [R1+0x224], R72 ;  /* 0x0002244801007387 */ /* 0x010fe20000100800 */
[----:B0-----:R-:W-:-:S03]  /*6540*/  IMAD.WIDE R62, R0, 0x2, R158 ;  /* 0x00000002003e7825 */ /* 0x001fc600078e029e */
[----:B------:R-:W-:Y:S04]  /*6550*/  STL [R1+0x220], R69 ;  /* 0x0002204501007387 */ /* 0x000fe80000100800 */
[----:B------:R-:W-:Y:S01]  /*6560*/  STL.64 [R1+0xf0], R66 ;  /* 0x0000f04201007387 */ /* 0x000fe20000100a00 */
[----:B-1----:R-:W-:-:S03]  /*6570*/  IMAD.WIDE R60, R2, 0x2, R160 ;  /* 0x00000002023c7825 */ /* 0x002fc600078e02a0 */
[----:B------:R-:W4:Y:S01]  /*6580*/  @!P5 LDG.E.U16 R59, desc[UR16][R62.64] ;  /* 0x000000103e3bd981 */ /* 0x000f22000c1e1500 */
[----:B------:R-:W-:Y:S01]  /*6590*/  ISETP.GE.U32.AND P5, PT, R51, 0x7fffff26, PT ;  /* 0x7fffff263300780c */ /* 0x000fe20003fa6070 */
[----:B------:R-:W-:Y:S02]  /*65a0*/  VIADD R0, R155, 0xffffff9d ;  /* 0xffffff9d9b007836 */ /* 0x000fe40000000000 */
[----:B------:R-:W3:Y:S01]  /*65b0*/  @!P6 LDG.E.U16 R58, desc[UR16][R60.64] ;  /* 0x000000103c3ae981 */ /* 0x000ee2000c1e1500 */
[----:B------:R-:W-:-:S04]  /*65c0*/  IMAD.WIDE R122, R120, 0x2, R160 ;  /* 0x00000002787a7825 */ /* 0x000fc800078e02a0 */
[----:B------:R-:W-:Y:S02]  /*65d0*/  IMAD R116, R162, 0x62, RZ ;  /* 0x00000062a2747824 */ /* 0x000fe400078e02ff */
[----:B------:R-:W-:Y:S01]  /*65e0*/  IMAD.WIDE R120, R120, 0x2, R158 ;  /* 0x0000000278787825 */ /* 0x000fe200078e029e */
[----:B------:R-:W-:Y:S02]  /*65f0*/  PRMT R51, RZ, 0x7610, R51 ;  /* 0x00007610ff337816 */ /* 0x000fe40000000033 */
[----:B------:R-:W3:Y:S01]  /*6600*/  @!P5 LDG.E.U16 R54, desc[UR16][R122.64] ;  /* 0x000000107a36d981 */ /* 0x000ee2000c1e1500 */
[----:B------:R-:W-:-:S03]  /*6610*/  IMAD.WIDE R118, R116, 0x2, R160 ;  /* 0x0000000274767825 */ /* 0x000fc600078e02a0 */
[----:B------:R-:W3:Y:S01]  /*6620*/  @!P5 LDG.E.U16 R53, desc[UR16][R120.64] ;  /* 0x000000107835d981 */ /* 0x000ee2000c1e1500 */
[----:B------:R-:W-:-:S04]  /*6630*/  IMAD R112, R162, 0x6a, RZ ;  /* 0x0000006aa2707824 */ /* 0x000fc800078e02ff */
[----:B------:R-:W-:-:S04]  /*6640*/  IMAD.WIDE R114, R112, 0x2, R160 ;  /* 0x0000000270727825 */ /* 0x000fc800078e02a0 */
[----:B------:R-:W-:Y:S01]  /*6650*/  IMAD.WIDE R112, R112, 0x2, R158 ;  /* 0x0000000270707825 */ /* 0x000fe200078e029e */
[----:B------:R-:W-:-:S03]  /*6660*/  PRMT R4, RZ, 0x7610, R4 ;  /* 0x00007610ff047816 */ /* 0x000fc60000000004 */
[--C-:B------:R-:W-:Y:S01]  /*6670*/  IMAD.WIDE R116, R116, 0x2, R158.reuse ;  /* 0x0000000274747825 */ /* 0x100fe200078e029e */
[----:B--2---:R-:W-:Y:S04]  /*6680*/  STL [R1+0x3a0], R56 ;  /* 0x0003a03801007387 */ /* 0x004fe80000100800 */
[----:B------:R0:W-:Y:S04]  /*6690*/  STL [R1+0x3a4], R57 ;  /* 0x0003a43901007387 */ /* 0x0001e80000100800 */
[----:B------:R-:W-:Y:S01]  /*66a0*/  STL.64 [R1+0xe8], R62 ;  /* 0x0000e83e01007387 */ /* 0x000fe20000100a00 */
[----:B0-----:R-:W-:-:S03]  /*66b0*/  IMAD.WIDE R56, R2, 0x2, R158 ;  /* 0x0000000202387825 */ /* 0x001fc600078e029e */
[----:B------:R-:W-:Y:S04]  /*66c0*/  STL.64 [R1+0x70], R60 ;  /* 0x0000703c01007387 */ /* 0x000fe80000100a00 */
[----:B------:R-:W2:Y:S01]  /*66d0*/  @!P6 LDG.E.U16 R55, desc[UR16][R56.64] ;  /* 0x000000103837e981 */ /* 0x000ea2000c1e1500 */
[----:B------:R-:W-:Y:S01]  /*66e0*/  ISETP.GE.U32.AND P6, PT, R0, 0x7fffff1e, PT ;  /* 0x7fffff1e0000780c */ /* 0x000fe20003fc6070 */
[----:B------:R-:W-:Y:S02]  /*66f0*/  VIADD R2, R155, 0xffffff95 ;  /* 0xffffff959b027836 */ /* 0x000fe40000000000 */
[----:B------:R-:W-:Y:S04]  /*6700*/  STL.64 [R1+0x68], R56 ;  /* 0x0000683801007387 */ /* 0x000fe80000100a00 */
[----:B------:R-:W-:Y:S04]  /*6710*/  STL [R1+0x3ac], R68 ;  /* 0x0003ac4401007387 */ /* 0x000fe80000100800 */
[----:B------:R-:W-:Y:S01]  /*6720*/  STL [R1+0x3a8], R65 ;  /* 0x0003a84101007387 */ /* 0x000fe20000100800 */
[----:B------:R-:W-:-:S03]  /*6730*/  ISETP.GE.U32.AND P5, PT, R2, 0x7fffff16, PT ;  /* 0x7fffff160200780c */ /* 0x000fc60003fa6070 */
[----:B------:R-:W-:Y:S04]  /*6740*/  STL.64 [R1+0xf70], R122 ;  /* 0x000f707a01007387 */ /* 0x000fe80000100a00 */
[----:B------:R-:W-:Y:S04]  /*6750*/  STL [R1+0x1314], R122 ;  /* 0x0013147a01007387 */ /* 0x000fe80000100800 */
[----:B------:R-:W-:Y:S04]  /*6760*/  STL [R1+0x1310], R123 ;  /* 0x0013107b01007387 */ /* 0x000fe80000100800 */
[----:B------:R-:W-:Y:S04]  /*6770*/  STL.64 [R1+0xf80], R120 ;  /* 0x000f807801007387 */ /* 0x000fe80000100a00 */
[----:B------:R-:W-:Y:S04]  /*6780*/  STL [R1+0x131c], R120 ;  /* 0x00131c7801007387 */ /* 0x000fe80000100800 */
[----:B------:R-:W-:Y:S04]  /*6790*/  STL [R1+0x1318], R121 ;  /* 0x0013187901007387 */ /* 0x000fe80000100800 */
[----:B------:R-:W-:Y:S04]  /*67a0*/  STL.64 [R1+0xf88], R118 ;  /* 0x000f887601007387 */ /* 0x000fe80000100a00 */
[----:B------:R0:W-:Y:S04]  /*67b0*/  STL [R1+0x1324], R118 ;  /* 0x0013247601007387 */ /* 0x0001e80000100800 */
[----:B---3--:R-:W-:Y:S04]  /*67c0*/  STL [R1+0x39c], R64 ;  /* 0x00039c4001007387 */ /* 0x008fe80000100800 */
[----:B------:R0:W3:Y:S04]  /*67d0*/  @!P6 LDG.E.U16 R51, desc[UR16][R118.64] ;  /* 0x000000107633e981 */ /* 0x0000e8000c1e1500 */
[----:B------:R1:W-:Y:S04]  /*67e0*/  STL [R1+0x1320], R119 ;  /* 0x0013207701007387 */ /* 0x0003e80000100800 */
[----:B------:R-:W3:Y:S01]  /*67f0*/  @!P6 LDG.E.U16 R4, desc[UR16][R116.64] ;  /* 0x000000107404e981 */ /* 0x000ee2000c1e1500 */
[----:B0-----:R-:W-:-:S02]  /*6800*/  PRMT R118, RZ, 0x7610, R118 ;  /* 0x00007610ff767816 */ /* 0x001fc40000000076 */
[----:B-1----:R-:W-:-:S04]  /*6810*/  PRMT R119, RZ, 0x7610, R119 ;  /* 0x00007610ff777816 */ /* 0x002fc80000000077 */
[----:B------:R-:W3:Y:S04]  /*6820*/  @!P5 LDG.E.U16 R118, desc[UR16][R114.64] ;  /* 0x000000107276d981 */ /* 0x000ee8000c1e1500 */
[----:B------:R-:W3:Y:S01]  /*6830*/  @!P5 LDG.E.U16 R119, desc[UR16][R112.64] ;  /* 0x000000107077d981 */ /* 0x000ee2000c1e1500 */
[----:B------:R-:W-:Y:S02]  /*6840*/  VIADD R0, R155, 0xffffff8d ;  /* 0xffffff8d9b007836 */ /* 0x000fe40000000000 */
[----:B------:R-:W-:-:S03]  /*6850*/  IMAD R108, R162, 0x72, RZ ;  /* 0x00000072a26c7824 */ /* 0x000fc600078e02ff */
[----:B------:R-:W-:Y:S01]  /*6860*/  ISETP.GE.U32.AND P6, PT, R0, 0x7fffff0e, PT ;  /* 0x7fffff0e0000780c */ /* 0x000fe20003fc6070 */
[C---:B------:R-:W-:Y:S01]  /*6870*/  IMAD.WIDE R110, R108.reuse, 0x2, R160 ;  /* 0x000000026c6e7825 */ /* 0x040fe200078e02a0 */
[----:B------:R-:W-:Y:S02]  /*6880*/  PRMT R120, RZ, 0x7610, R120 ;  /* 0x00007610ff787816 */ /* 0x000fe40000000078 */
[----:B------:R-:W-:Y:S01]  /*6890*/  PRMT R121, RZ, 0x7610, R121 ;  /* 0x00007610ff797816 */ /* 0x000fe20000000079 */
[----:B------:R-:W-:Y:S01]  /*68a0*/  IMAD.WIDE R108, R108, 0x2, R158 ;  /* 0x000000026c6c7825 */ /* 0x000fe200078e029e */
[----:B----4-:R-:W-:Y:S01]  /*68b0*/  STL [R1+0x398], R59 ;  /* 0x0003983b01007387 */ /* 0x010fe20000100800 */
[C---:B------:R-:W-:Y:S02]  /*68c0*/  IADD3 R0, PT, PT, R155.reuse, -0x4, RZ ;  /* 0xfffffffc9b007810 */ /* 0x040fe40007ffe0ff */
[----:B------:R-:W-:Y:S01]  /*68d0*/  VIADD R2, R155, 0xffffff85 ;  /* 0xffffff859b027836 */ /* 0x000fe20000000000 */
[----:B------:R-:W-:Y:S04]  /*68e0*/  STL.64 [R1+0xf90], R116 ;  /* 0x000f907401007387 */ /* 0x000fe80000100a00 */
[----:B------:R-:W-:Y:S01]  /*68f0*/  STL [R1+0x1338], R116 ;  /* 0x0013387401007387 */ /* 0x000fe20000100800 */
[----:B------:R-:W-:-:S03]  /*6900*/  ISETP.GE.U32.AND P5, PT, R2, 0x7fffff06, PT ;  /* 0x7fffff060200780c */ /* 0x000fc60003fa6070 */
[----:B------:R-:W-:Y:S04]  /*6910*/  STL [R1+0x334], R58 ;  /* 0x0003343a01007387 */ /* 0x000fe80000100800 */
[----:B------:R-:W4:Y:S04]  /*6920*/  @!P6 LDG.E.U16 R120, desc[UR16][R110.64] ;  /* 0x000000106e78e981 */ /* 0x000f28000c1e1500 */
[----:B------:R-:W4:Y:S01]  /*6930*/  @!P6 LDG.E.U16 R121, desc[UR16][R108.64] ;  /* 0x000000106c79e981 */ /* 0x000f22000c1e1500 */
[----:B------:R-:W-:Y:S01]  /*6940*/  ISETP.GE.U32.AND P6, PT, R0, 0x7fffff7d, PT ;  /* 0x7fffff7d0000780c */ /* 0x000fe20003fc6070 */
[----:B------:R-:W-:-:S02]  /*6950*/  IMAD R104, R162, 0x7a, RZ ;  /* 0x0000007aa2687824 */ /* 0x000fc400078e02ff */
[----:B------:R-:W-:Y:S01]  /*6960*/  IMAD R0, R162, 0x3, RZ ;  /* 0x00000003a2007824 */ /* 0x000fe200078e02ff */
[----:B------:R-:W-:Y:S01]  /*6970*/  PRMT R125, RZ, 0x7610, R125 ;  /* 0x00007610ff7d7816 */ /* 0x000fe2000000007d */
[----:B------:R-:W-:Y:S01]  /*6980*/  IMAD.WIDE R106, R104, 0x2, R160 ;  /* 0x00000002686a7825 */ /* 0x000fe200078e02a0 */
[----:B------:R-:W-:Y:S02]  /*6990*/  PRMT R124, RZ, 0x7610, R124 ;  /* 0x00007610ff7c7816 */ /* 0x000fe4000000007c */
[----:B------:R-:W-:Y:S01]  /*69a0*/  PRMT R122, RZ, 0x7610, R122 ;  /* 0x00007610ff7a7816 */ /* 0x000fe2000000007a */
[----:B------:R-:W-:Y:S01]  /*69b0*/  IMAD.WIDE R56, R0, 0x2, R160 ;  /* 0x0000000200387825 */ /* 0x000fe200078e02a0 */
[----:B------:R-:W-:-:S03]  /*69c0*/  PRMT R123, RZ, 0x7610, R123 ;  /* 0x00007610ff7b7816 */ /* 0x000fc6000000007b */
[----:B------:R-:W-:Y:S01]  /*69d0*/  IMAD.WIDE R104, R104, 0x2, R158 ;  /* 0x0000000268687825 */ /* 0x000fe200078e029e */
[----:B------:R0:W4:Y:S03]  /*69e0*/  @!P6 LDG.E.U16 R125, desc[UR16][R56.64] ;  /* 0x00000010387de981 */ /* 0x000126000c1e1500 */
[----:B------:R-:W-:Y:S01]  /*69f0*/  VIADD R2, R155, 0xffffffec ;  /* 0xffffffec9b027836 */ /* 0x000fe20000000000 */
[----:B------:R-:W4:Y:S04]  /*6a00*/  @!P5 LDG.E.U16 R122, desc[UR16][R106.64] ;  /* 0x000000106a7ad981 */ /* 0x000f28000c1e1500 */
[----:B------:R-:W4:Y:S01]  /*6a10*/  @!P5 LDG.E.U16 R123, desc[UR16][R104.64] ;  /* 0x00000010687bd981 */ /* 0x000f22000c1e1500 */
        /* <DEDUP_REMOVED lines=20> */
[C---:B------:R-:W-:Y:S02]  /*6b60*/  IMAD R96, R162.reuse, 0x63, RZ ;  /* 0x00000063a2607824 */ /* 0x040fe400078e02ff */
[----:B------:R-:W-:Y:S01]  /*6b70*/  IMAD R100, R162, 0x5b, RZ ;  /* 0x0000005ba2647824 */ /* 0x000fe200078e02ff */
[----:B------:R-:W-:Y:S01]  /*6b80*/  PRMT R165, RZ, 0x7610, R165 ;  /* 0x00007610ffa57816 */ /* 0x000fe200000000a5 */
[----:B------:R-:W-:Y:S01]  /*6b90*/  IMAD.WIDE R98, R96, 0x2, R160 ;  /* 0x0000000260627825 */ /* 0x000fe200078e02a0 */
[----:B------:R-:W-:Y:S02]  /*6ba0*/  PRMT R23, RZ, 0x7610, R23 ;  /* 0x00007610ff177816 */ /* 0x000fe40000000017 */
[----:B------:R-:W-:Y:S01]  /*6bb0*/  PRMT R163, RZ, 0x7610, R163 ;  /* 0x00007610ffa37816 */ /* 0x000fe200000000a3 */
[----:B------:R-:W-:Y:S01]  /*6bc0*/  IMAD.WIDE R102, R100, 0x2, R160 ;  /* 0x0000000264667825 */ /* 0x000fe200078e02a0 */
[----:B------:R-:W-:-:S03]  /*6bd0*/  PRMT R164, RZ, 0x7610, R164 ;  /* 0x00007610ffa47816 */ /* 0x000fc600000000a4 */
[----:B------:R-:W-:-:S04]  /*6be0*/  IMAD.WIDE R96, R96, 0x2, R158 ;  /* 0x0000000260607825 */ /* 0x000fc800078e029e */
[----:B------:R-:W-:-:S04]  /*6bf0*/  IMAD.WIDE R100, R100, 0x2, R158 ;  /* 0x0000000264647825 */ /* 0x000fc800078e029e */
[C---:B------:R-:W-:Y:S02]  /*6c00*/  IMAD R88, R162.reuse, 0x73, RZ ;  /* 0x00000073a2587824 */ /* 0x040fe400078e02ff */
[----:B------:R-:W-:Y:S01]  /*6c10*/  IMAD R92, R162, 0x6b, RZ ;  /* 0x0000006ba25c7824 */ /* 0x000fe200078e02ff */
[----:B------:R-:W-:Y:S01]  /*6c20*/  PRMT R20, RZ, 0x7610, R20 ;  /* 0x00007610ff147816 */ /* 0x000fe20000000014 */
[----:B------:R-:W-:Y:S01]  /*6c30*/  IMAD.WIDE R90, R88, 0x2, R160 ;  /* 0x00000002585a7825 */ /* 0x000fe200078e02a0 */
[----:B------:R-:W-:Y:S01]  /*6c40*/  PRMT R19, RZ, 0x7610, R19 ;  /* 0x00007610ff137816 */ /* 0x000fe20000000013 */
[----:B--2---:R-:W-:Y:S04]  /*6c50*/  STL [R1+0x330], R55 ;  /* 0x0003303701007387 */ /* 0x004fe80000100800 */
[----:B------:R-:W-:Y:S04]  /*6c60*/  STL.64 [R1+0xfa0], R114 ;  /* 0x000fa07201007387 */ /* 0x000fe80000100a00 */
[----:B------:R-:W-:Y:S04]  /*6c70*/  STL [R1+0x1340], R114 ;  /* 0x0013407201007387 */ /* 0x000fe80000100800 */
[----:B------:R1:W-:Y:S04]  /*6c80*/  STL [R1+0x32c], R54 ;  /* 0x00032c3601007387 */ /* 0x0003e80000100800 */
[----:B------:R-:W-:Y:S01]  /*6c90*/  STL [R1+0x133c], R115 ;  /* 0x00133c7301007387 */ /* 0x000fe20000100800 */
[----:B-1----:R-:W-:-:S05]  /*6ca0*/  IMAD.WIDE R54, R0, 0x2, R158 ;  /* 0x0000000200367825 */ /* 0x002fca00078e029e */
[----:B------:R1:W2:Y:S01]  /*6cb0*/  @!P6 LDG.E.U16 R124, desc[UR16][R54.64] ;  /* 0x00000010367ce981 */ /* 0x0002a2000c1e1500 */
[----:B------:R-:W-:Y:S01]  /*6cc0*/  ISETP.GE.U32.AND P6, PT, R2, 0x7fffff6d, PT ;  /* 0x7fffff6d0200780c */ /* 0x000fe20003fc6070 */
[C---:B------:R-:W-:Y:S02]  /*6cd0*/  IMAD R0, R162.reuse, 0xb, RZ ;  /* 0x0000000ba2007824 */ /* 0x040fe400078e02ff */
[----:B------:R-:W-:Y:S02]  /*6ce0*/  IMAD R2, R162, 0x13, RZ ;  /* 0x00000013a2027824 */ /* 0x000fe400078e02ff */
[----:B------:R-:W-:-:S04]  /*6cf0*/  IMAD.WIDE R60, R0, 0x2, R160 ;  /* 0x00000002003c7825 */ /* 0x000fc800078e02a0 */
[----:B------:R-:W-:-:S04]  /*6d00*/  IMAD.WIDE R58, R0, 0x2, R158 ;  /* 0x00000002003a7825 */ /* 0x000fc800078e029e */
[C---:B------:R-:W-:Y:S01]  /*6d10*/  VIADD R0, R155.reuse, 0xffffffdc ;  /* 0xffffffdc9b007836 */ /* 0x040fe20000000000 */
[----:B---3--:R-:W-:Y:S04]  /*6d20*/  STL.64 [R1+0x1328], R118 ;  /* 0x0013287601007387 */ /* 0x008fe80000100a00 */
[----:B------:R-:W-:Y:S04]  /*6d30*/  STL.64 [R1+0xfb0], R112 ;  /* 0x000fb07001007387 */ /* 0x000fe80000100a00 */
[----:B------:R-:W-:Y:S04]  /*6d40*/  STL [R1+0x328], R53 ;  /* 0x0003283501007387 */ /* 0x000fe80000100800 */
[----:B------:R-:W-:Y:S04]  /*6d50*/  STL.64 [R1+0xfc0], R110 ;  /* 0x000fc06e01007387 */ /* 0x000fe80000100a00 */
[----:B------:R-:W-:Y:S04]  /*6d60*/  STL.64 [R1+0xfd0], R108 ;  /* 0x000fd06c01007387 */ /* 0x000fe80000100a00 */
[----:B------:R3:W-:Y:S02]  /*6d70*/  STL [R1+0x324], R51 ;  /* 0x0003243301007387 */ /* 0x0007e40000100800 */
[----:B---3--:R-:W-:-:S02]  /*6d80*/  VIADD R51, R155, 0xfffffff4 ;  /* 0xfffffff49b337836 */ /* 0x008fc40000000000 */
[----:B------:R-:W-:Y:S03]  /*6d90*/  STL [R1+0x638], R4 ;  /* 0x0006380401007387 */ /* 0x000fe60000100800 */
[----:B------:R-:W-:Y:S01]  /*6da0*/  ISETP.GE.U32.AND P5, PT, R51, 0x7fffff75, PT ;  /* 0x7fffff753300780c */ /* 0x000fe20003fa6070 */
[----:B------:R-:W-:Y:S04]  /*6db0*/  STL [R1+0xfd8], R107 ;  /* 0x000fd86b01007387 */ /* 0x000fe80000100800 */
[----:B------:R0:W-:Y:S04]  /*6dc0*/  STL.64 [R1+0x560], R56 ;  /* 0x0005603801007387 */ /* 0x0001e80000100a00 */
[----:B------:R-:W-:Y:S01]  /*6dd0*/  STL.64 [R1+0x1030], R106 ;  /* 0x0010306a01007387 */ /* 0x000fe20000100a00 */
[----:B------:R-:W-:-:S03]  /*6de0*/  VIADD R51, R155, 0xffffffe4 ;  /* 0xffffffe49b337836 */ /* 0x000fc60000000000 */
[----:B------:R1:W-:Y:S01]  /*6df0*/  STL.64 [R1+0x558], R54 ;  /* 0x0005583601007387 */ /* 0x0003e20000100a00 */
[----:B0-----:R-:W-:-:S03]  /*6e00*/  IMAD.WIDE R56, R2, 0x2, R160 ;  /* 0x0000000202387825 */ /* 0x001fc600078e02a0 */
[----:B------:R0:W3:Y:S04]  /*6e10*/  @!P5 LDG.E.U16 R126, desc[UR16][R60.64] ;  /* 0x000000103c7ed981 */ /* 0x0000e8000c1e1500 */
[----:B------:R-:W2:Y:S01]  /*6e20*/  @!P6 LDG.E.U16 R128, desc[UR16][R56.64] ;  /* 0x000000103880e981 */ /* 0x000ea2000c1e1500 */
[----:B-1----:R-:W-:-:S03]  /*6e30*/  IMAD.WIDE R54, R2, 0x2, R158 ;  /* 0x0000000202367825 */ /* 0x002fc600078e029e */
[----:B------:R1:W2:Y:S01]  /*6e40*/  @!P5 LDG.E.U16 R127, desc[UR16][R58.64] ;  /* 0x000000103a7fd981 */ /* 0x0002a2000c1e1500 */
[----:B------:R-:W-:-:S03]  /*6e50*/  ISETP.GE.U32.AND P5, PT, R51, 0x7fffff65, PT ;  /* 0x7fffff653300780c */ /* 0x000fc60003fa6070 */
[----:B------:R0:W2:Y:S01]  /*6e60*/  @!P6 LDG.E.U16 R129, desc[UR16][R54.64] ;  /* 0x000000103681e981 */ /* 0x0000a2000c1e1500 */
[----:B------:R-:W-:Y:S01]  /*6e70*/  ISETP.GE.U32.AND P6, PT, R0, 0x7fffff5d, PT ;  /* 0x7fffff5d0000780c */ /* 0x000fe20003fc6070 */
[C---:B------:R-:W-:Y:S02]  /*6e80*/  IMAD R0, R162.reuse, 0x1b, RZ ;  /* 0x0000001ba2007824 */ /* 0x040fe400078e02ff */
[----:B------:R-:W-:Y:S01]  /*6e90*/  STL.64 [R1+0xfe0], R104 ;  /* 0x000fe06801007387 */ /* 0x000fe20000100a00 */
[----:B------:R-:W-:-:S03]  /*6ea0*/  IMAD R2, R162, 0x23, RZ ;  /* 0x00000023a2027824 */ /* 0x000fc600078e02ff */
[----:B------:R0:W-:Y:S04]  /*6eb0*/  STL.64 [R1+0x4e0], R60 ;  /* 0x0004e03c01007387 */ /* 0x0001e80000100a00 */
[----:B------:R1:W-:Y:S04]  /*6ec0*/  STL.64 [R1+0x4d8], R58 ;  /* 0x0004d83a01007387 */ /* 0x0003e80000100a00 */
[----:B------:R4:W-:Y:S01]  /*6ed0*/  STL.64 [R1+0x460], R56 ;  /* 0x0004603801007387 */ /* 0x0009e20000100a00 */
[----:B------:R-:W-:-:S03]  /*6ee0*/  VIADD R51, R155, 0xffffffd4 ;  /* 0xffffffd49b337836 */ /* 0x000fc60000000000 */
[----:B------:R4:W-:Y:S01]  /*6ef0*/  STL.64 [R1+0x458], R54 ;  /* 0x0004583601007387 */ /* 0x0009e20000100a00 */
[----:B0-----:R-:W-:-:S04]  /*6f00*/  IMAD.WIDE R60, R0, 0x2, R160 ;  /* 0x00000002003c7825 */ /* 0x001fc800078e02a0 */
[----:B-1----:R-:W-:Y:S01]  /*6f10*/  IMAD.WIDE R58, R0, 0x2, R158 ;  /* 0x00000002003a7825 */ /* 0x002fe200078e029e */
[----:B------:R0:W2:Y:S03]  /*6f20*/  @!P5 LDG.E.U16 R130, desc[UR16][R60.64] ;  /* 0x000000103c82d981 */ /* 0x0000a6000c1e1500 */
[C---:B----4-:R-:W-:Y:S01]  /*6f30*/  IMAD.WIDE R56, R2.reuse, 0x2, R160 ;  /* 0x0000000202387825 */ /* 0x050fe200078e02a0 */
[----:B------:R1:W4:Y:S03]  /*6f40*/  @!P5 LDG.E.U16 R131, desc[UR16][R58.64] ;  /* 0x000000103a83d981 */ /* 0x000326000c1e1500 */
[----:B------:R-:W-:Y:S01]  /*6f50*/  IMAD.WIDE R54, R2, 0x2, R158 ;  /* 0x0000000202367825 */ /* 0x000fe200078e029e */
[----:B------:R0:W2:Y:S03]  /*6f60*/  @!P6 LDG.E.U16 R132, desc[UR16][R56.64] ;  /* 0x000000103884e981 */ /* 0x0000a6000c1e1500 */
[----:B------:R-:W-:Y:S01]  /*6f70*/  VIADD R0, R155, 0xffffffcc ;  /* 0xffffffcc9b007836 */ /* 0x000fe20000000000 */
[----:B------:R0:W2:Y:S01]  /*6f80*/  @!P6 LDG.E.U16 R133, desc[UR16][R54.64] ;  /* 0x000000103685e981 */ /* 0x0000a2000c1e1500 */
[----:B------:R-:W-:-:S03]  /*6f90*/  ISETP.GE.U32.AND P5, PT, R51, 0x7fffff55, PT ;  /* 0x7fffff553300780c */ /* 0x000fc60003fa6070 */
[----:B------:R-:W-:Y:S01]  /*6fa0*/  ISETP.GE.U32.AND P6, PT, R0, 0x7fffff4d, PT ;  /* 0x7fffff4d0000780c */ /* 0x000fe20003fc6070 */
[----:B------:R0:W-:Y:S01]  /*6fb0*/  STL.64 [R1+0x3e0], R60 ;  /* 0x0003e03c01007387 */ /* 0x0001e20000100a00 */
[C---:B------:R-:W-:Y:S02]  /*6fc0*/  IMAD R0, R162.reuse, 0x2b, RZ ;  /* 0x0000002ba2007824 */ /* 0x040fe400078e02ff */
[----:B------:R-:W-:Y:S01]  /*6fd0*/  IMAD R2, R162, 0x33, RZ ;  /* 0x00000033a2027824 */ /* 0x000fe200078e02ff */
[----:B------:R1:W-:Y:S04]  /*6fe0*/  STL.64 [R1+0x3d8], R58 ;  /* 0x0003d83a01007387 */ /* 0x0003e80000100a00 */
[----:B------:R1:W-:Y:S01]  /*6ff0*/  STL.64 [R1+0x360], R56 ;  /* 0x0003603801007387 */ /* 0x0003e20000100a00 */
[----:B------:R-:W-:-:S03]  /*7000*/  VIADD R51, R155, 0xffffffc4 ;  /* 0xffffffc49b337836 */ /* 0x000fc60000000000 */
[----:B------:R1:W-:Y:S01]  /*7010*/  STL.64 [R1+0x358], R54 ;  /* 0x0003583601007387 */ /* 0x0003e20000100a00 */
[----:B0-----:R-:W-:-:S04]  /*7020*/  IMAD.WIDE R60, R0, 0x2, R160 ;  /* 0x00000002003c7825 */ /* 0x001fc800078e02a0 */
[----:B-1----:R-:W-:Y:S01]  /*7030*/  IMAD.WIDE R58, R0, 0x2, R158 ;  /* 0x00000002003a7825 */ /* 0x002fe200078e029e */
[----:B------:R0:W2:Y:S03]  /*7040*/  @!P5 LDG.E.U16 R134, desc[UR16][R60.64] ;  /* 0x000000103c86d981 */ /* 0x0000a6000c1e1500 */
[C---:B------:R-:W-:Y:S01]  /*7050*/  IMAD.WIDE R56, R2.reuse, 0x2, R160 ;  /* 0x0000000202387825 */ /* 0x040fe200078e02a0 */
[----:B------:R1:W2:Y:S03]  /*7060*/  @!P5 LDG.E.U16 R135, desc[UR16][R58.64] ;  /* 0x000000103a87d981 */ /* 0x0002a6000c1e1500 */
        /* <DEDUP_REMOVED lines=33> */
[----:B------:R-:W2:Y:S03]  /*7280*/  @!P5 LDG.E.U16 R142, desc[UR16][R60.64] ;  /* 0x000000103c8ed981 */ /* 0x000ea6000c1e1500 */
[C---:B------:R-:W-:Y:S01]  /*7290*/  IMAD.WIDE R56, R2.reuse, 0x2, R160 ;  /* 0x0000000202387825 */ /* 0x040fe200078e02a0 */
[----:B------:R-:W2:Y:S03]  /*72a0*/  @!P5 LDG.E.U16 R143, desc[UR16][R58.64] ;  /* 0x000000103a8fd981 */ /* 0x000ea6000c1e1500 */
[----:B------:R-:W-:Y:S01]  /*72b0*/  IMAD.WIDE R54, R2, 0x2, R158 ;  /* 0x0000000202367825 */ /* 0x000fe200078e029e */
[----:B------:R0:W2:Y:S03]  /*72c0*/  @!P6 LDG.E.U16 R157, desc[UR16][R56.64] ;  /* 0x00000010389de981 */ /* 0x0000a6000c1e1500 */
[----:B------:R-:W-:Y:S01]  /*72d0*/  VIADD R0, R155, 0xffffff9c ;  /* 0xffffff9c9b007836 */ /* 0x000fe20000000000 */
[----:B------:R1:W2:Y:S01]  /*72e0*/  @!P6 LDG.E.U16 R156, desc[UR16][R54.64] ;  /* 0x00000010369ce981 */ /* 0x0002a2000c1e1500 */
[----:B------:R-:W-:-:S03]  /*72f0*/  ISETP.GE.U32.AND P5, PT, R51, 0x7fffff25, PT ;  /* 0x7fffff253300780c */ /* 0x000fc60003fa6070 */
[----:B------:R-:W-:Y:S01]  /*7300*/  ISETP.GE.U32.AND P6, PT, R0, 0x7fffff1d, PT ;  /* 0x7fffff1d0000780c */ /* 0x000fe20003fc6070 */
[C---:B------:R-:W-:Y:S02]  /*7310*/  VIADD R0, R155.reuse, 0xffffff8c ;  /* 0xffffff8c9b007836 */ /* 0x040fe40000000000 */
[----:B------:R-:W-:-:S07]  /*7320*/  VIADD R2, R155, 0xffffff94 ;  /* 0xffffff949b027836 */ /* 0x000fce0000000000 */
[----:B------:R-:W2:Y:S04]  /*7330*/  @!P5 LDG.E.U16 R163, desc[UR16][R102.64] ;  /* 0x0000001066a3d981 */ /* 0x000ea8000c1e1500 */
[----:B------:R-:W2:Y:S04]  /*7340*/  @!P6 LDG.E.U16 R165, desc[UR16][R98.64] ;  /* 0x0000001062a5e981 */ /* 0x000ea8000c1e1500 */
[----:B------:R-:W2:Y:S01]  /*7350*/  @!P6 LDG.E.U16 R23, desc[UR16][R96.64] ;  /* 0x000000106017e981 */ /* 0x000ea2000c1e1500 */
[----:B------:R-:W-:-:S03]  /*7360*/  ISETP.GE.U32.AND P6, PT, R0, 0x7fffff0d, PT ;  /* 0x7fffff0d0000780c */ /* 0x000fc60003fc6070 */
[----:B------:R-:W2:Y:S01]  /*7370*/  @!P5 LDG.E.U16 R164, desc[UR16][R100.64] ;  /* 0x0000001064a4d981 */ /* 0x000ea2000c1e1500 */
[----:B------:R-:W-:Y:S01]  /*7380*/  ISETP.GE.U32.AND P5, PT, R2, 0x7fffff15, PT ;  /* 0x7fffff150200780c */ /* 0x000fe20003fa6070 */
[----:B------:R-:W-:Y:S01]  /*7390*/  IMAD.WIDE R94, R92, 0x2, R160 ;  /* 0x000000025c5e7825 */ /* 0x000fe200078e02a0 */
[----:B------:R-:W-:Y:S02]  /*73a0*/  PRMT R22, RZ, 0x7610, R22 ;  /* 0x00007610ff167816 */ /* 0x000fe40000000016 */
[----:B------:R-:W-:Y:S01]  /*73b0*/  PRMT R21, RZ, 0x7610, R21 ;  /* 0x00007610ff157816 */ /* 0x000fe20000000015 */
[----:B------:R-:W-:-:S04]  /*73c0*/  IMAD.WIDE R88, R88, 0x2, R158 ;  /* 0x0000000258587825 */ /* 0x000fc800078e029e */
[----:B------:R-:W-:Y:S01]  /*73d0*/  IMAD.WIDE R92, R92, 0x2, R158 ;  /* 0x000000025c5c7825 */ /* 0x000fe200078e029e */
[----:B------:R-:W2:Y:S03]  /*73e0*/  @!P6 LDG.E.U16 R20, desc[UR16][R90.64] ;  /* 0x000000105a14e981 */ /* 0x000ea6000c1e1500 */
[C---:B------:R-:W-:Y:S01]  /*73f0*/  VIADD R0, R155.reuse, 0xfffffffb ;  /* 0xfffffffb9b007836 */ /* 0x040fe20000000000 */
[----:B------:R-:W2:Y:S01]  /*7400*/  @!P6 LDG.E.U16 R19, desc[UR16][R88.64] ;  /* 0x000000105813e981 */ /* 0x000ea2000c1e1500 */
[----:B------:R-:W-:-:S03]  /*7410*/  VIADD R2, R155, 0xffffff84 ;  /* 0xffffff849b027836 */ /* 0x000fc60000000000 */
[----:B------:R-:W-:Y:S01]  /*7420*/  STL.64 [R1+0xe0], R60 ;  /* 0x0000e03c01007387 */ /* 0x000fe20000100a00 */
[----:B------:R-:W-:-:S03]  /*7430*/  ISETP.GE.U32.AND P6, PT, R0, 0x7fffff7c, PT ;  /* 0x7fffff7c0000780c */ /* 0x000fc60003fc6070 */
[----:B------:R-:W2:Y:S04]  /*7440*/  @!P5 LDG.E.U16 R22, desc[UR16][R94.64] ;  /* 0x000000105e16d981 */ /* 0x000ea8000c1e1500 */
[----:B------:R-:W2:Y:S01]  /*7450*/  @!P5 LDG.E.U16 R21, desc[UR16][R92.64] ;  /* 0x000000105c15d981 */ /* 0x000ea2000c1e1500 */
[----:B------:R-:W-:-:S03]  /*7460*/  ISETP.GE.U32.AND P5, PT, R2, 0x7fffff05, PT ;  /* 0x7fffff050200780c */ /* 0x000fc60003fa6070 */
[----:B------:R-:W-:Y:S01]  /*7470*/  STL.64 [R1+0xd8], R58 ;  /* 0x0000d83a01007387 */ /* 0x000fe20000100a00 */
[----:B------:R-:W-:-:S03]  /*7480*/  IMAD R84, R162, 0x7b, RZ ;  /* 0x0000007ba2547824 */ /* 0x000fc600078e02ff */
[----:B------:R0:W-:Y:S01]  /*7490*/  STL.64 [R1+0x60], R56 ;  /* 0x0000603801007387 */ /* 0x0001e20000100a00 */
[----:B------:R-:W-:-:S03]  /*74a0*/  IMAD.SHL.U32 R0, R162, 0x4, RZ ;  /* 0x00000004a2007824 */ /* 0x000fc600078e00ff */
[----:B------:R1:W-:Y:S01]  /*74b0*/  STL.64 [R1+0x58], R54 ;  /* 0x0000583601007387 */ /* 0x0003e20000100a00 */
[----:B------:R-:W-:-:S03]  /*74c0*/  PRMT R16, RZ, 0x7610, R16 ;  /* 0x00007610ff107816 */ /* 0x000fc60000000010 */
[----:B------:R-:W-:Y:S01]  /*74d0*/  STL.64 [R1+0xfe8], R102 ;  /* 0x000fe86601007387 */ /* 0x000fe20000100a00 */
[----:B------:R-:W-:-:S03]  /*74e0*/  PRMT R15, RZ, 0x7610, R15 ;  /* 0x00007610ff0f7816 */ /* 0x000fc6000000000f */
[----:B------:R-:W-:Y:S01]  /*74f0*/  STL.64 [R1+0xff0], R100 ;  /* 0x000ff06401007387 */ /* 0x000fe20000100a00 */
[----:B------:R-:W-:Y:S01]  /*7500*/  PRMT R18, RZ, 0x7610, R18 ;  /* 0x00007610ff127816 */ /* 0x000fe20000000012 */
[----:B------:R-:W-:Y:S02]  /*7510*/  IMAD.WIDE R86, R84, 0x2, R160 ;  /* 0x0000000254567825 */ /* 0x000fe400078e02a0 */
[----:B------:R-:W-:Y:S01]  /*7520*/  STL.64 [R1+0x1000], R98 ;  /* 0x0010006201007387 */ /* 0x000fe20000100a00 */
[----:B------:R-:W-:Y:S01]  /*7530*/  PRMT R17, RZ, 0x7610, R17 ;  /* 0x00007610ff117816 */ /* 0x000fe20000000011 */
[C---:B0-----:R-:W-:Y:S02]  /*7540*/  IMAD.WIDE R56, R0.reuse, 0x2, R160 ;  /* 0x0000000200387825 */ /* 0x041fe400078e02a0 */
[----:B------:R-:W-:Y:S02]  /*7550*/  STL.64 [R1+0x1010], R96 ;  /* 0x0010106001007387 */ /* 0x000fe40000100a00 */
[----:B-1----:R-:W-:-:S02]  /*7560*/  IMAD.WIDE R54, R0, 0x2, R158 ;  /* 0x0000000200367825 */ /* 0x002fc400078e029e */
[----:B------:R-:W-:Y:S02]  /*7570*/  STL.64 [R1+0x1020], R94 ;  /* 0x0010205e01007387 */ /* 0x000fe40000100a00 */
[----:B------:R-:W-:Y:S02]  /*7580*/  IMAD.WIDE R84, R84, 0x2, R158 ;  /* 0x0000000254547825 */ /* 0x000fe400078e029e */
[----:B------:R-:W-:Y:S02]  /*7590*/  STL [R1+0x1048], R92 ;  /* 0x0010485c01007387 */ /* 0x000fe40000100800 */
[C---:B------:R-:W-:Y:S02]  /*75a0*/  VIADD R2, R155.reuse, 0xffffffeb ;  /* 0xffffffeb9b027836 */ /* 0x040fe40000000000 */
[----:B------:R-:W-:Y:S01]  /*75b0*/  STL [R1+0x10b0], R92 ;  /* 0x0010b05c01007387 */ /* 0x000fe20000100800 */
[----:B------:R-:W-:-:S03]  /*75c0*/  VIADD R51, R155, 0xfffffff3 ;  /* 0xfffffff39b337836 */ /* 0x000fc60000000000 */
[----:B------:R-:W-:Y:S04]  /*75d0*/  STL [R1+0x1128], R92 ;  /* 0x0011285c01007387 */ /* 0x000fe80000100800 */
[----:B------:R-:W-:Y:S04]  /*75e0*/  STL [R1+0x11a8], R92 ;  /* 0x0011a85c01007387 */ /* 0x000fe80000100800 */
[----:B------:R-:W-:Y:S04]  /*75f0*/  STL [R1+0x1038], R93 ;  /* 0x0010385d01007387 */ /* 0x000fe80000100800 */
[----:B------:R0:W2:Y:S04]  /*7600*/  @!P6 LDG.E.U16 R16, desc[UR16][R56.64] ;  /* 0x000000103810e981 */ /* 0x0000a8000c1e1500 */
[----:B------:R1:W2:Y:S01]  /*7610*/  @!P6 LDG.E.U16 R15, desc[UR16][R54.64] ;  /* 0x00000010360fe981 */ /* 0x0002a2000c1e1500 */
[----:B------:R-:W-:-:S03]  /*7620*/  ISETP.GE.U32.AND P6, PT, R2, 0x7fffff6c, PT ;  /* 0x7fffff6c0200780c */ /* 0x000fc60003fc6070 */
[----:B------:R-:W-:Y:S04]  /*7630*/  STL [R1+0x10c0], R93 ;  /* 0x0010c05d01007387 */ /* 0x000fe80000100800 */
[----:B------:R-:W2:Y:S04]  /*7640*/  @!P5 LDG.E.U16 R18, desc[UR16][R86.64] ;  /* 0x000000105612d981 */ /* 0x000ea8000c1e1500 */
[----:B------:R-:W2:Y:S01]  /*7650*/  @!P5 LDG.E.U16 R17, desc[UR16][R84.64] ;  /* 0x000000105411d981 */ /* 0x000ea2000c1e1500 */
[----:B------:R-:W-:-:S03]  /*7660*/  ISETP.GE.U32.AND P5, PT, R51, 0x7fffff74, PT ;  /* 0x7fffff743300780c */ /* 0x000fc60003fa6070 */
[----:B------:R-:W-:Y:S01]  /*7670*/  STL [R1+0x1138], R93 ;  /* 0x0011385d01007387 */ /* 0x000fe20000100800 */
[----:B------:R-:W-:-:S03]  /*7680*/  IMAD R2, R162, 0x14, RZ ;  /* 0x00000014a2027824 */ /* 0x000fc600078e02ff */
[----:B------:R-:W-:Y:S01]  /*7690*/  STL [R1+0x11b8], R93 ;  /* 0x0011b85d01007387 */ /* 0x000fe20000100800 */
[----:B------:R-:W-:-:S03]  /*76a0*/  IMAD R0, R162, 0xc, RZ ;  /* 0x0000000ca2007824 */ /* 0x000fc600078e02ff */
[----:B------:R-:W-:Y:S01]  /*76b0*/  STL.64 [R1+0x1040], R90 ;  /* 0x0010405a01007387 */ /* 0x000fe20000100a00 */
[----:B------:R-:W-:-:S03]  /*76c0*/  PRMT R12, RZ, 0x7610, R12 ;  /* 0x00007610ff0c7816 */ /* 0x000fc6000000000c */
[----:B------:R-:W-:Y:S01]  /*76d0*/  STL.64 [R1+0x1050], R88 ;  /* 0x0010505801007387 */ /* 0x000fe20000100a00 */
[----:B------:R-:W-:-:S03]  /*76e0*/  PRMT R11, RZ, 0x7610, R11 ;  /* 0x00007610ff0b7816 */ /* 0x000fc6000000000b */
[----:B------:R-:W-:Y:S01]  /*76f0*/  STL.64 [R1+0x1058], R86 ;  /* 0x0010585601007387 */ /* 0x000fe20000100a00 */
[----:B------:R-:W-:-:S03]  /*7700*/  PRMT R14, RZ, 0x7610, R14 ;  /* 0x00007610ff0e7816 */ /* 0x000fc6000000000e */
[----:B------:R0:W-:Y:S01]  /*7710*/  STL.64 [R1+0x550], R56 ;  /* 0x0005503801007387 */ /* 0x0001e20000100a00 */
[----:B------:R-:W-:Y:S01]  /*7720*/  PRMT R13, RZ, 0x7610, R13 ;  /* 0x00007610ff0d7816 */ /* 0x000fe2000000000d */
[C---:B------:R-:W-:Y:S02]  /*7730*/  IMAD.WIDE R60, R0.reuse, 0x2, R160 ;  /* 0x00000002003c7825 */ /* 0x040fe400078e02a0 */
[----:B------:R1:W-:Y:S02]  /*7740*/  STL.64 [R1+0x548], R54 ;  /* 0x0005483601007387 */ /* 0x0003e40000100a00 */
[----:B------:R-:W-:Y:S01]  /*7750*/  IMAD.WIDE R58, R0, 0x2, R158 ;  /* 0x00000002003a7825 */ /* 0x000fe200078e029e */
[C---:B------:R-:W-:Y:S01]  /*7760*/  IADD3 R0, PT, PT, R155.reuse, -0x25, RZ ;  /* 0xffffffdb9b007810 */ /* 0x040fe20007ffe0ff */
[----:B------:R3:W2:Y:S02]  /*7770*/  @!P5 LDG.E.U16 R14, desc[UR16][R60.64] ;  /* 0x000000103c0ed981 */ /* 0x0006a4000c1e1500 */
[----:B------:R-:W-:-:S02]  /*7780*/  VIADD R51, R155, 0xffffffe3 ;  /* 0xffffffe39b337836 */ /* 0x000fc40000000000 */
[C---:B0-----:R-:W-:Y:S01]  /*7790*/  IMAD.WIDE R56, R2.reuse, 0x2, R160 ;  /* 0x0000000202387825 */ /* 0x041fe200078e02a0 */
[----:B------:R0:W2:Y:S03]  /*77a0*/  @!P5 LDG.E.U16 R13, desc[UR16][R58.64] ;  /* 0x000000103a0dd981 */ /* 0x0000a6000c1e1500 */
[----:B-1----:R-:W-:Y:S01]  /*77b0*/  IMAD.WIDE R54, R2, 0x2, R158 ;  /* 0x0000000202367825 */ /* 0x002fe200078e029e */
[----:B------:R1:W2:Y:S01]  /*77c0*/  @!P6 LDG.E.U16 R12, desc[UR16][R56.64] ;  /* 0x00000010380ce981 */ /* 0x0002a2000c1e1500 */
[----:B------:R-:W-:-:S03]  /*77d0*/  ISETP.GE.U32.AND P5, PT, R51, 0x7fffff64, PT ;  /* 0x7fffff643300780c */ /* 0x000fc60003fa6070 */
[----:B------:R0:W2:Y:S01]  /*77e0*/  @!P6 LDG.E.U16 R11, desc[UR16][R54.64] ;  /* 0x00000010360be981 */ /* 0x0000a2000c1e1500 */
[----:B------:R-:W-:Y:S01]  /*77f0*/  ISETP.GE.U32.AND P6, PT, R0, 0x7fffff5c, PT ;  /* 0x7fffff5c0000780c */ /* 0x000fe20003fc6070 */
[C---:B------:R-:W-:Y:S02]  /*7800*/  IMAD R0, R162.reuse, 0x1c, RZ ;  /* 0x0000001ca2007824 */ /* 0x040fe400078e02ff */
[----:B------:R-:W-:Y:S01]  /*7810*/  STL.64 [R1+0x1068], R84 ;  /* 0x0010685401007387 */ /* 0x000fe20000100a00 */
[----:B------:R-:W-:-:S03]  /*7820*/  IMAD R2, R162, 0x24, RZ ;  /* 0x00000024a2027824 */ /* 0x000fc600078e02ff */
[----:B------:R3:W-:Y:S01]  /*7830*/  STL.64 [R1+0x4d0], R60 ;  /* 0x0004d03c01007387 */ /* 0x0007e20000100a00 */
[----:B------:R-:W-:-:S03]  /*7840*/  PRMT R8, RZ, 0x7610, R8 ;  /* 0x00007610ff087816 */ /* 0x000fc60000000008 */
[----:B------:R0:W-:Y:S01]  /*7850*/  STL.64 [R1+0x4c8], R58 ;  /* 0x0004c83a01007387 */ /* 0x0001e20000100a00 */
[----:B------:R-:W-:-:S03]  /*7860*/  PRMT R7, RZ, 0x7610, R7 ;  /* 0x00007610ff077816 */ /* 0x000fc60000000007 */
[----:B------:R1:W-:Y:S01]  /*7870*/  STL.64 [R1+0x450], R56 ;  /* 0x0004503801007387 */ /* 0x0003e20000100a00 */
[----:B------:R-:W-:Y:S02]  /*7880*/  PRMT R10, RZ, 0x7610, R10 ;  /* 0x00007610ff0a7816 */ /* 0x000fe4000000000a */
[----:B------:R-:W-:Y:S01]  /*7890*/  PRMT R9, RZ, 0x7610, R9 ;  /* 0x00007610ff097816 */ /* 0x000fe20000000009 */
[----:B------:R4:W-:Y:S01]  /*78a0*/  STL.64 [R1+0x448], R54 ;  /* 0x0004483601007387 */ /* 0x0009e20000100a00 */
[----:B---3--:R-:W-:-:S04]  /*78b0*/  IMAD.WIDE R60, R0, 0x2, R160 ;  /* 0x00000002003c7825 */ /* 0x008fc800078e02a0 */
[----:B0-----:R-:W-:Y:S01]  /*78c0*/  IMAD.WIDE R58, R0, 0x2, R158 ;  /* 0x00000002003a7825 */ /* 0x001fe200078e029e */
[----:B------:R0:W3:Y:S03]  /*78d0*/  @!P5 LDG.E.U16 R10, desc[UR16][R60.64] ;  /* 0x000000103c0ad981 */ /* 0x0000e6000c1e1500 */
[C---:B-1----:R-:W-:Y:S01]  /*78e0*/  IMAD.WIDE R56, R2.reuse, 0x2, R160 ;  /* 0x0000000202387825 */ /* 0x042fe200078e02a0 */
[----:B------:R1:W2:Y:S03]  /*78f0*/  @!P5 LDG.E.U16 R9, desc[UR16][R58.64] ;  /* 0x000000103a09d981 */ /* 0x0002a6000c1e1500 */
[----:B----4-:R-:W-:Y:S01]  /*7900*/  IMAD.WIDE R54, R2, 0x2, R158 ;  /* 0x0000000202367825 */ /* 0x010fe200078e029e */
[----:B------:R4:W2:Y:S03]  /*7910*/  @!P6 LDG.E.U16 R8, desc[UR16][R56.64] ;  /* 0x000000103808e981 */ /* 0x0008a6000c1e1500 */
[C---:B------:R-:W-:Y:S01]  /*7920*/  VIADD R0, R155.reuse, 0xffffffcb ;  /* 0xffffffcb9b007836 */ /* 0x040fe20000000000 */
[----:B------:R0:W2:Y:S01]  /*7930*/  @!P6 LDG.E.U16 R7, desc[UR16][R54.64] ;  /* 0x000000103607e981 */ /* 0x0000a2000c1e1500 */
[----:B------:R-:W-:-:S03]  /*7940*/  VIADD R51, R155, 0xffffffd3 ;  /* 0xffffffd39b337836 */ /* 0x000fc60000000000 */
[----:B------:R-:W-:Y:S02]  /*7950*/  ISETP.GE.U32.AND P6, PT, R0, 0x7fffff4c, PT ;  /* 0x7fffff4c0000780c */ /* 0x000fe40003fc6070 */
[----:B------:R-:W-:Y:S01]  /*7960*/  ISETP.GE.U32.AND P5, PT, R51, 0x7fffff54, PT ;  /* 0x7fffff543300780c */ /* 0x000fe20003fa6070 */
[----:B------:R0:W-:Y:S01]  /*7970*/  STL.64 [R1+0x3d0], R60 ;  /* 0x0003d03c01007387 */ /* 0x0001e20000100a00 */
[C---:B------:R-:W-:Y:S02]  /*7980*/  IMAD R0, R162.reuse, 0x2c, RZ ;  /* 0x0000002ca2007824 */ /* 0x040fe400078e02ff */
[----:B------:R-:W-:Y:S01]  /*7990*/  IMAD R2, R162, 0x34, RZ ;  /* 0x00000034a2027824 */ /* 0x000fe200078e02ff */
[----:B------:R1:W-:Y:S01]  /*79a0*/  STL.64 [R1+0x3c8], R58 ;  /* 0x0003c83a01007387 */ /* 0x0003e20000100a00 */
[----:B------:R-:W-:Y:S02]  /*79b0*/  PRMT R154, RZ, 0x7610, R154 ;  /* 0x00007610ff9a7816 */ /* 0x000fe4000000009a */
[----:B------:R-:W-:Y:S01]  /*79c0*/  PRMT R153, RZ, 0x7610, R153 ;  /* 0x00007610ff997816 */ /* 0x000fe20000000099 */
[----:B------:R4:W-:Y:S01]  /*79d0*/  STL.64 [R1+0x350], R56 ;  /* 0x0003503801007387 */ /* 0x0009e20000100a00 */
[----:B------:R-:W-:-:S02]  /*79e0*/  PRMT R6, RZ, 0x7610, R6 ;  /* 0x00007610ff067816 */ /* 0x000fc40000000006 */
[----:B------:R-:W-:Y:S01]  /*79f0*/  PRMT R3, RZ, 0x7610, R3 ;  /* 0x00007610ff037816 */ /* 0x000fe20000000003 */
        /* <DEDUP_REMOVED lines=52> */
[C---:B------:R-:W-:Y:S01]  /*7d40*/  VIADD R0, R155.reuse, 0xffffff9b ;  /* 0xffffff9b9b007836 */ /* 0x040fe20000000000 */
[----:B------:R1:W2:Y:S01]  /*7d50*/  @!P6 LDG.E.U16 R145, desc[UR16][R54.64] ;  /* 0x000000103691e981 */ /* 0x0002a2000c1e1500 */
[----:B------:R-:W-:-:S03]  /*7d60*/  VIADD R51, R155, 0xffffffa3 ;  /* 0xffffffa39b337836 */ /* 0x000fc60000000000 */
[----:B------:R-:W-:Y:S02]  /*7d70*/  ISETP.GE.U32.AND P6, PT, R0, 0x7fffff1c, PT ;  /* 0x7fffff1c0000780c */ /* 0x000fe40003fc6070 */
[----:B------:R-:W-:Y:S01]  /*7d80*/  ISETP.GE.U32.AND P5, PT, R51, 0x7fffff24, PT ;  /* 0x7fffff243300780c */ /* 0x000fe20003fa6070 */
[C---:B------:R-:W-:Y:S02]  /*7d90*/  IMAD R76, R162.reuse, 0x64, RZ ;  /* 0x00000064a24c7824 */ /* 0x040fe400078e02ff */
[----:B------:R-:W-:Y:S01]  /*7da0*/  IMAD R80, R162, 0x5c, RZ ;  /* 0x0000005ca2507824 */ /* 0x000fe200078e02ff */
[----:B------:R-:W-:Y:S01]  /*7db0*/  PRMT R95, RZ, 0x7610, R95 ;  /* 0x00007610ff5f7816 */ /* 0x000fe2000000005f */
[----:B------:R-:W-:Y:S01]  /*7dc0*/  IMAD.WIDE R78, R76, 0x2, R160 ;  /* 0x000000024c4e7825 */ /* 0x000fe200078e02a0 */
[----:B------:R-:W-:Y:S02]  /*7dd0*/  PRMT R94, RZ, 0x7610, R94 ;  /* 0x00007610ff5e7816 */ /* 0x000fe4000000005e */
[----:B------:R-:W-:Y:S01]  /*7de0*/  PRMT R144, RZ, 0x7610, R144 ;  /* 0x00007610ff907816 */ /* 0x000fe20000000090 */
[----:B------:R-:W-:Y:S01]  /*7df0*/  IMAD.WIDE R82, R80, 0x2, R160 ;  /* 0x0000000250527825 */ /* 0x000fe200078e02a0 */
[----:B------:R-:W-:Y:S01]  /*7e00*/  PRMT R117, RZ, 0x7610, R117 ;  /* 0x00007610ff757816 */ /* 0x000fe20000000075 */
[----:B------:R-:W2:Y:S02]  /*7e10*/  @!P6 LDG.E.U16 R95, desc[UR16][R78.64] ;  /* 0x000000104e5fe981 */ /* 0x000ea4000c1e1500 */
[----:B------:R-:W-:-:S02]  /*7e20*/  IMAD.WIDE R76, R76, 0x2, R158 ;  /* 0x000000024c4c7825 */ /* 0x000fc400078e029e */
[----:B------:R-:W2:Y:S02]  /*7e30*/  @!P5 LDG.E.U16 R144, desc[UR16][R82.64] ;  /* 0x000000105290d981 */ /* 0x000ea4000c1e1500 */
[----:B------:R-:W-:Y:S02]  /*7e40*/  IMAD.WIDE R80, R80, 0x2, R158 ;  /* 0x0000000250507825 */ /* 0x000fe400078e029e */
[----:B------:R-:W2:Y:S02]  /*7e50*/  @!P6 LDG.E.U16 R94, desc[UR16][R76.64] ;  /* 0x000000104c5ee981 */ /* 0x000ea4000c1e1500 */
[C---:B------:R-:W-:Y:S02]  /*7e60*/  VIADD R0, R155.reuse, 0xffffff8b ;  /* 0xffffff8b9b007836 */ /* 0x040fe40000000000 */
[----:B------:R-:W-:Y:S01]  /*7e70*/  VIADD R2, R155, 0xffffff93 ;  /* 0xffffff939b027836 */ /* 0x000fe20000000000 */
[----:B------:R0:W2:Y:S02]  /*7e80*/  @!P5 LDG.E.U16 R117, desc[UR16][R80.64] ;  /* 0x000000105075d981 */ /* 0x0000a4000c1e1500 */
[----:B------:R-:W-:-:S02]  /*7e90*/  ISETP.GE.U32.AND P6, PT, R0, 0x7fffff0c, PT ;  /* 0x7fffff0c0000780c */ /* 0x000fc40003fc6070 */
        /* <DEDUP_REMOVED lines=16> */
[----:B------:R-:W2:Y:S02]  /*7fa0*/  @!P5 LDG.E.U16 R90, desc[UR16][R72.64] ;  /* 0x00000010485ad981 */ /* 0x000ea4000c1e1500 */
[----:B------:R-:W-:-:S02]  /*7fb0*/  ISETP.GE.U32.AND P6, PT, R0, 0x7fffff7b, PT ;  /* 0x7fffff7b0000780c */ /* 0x000fc40003fc6070 */
[----:B------:R-:W-:Y:S01]  /*7fc0*/  ISETP.GE.U32.AND P5, PT, R2, 0x7fffff04, PT ;  /* 0x7fffff040200780c */ /* 0x000fe20003fa6070 */
[----:B------:R-:W-:Y:S01]  /*7fd0*/  STL.64 [R1+0xd0], R60 ;  /* 0x0000d03c01007387 */ /* 0x000fe20000100a00 */
[C---:B------:R-:W-:Y:S02]  /*7fe0*/  IMAD R64, R162.reuse, 0x7c, RZ ;  /* 0x0000007ca2407824 */ /* 0x040fe400078e02ff */
[----:B------:R-:W-:Y:S01]  /*7ff0*/  IMAD R0, R162, 0x5, RZ ;  /* 0x00000005a2007824 */ /* 0x000fe200078e02ff */
[----:B------:R-:W-:Y:S01]  /*8000*/  STL.64 [R1+0xc8], R58 ;  /* 0x0000c83a01007387 */ /* 0x000fe20000100a00 */
[----:B------:R-:W-:Y:S01]  /*8010*/  PRMT R85, RZ, 0x7610, R85 ;  /* 0x00007610ff557816 */ /* 0x000fe20000000055 */
[C---:B------:R-:W-:Y:S01]  /*8020*/  IMAD.WIDE R66, R64.reuse, 0x2, R160 ;  /* 0x0000000240427825 */ /* 0x040fe200078e02a0 */
[----:B------:R-:W-:Y:S01]  /*8030*/  PRMT R84, RZ, 0x7610, R84 ;  /* 0x00007610ff547816 */ /* 0x000fe20000000054 */
[----:B------:R0:W-:Y:S01]  /*8040*/  STL.64 [R1+0x50], R56 ;  /* 0x0000503801007387 */ /* 0x0001e20000100a00 */
[----:B------:R-:W-:Y:S01]  /*8050*/  PRMT R87, RZ, 0x7610, R87 ;  /* 0x00007610ff577816 */ /* 0x000fe20000000057 */
[----:B------:R-:W-:Y:S01]  /*8060*/  IMAD.WIDE R64, R64, 0x2, R158 ;  /* 0x0000000240407825 */ /* 0x000fe200078e029e */
[----:B------:R-:W-:Y:S01]  /*8070*/  PRMT R86, RZ, 0x7610, R86 ;  /* 0x00007610ff567816 */ /* 0x000fe20000000056 */
[----:B------:R1:W-:Y:S02]  /*8080*/  STL.64 [R1+0x48], R54 ;  /* 0x0000483601007387 */ /* 0x0003e40000100a00 */
[----:B------:R-:W-:-:S02]  /*8090*/  VIADD R2, R155, 0xffffffea ;  /* 0xffffffea9b027836 */ /* 0x000fc40000000000 */
[----:B------:R-:W-:Y:S01]  /*80a0*/  VIADD R51, R155, 0xfffffff2 ;  /* 0xfffffff29b337836 */ /* 0x000fe20000000000 */
[----:B------:R-:W-:Y:S01]  /*80b0*/  STL.64 [R1+0x1078], R82 ;  /* 0x0010785201007387 */ /* 0x000fe20000100a00 */
[----:B0-----:R-:W-:-:S03]  /*80c0*/  IMAD.WIDE R56, R0, 0x2, R160 ;  /* 0x0000000200387825 */ /* 0x001fc600078e02a0 */
[----:B------:R-:W2:Y:S01]  /*80d0*/  @!P5 LDG.E.U16 R87, desc[UR16][R66.64] ;  /* 0x000000104257d981 */ /* 0x000ea2000c1e1500 */
[----:B-1----:R-:W-:-:S03]  /*80e0*/  IMAD.WIDE R54, R0, 0x2, R158 ;  /* 0x0000000200367825 */ /* 0x002fc600078e029e */
[----:B------:R0:W-:Y:S04]  /*80f0*/  STL.64 [R1+0x1088], R80 ;  /* 0x0010885001007387 */ /* 0x0001e80000100a00 */
[----:B------:R1:W-:Y:S04]  /*8100*/  STL.64 [R1+0x1098], R78 ;  /* 0x0010984e01007387 */ /* 0x0003e80000100a00 */
[----:B------:R0:W2:Y:S04]  /*8110*/  @!P6 LDG.E.U16 R85, desc[UR16][R56.64] ;  /* 0x000000103855e981 */ /* 0x0000a8000c1e1500 */
[----:B------:R0:W2:Y:S01]  /*8120*/  @!P6 LDG.E.U16 R84, desc[UR16][R54.64] ;  /* 0x000000103654e981 */ /* 0x0000a2000c1e1500 */
[----:B------:R-:W-:-:S03]  /*8130*/  ISETP.GE.U32.AND P6, PT, R2, 0x7fffff6b, PT ;  /* 0x7fffff6b0200780c */ /* 0x000fc60003fc6070 */
[----:B------:R-:W-:Y:S04]  /*8140*/  STL.64 [R1+0x10a8], R76 ;  /* 0x0010a84c01007387 */ /* 0x000fe80000100a00 */
[----:B------:R-:W2:Y:S01]  /*8150*/  @!P5 LDG.E.U16 R86, desc[UR16][R64.64] ;  /* 0x000000104056d981 */ /* 0x000ea2000c1e1500 */
[----:B------:R-:W-:-:S03]  /*8160*/  ISETP.GE.U32.AND P5, PT, R51, 0x7fffff73, PT ;  /* 0x7fffff733300780c */ /* 0x000fc60003fa6070 */
[----:B------:R-:W-:Y:S01]  /*8170*/  STL.64 [R1+0x10b8], R74 ;  /* 0x0010b84a01007387 */ /* 0x000fe20000100a00 */
[----:B------:R-:W-:-:S03]  /*8180*/  IMAD R0, R162, 0xd, RZ ;  /* 0x0000000da2007824 */ /* 0x000fc600078e02ff */
[----:B------:R-:W-:Y:S01]  /*8190*/  STL.64 [R1+0x10c8], R72 ;  /* 0x0010c84801007387 */ /* 0x000fe20000100a00 */
[----:B------:R-:W-:-:S03]  /*81a0*/  IMAD R2, R162, 0x15, RZ ;  /* 0x00000015a2027824 */ /* 0x000fc600078e02ff */
[----:B------:R-:W-:Y:S01]  /*81b0*/  STL.64 [R1+0x10d0], R70 ;  /* 0x0010d04601007387 */ /* 0x000fe20000100a00 */
[----:B0-----:R-:W-:-:S03]  /*81c0*/  PRMT R80, RZ, 0x7610, R80 ;  /* 0x00007610ff507816 */ /* 0x001fc60000000050 */
[----:B------:R-:W-:Y:S01]  /*81d0*/  STL.64 [R1+0x10e0], R68 ;  /* 0x0010e04401007387 */ /* 0x000fe20000100a00 */
[----:B-1----:R-:W-:-:S03]  /*81e0*/  PRMT R79, RZ, 0x7610, R79 ;  /* 0x00007610ff4f7816 */ /* 0x002fc6000000004f */
[----:B------:R-:W-:Y:S01]  /*81f0*/  STL.64 [R1+0x10f0], R66 ;  /* 0x0010f04201007387 */ /* 0x000fe20000100a00 */
[----:B------:R-:W-:Y:S01]  /*8200*/  PRMT R82, RZ, 0x7610, R82 ;  /* 0x00007610ff527816 */ /* 0x000fe20000000052 */
[C---:B------:R-:W-:Y:S02]  /*8210*/  IMAD.WIDE R60, R0.reuse, 0x2, R160 ;  /* 0x00000002003c7825 */ /* 0x040fe400078e02a0 */
[----:B------:R0:W-:Y:S01]  /*8220*/  STL.64 [R1+0x540], R56 ;  /* 0x0005403801007387 */ /* 0x0001e20000100a00 */
[----:B------:R-:W-:Y:S01]  /*8230*/  PRMT R81, RZ, 0x7610, R81 ;  /* 0x00007610ff517816 */ /* 0x000fe20000000051 */
[----:B------:R-:W-:Y:S02]  /*8240*/  IMAD.WIDE R58, R0, 0x2, R158 ;  /* 0x00000002003a7825 */ /* 0x000fe400078e029e */
[----:B------:R1:W-:Y:S02]  /*8250*/  STL.64 [R1+0x538], R54 ;  /* 0x0005383601007387 */ /* 0x0003e40000100a00 */
[----:B------:R-:W-:-:S02]  /*8260*/  VIADD R0, R155, 0xffffffda ;  /* 0xffffffda9b007836 */ /* 0x000fc40000000000 */
[----:B------:R-:W-:Y:S01]  /*8270*/  VIADD R51, R155, 0xffffffe2 ;  /* 0xffffffe29b337836 */ /* 0x000fe20000000000 */
[----:B------:R3:W2:Y:S01]  /*8280*/  @!P5 LDG.E.U16 R82, desc[UR16][R60.64] ;  /* 0x000000103c52d981 */ /* 0x0006a2000c1e1500 */
[----:B0-----:R-:W-:-:S03]  /*8290*/  IMAD.WIDE R56, R2, 0x2, R160 ;  /* 0x0000000202387825 */ /* 0x001fc600078e02a0 */
[----:B------:R0:W2:Y:S01]  /*82a0*/  @!P5 LDG.E.U16 R81, desc[UR16][R58.64] ;  /* 0x000000103a51d981 */ /* 0x0000a2000c1e1500 */
        /* <DEDUP_REMOVED lines=40> */
[----:B------:R-:W-:-:S04]  /*8530*/  @!UP1 UIADD3 UR10, UPT, UPT, -UR10, 0x100000, URZ ;  /* 0x001000000a0a9890 */ /* 0x000fc8000fffe1ff */
[----:B------:R-:W-:Y:S02]  /*8540*/  @!UP1 USHF.L.U32 UR11, UR10, 0xb, URZ ;  /* 0x0000000b0a0b9899 */ /* 0x000fe400080006ff */
[----:B------:R-:W-:Y:S01]  /*8550*/  @!UP1 USHF.L.U32 UR10, UR10, 0x1, URZ ;  /* 0x000000010a0a9899 */ /* 0x000fe200080006ff */
[----:B------:R-:W2:Y:S01]  /*8560*/  @!P5 LDG.E.U16 R74, desc[UR16][R60.64] ;  /* 0x000000103c4ad981 */ /* 0x000ea2000c1e1500 */
[----:B----4-:R-:W-:Y:S01]  /*8570*/  IMAD.WIDE R56, R2, 0x2, R160 ;  /* 0x0000000202387825 */ /* 0x010fe200078e02a0 */
[----:B------:R-:W-:Y:S02]  /*8580*/  LOP3.LUT R64, R52, 0x40, RZ, 0xc0, !PT ;  /* 0x0000004034407812 */ /* 0x000fe400078ec0ff */
[----:B------:R-:W4:Y:S01]  /*8590*/  @!P5 LDG.E.U16 R73, desc[UR16][R58.64] ;  /* 0x000000103a49d981 */ /* 0x000f22000c1e1500 */
[----:B------:R-:W-:Y:S01]  /*85a0*/  IMAD.WIDE R54, R2, 0x2, R158 ;  /* 0x0000000202367825 */ /* 0x000fe200078e029e */
[----:B------:R-:W-:Y:S02]  /*85b0*/  SHF.L.U32 R2, R52, 0x1, RZ ;  /* 0x0000000134027819 */ /* 0x000fe400000006ff */
[----:B------:R0:W2:Y:S01]  /*85c0*/  @!P6 LDG.E.U16 R72, desc[UR16][R56.64] ;  /* 0x000000103848e981 */ /* 0x0000a2000c1e1500 */
[----:B------:R-:W-:-:S02]  /*85d0*/  VIADD R0, R155, 0xffffffba ;  /* 0xffffffba9b007836 */ /* 0x000fc40000000000 */
[----:B------:R-:W-:Y:S01]  /*85e0*/  VIADD R51, R155, 0xffffffc2 ;  /* 0xffffffc29b337836 */ /* 0x000fe20000000000 */
[----:B------:R1:W2:Y:S01]  /*85f0*/  @!P6 LDG.E.U16 R71, desc[UR16][R54.64] ;  /* 0x000000103647e981 */ /* 0x0002a2000c1e1500 */
[----:B------:R-:W-:Y:S02]  /*8600*/  LOP3.LUT R2, R2, 0x7e, RZ, 0xc0, !PT ;  /* 0x0000007e02027812 */ /* 0x000fe400078ec0ff */
[----:B------:R-:W-:Y:S01]  /*8610*/  ISETP.GE.U32.AND P6, PT, R0, 0x7fffff3b, PT ;  /* 0x7fffff3b0000780c */ /* 0x000fe20003fc6070 */
[----:B------:R-:W-:Y:S01]  /*8620*/  STL.64 [R1+0x2c0], R60 ;  /* 0x0002c03c01007387 */ /* 0x000fe20000100a00 */
[----:B------:R-:W-:Y:S01]  /*8630*/  ISETP.GE.U32.AND P5, PT, R51, 0x7fffff43, PT ;  /* 0x7fffff433300780c */ /* 0x000fe20003fa6070 */
[----:B------:R-:W-:Y:S02]  /*8640*/  IMAD R0, R162, 0x3d, RZ ;  /* 0x0000003da2007824 */ /* 0x000fe400078e02ff */
[----:B------:R-:W-:Y:S01]  /*8650*/  STL.64 [R1+0x2b8], R58 ;  /* 0x0002b83a01007387 */ /* 0x000fe20000100a00 */
[----:B------:R-:W-:-:S03]  /*8660*/  VOTEU.ALL UP1, P2 ;  /* 0x0000000000ff7886 */ /* 0x000fc60001020000 */
[----:B------:R0:W-:Y:S01]  /*8670*/  STL.64 [R1+0x240], R56 ;  /* 0x0002403801007387 */ /* 0x0001e20000100a00 */
[----:B------:R-:W-:Y:S02]  /*8680*/  PRMT R70, RZ, 0x7610, R70 ;  /* 0x00007610ff467816 */ /* 0x000fe40000000046 */
[----:B------:R-:W-:Y:S01]  /*8690*/  PRMT R69, RZ, 0x7610, R69 ;  /* 0x00007610ff457816 */ /* 0x000fe20000000045 */
[----:B------:R1:W-:Y:S01]  /*86a0*/  STL.64 [R1+0x238], R54 ;  /* 0x0002383601007387 */ /* 0x0003e20000100a00 */
[----:B------:R-:W-:Y:S01]  /*86b0*/  VIADD R51, R155, 0xffffffb2 ;  /* 0xffffffb29b337836 */ /* 0x000fe20000000000 */
[----:B------:R0:W2:Y:S02]  /*86c0*/  @!UP1 SYNCS.EXCH.64 URZ, [UR5+0x28008], UR10 ;  /* 0x0280080a05ff95b2 */ /* 0x0000a40008000100 */
[----:B0-----:R-:W-:-:S04]  /*86d0*/  IMAD.WIDE R56, R0, 0x2, R160 ;  /* 0x0000000200387825 */ /* 0x001fc800078e02a0 */
[----:B-1----:R-:W-:Y:S01]  /*86e0*/  IMAD.WIDE R54, R0, 0x2, R158 ;  /* 0x0000000200367825 */ /* 0x002fe200078e029e */
[----:B------:R0:W2:Y:S01]  /*86f0*/  @!P5 LDG.E.U16 R70, desc[UR16][R56.64] ;  /* 0x000000103846d981 */ /* 0x0000a2000c1e1500 */
[----:B------:R-:W-:Y:S01]  /*8700*/  PRMT R68, RZ, 0x7610, R68 ;  /* 0x00007610ff447816 */ /* 0x000fe20000000044 */
[----:B------:R-:W1:Y:S01]  /*8710*/  LDCU UR10, c[0x0][0x3b0] ;  /* 0x00007600ff0a77ac */ /* 0x000e620008000800 */
[----:B------:R-:W-:Y:S01]  /*8720*/  IMAD R0, R64, 0x100, R2 ;  /* 0x0000010040007824 */ /* 0x000fe200078e0202 */
[----:B------:R0:W2:Y:S01]  /*8730*/  @!P5 LDG.E.U16 R69, desc[UR16][R54.64] ;  /* 0x000000103645d981 */ /* 0x0000a2000c1e1500 */
[----:B------:R-:W-:Y:S02]  /*8740*/  PRMT R67, RZ, 0x7610, R67 ;  /* 0x00007610ff437816 */ /* 0x000fe40000000043 */
[----:B------:R-:W-:Y:S01]  /*8750*/  PRMT R66, RZ, 0x7610, R66 ;  /* 0x00007610ff427816 */ /* 0x000fe20000000042 */
[----:B------:R0:W-:Y:S01]  /*8760*/  STS.U16 [R0+UR5+0x9400], R24 ;  /* 0x0094001800007988 */ /* 0x0001e20008000405 */
[----:B------:R-:W-:-:S02]  /*8770*/  ISETP.GE.U32.AND P5, PT, R51, 0x7fffff33, PT ;  /* 0x7fffff333300780c */ /* 0x000fc40003fa6070 */
[----:B------:R-:W-:Y:S01]  /*8780*/  PRMT R65, RZ, 0x7610, R65 ;  /* 0x00007610ff417816 */ /* 0x000fe20000000041 */
[----:B------:R1:W-:Y:S01]  /*8790*/  STL.64 [R1+0x1c0], R56 ;  /* 0x0001c03801007387 */ /* 0x0003e20000100a00 */
[C---:B------:R-:W-:Y:S01]  /*87a0*/  IMAD R60, R162.reuse, 0x5d, RZ ;  /* 0x0000005da23c7824 */ /* 0x040fe200078e02ff */
[----:B------:R-:W-:Y:S01]  /*87b0*/  PRMT R113, RZ, 0x7610, R113 ;  /* 0x00007610ff717816 */ /* 0x000fe20000000071 */
[----:B------:R-:W2:Y:S01]  /*87c0*/  LDCU UR11, c[0x0][0x3b0] ;  /* 0x00007600ff0b77ac */ /* 0x000ea20008000800 */
[----:B0-----:R-:W-:Y:S01]  /*87d0*/  IMAD R24, R162, 0x45, RZ ;  /* 0x00000045a2187824 */ /* 0x001fe200078e02ff */
[----:B------:R0:W-:Y:S03]  /*87e0*/  STS.U16 [R0+UR5+0x1400], R25 ;  /* 0x0014001900007988 */ /* 0x0001e60008000405 */
[----:B------:R-:W-:-:S04]  /*87f0*/  IMAD.WIDE R52, R24, 0x2, R158 ;  /* 0x0000000218347825 */ /* 0x000fc800078e029e */
[--C-:B-1----:R-:W-:Y:S01]  /*8800*/  IMAD.WIDE R56, R24, 0x2, R160.reuse ;  /* 0x0000000218387825 */ /* 0x102fe200078e02a0 */
[----:B------:R1:W-:Y:S03]  /*8810*/  STL.64 [R1+0x1b8], R54 ;  /* 0x0001b83601007387 */ /* 0x0003e60000100a00 */
[----:B------:R-:W-:Y:S02]  /*8820*/  VIADD R24, R155, 0xffffffaa ;  /* 0xffffffaa9b187836 */ /* 0x000fe40000000000 */
[----:B0-----:R-:W-:Y:S01]  /*8830*/  IMAD R25, R162, 0x4d, RZ ;  /* 0x0000004da2197824 */ /* 0x001fe200078e02ff */
[----:B------:R-:W-:Y:S04]  /*8840*/  STL.64 [R1+0x140], R56 ;  /* 0x0001403801007387 */ /* 0x000fe80000100a00 */
[----:B------:R0:W-:Y:S01]  /*8850*/  STL.64 [R1+0x138], R52 ;  /* 0x0001383401007387 */ /* 0x0001e20000100a00 */
[----:B-1----:R-:W-:-:S03]  /*8860*/  IMAD.WIDE R54, R25, 0x2, R160 ;  /* 0x0000000219367825 */ /* 0x002fc600078e02a0 */
[----:B------:R-:W2:Y:S04]  /*8870*/  @!P6 LDG.E.U16 R68, desc[UR16][R56.64] ;  /* 0x000000103844e981 */ /* 0x000ea8000c1e1500 */
[----:B------:R0:W2:Y:S01]  /*8880*/  @!P6 LDG.E.U16 R67, desc[UR16][R52.64] ;  /* 0x000000103443e981 */ /* 0x0000a2000c1e1500 */
[----:B------:R-:W-:Y:S01]  /*8890*/  ISETP.GE.U32.AND P6, PT, R24, 0x7fffff2b, PT ;  /* 0x7fffff2b1800780c */ /* 0x000fe20003fc6070 */
[----:B------:R-:W-:Y:S02]  /*88a0*/  VIADD R24, R155, 0xffffffa2 ;  /* 0xffffffa29b187836 */ /* 0x000fe40000000000 */
[----:B------:R1:W2:Y:S01]  /*88b0*/  @!P5 LDG.E.U16 R66, desc[UR16][R54.64] ;  /* 0x000000103642d981 */ /* 0x0002a2000c1e1500 */
[----:B0-----:R-:W-:-:S03]  /*88c0*/  IMAD.WIDE R52, R25, 0x2, R158 ;  /* 0x0000000219347825 */ /* 0x001fc600078e029e */
[----:B------:R1:W-:Y:S04]  /*88d0*/  STL.64 [R1+0xc0], R54 ;  /* 0x0000c03601007387 */ /* 0x0003e80000100a00 */
[----:B------:R0:W2:Y:S01]  /*88e0*/  @!P5 LDG.E.U16 R65, desc[UR16][R52.64] ;  /* 0x000000103441d981 */ /* 0x0000a2000c1e1500 */
[----:B------:R-:W-:Y:S01]  /*88f0*/  ISETP.GE.U32.AND P5, PT, R24, 0x7fffff23, PT ;  /* 0x7fffff231800780c */ /* 0x000fe20003fa6070 */
[----:B------:R-:W-:Y:S02]  /*8900*/  IMAD R24, R162, 0x55, RZ ;  /* 0x00000055a2187824 */ /* 0x000fe400078e02ff */
[----:B------:R0:W-:Y:S04]  /*8910*/  STS.U16 [R0+UR5+0x2800], R39 ;  /* 0x0028002700007988 */ /* 0x0001e80008000405 */
[----:B------:R0:W-:Y:S01]  /*8920*/  STS.U16 [R0+UR5+0xa800], R38 ;  /* 0x00a8002600007988 */ /* 0x0001e20008000405 */
[----:B-1----:R-:W-:-:S03]  /*8930*/  IMAD.WIDE R54, R24, 0x2, R160 ;  /* 0x0000000218367825 */ /* 0x002fc600078e02a0 */
[----:B------:R1:W-:Y:S01]  /*8940*/  STL.64 [R1+0xb8], R52 ;  /* 0x0000b83401007387 */ /* 0x0003e20000100a00 */
[----:B0-----:R-:W-:Y:S02]  /*8950*/  PRMT R39, RZ, 0x7610, R39 ;  /* 0x00007610ff277816 */ /* 0x001fe40000000027 */
[----:B------:R-:W-:Y:S01]  /*8960*/  PRMT R38, RZ, 0x7610, R38 ;  /* 0x00007610ff267816 */ /* 0x000fe20000000026 */
[----:B------:R0:W-:Y:S01]  /*8970*/  STS.U16 [R0+UR5+0x2c00], R37 ;  /* 0x002c002500007988 */ /* 0x0001e20008000405 */
[----:B------:R-:W-:-:S03]  /*8980*/  IMAD.WIDE R62, R60, 0x2, R160 ;  /* 0x000000023c3e7825 */ /* 0x000fc600078e02a0 */
[----:B------:R-:W2:Y:S01]  /*8990*/  @!P6 LDG.E.U16 R39, desc[UR16][R54.64] ;  /* 0x000000103627e981 */ /* 0x000ea2000c1e1500 */
[----:B-1----:R-:W-:-:S04]  /*89a0*/  IMAD.WIDE R52, R24, 0x2, R158 ;  /* 0x0000000218347825 */ /* 0x002fc800078e029e */
[C---:B------:R-:W-:Y:S01]  /*89b0*/  VIADD R24, R155.reuse, 0xffffff9a ;  /* 0xffffff9a9b187836 */ /* 0x040fe20000000000 */
[----:B------:R1:W2:Y:S01]  /*89c0*/  @!P6 LDG.E.U16 R38, desc[UR16][R52.64] ;  /* 0x000000103426e981 */ /* 0x0002a2000c1e1500 */
[----:B0-----:R-:W-:Y:S01]  /*89d0*/  PRMT R37, RZ, 0x7610, R37 ;  /* 0x00007610ff257816 */ /* 0x001fe20000000025 */
[----:B------:R-:W-:Y:S02]  /*89e0*/  IMAD.WIDE R60, R60, 0x2, R158 ;  /* 0x000000023c3c7825 */ /* 0x000fe400078e029e */
[----:B------:R0:W-:Y:S01]  /*89f0*/  STS.U16 [R0+UR5+0xac00], R36 ;  /* 0x00ac002400007988 */ /* 0x0001e20008000405 */
[----:B------:R-:W-:Y:S01]  /*8a00*/  ISETP.GE.U32.AND P6, PT, R24, 0x7fffff1b, PT ;  /* 0x7fffff1b1800780c */ /* 0x000fe20003fc6070 */
[----:B------:R-:W-:Y:S02]  /*8a10*/  VIADD R24, R155, 0xffffff92 ;  /* 0xffffff929b187836 */ /* 0x000fe40000000000 */
[----:B------:R-:W-:Y:S01]  /*8a20*/  IMAD R56, R162, 0x65, RZ ;  /* 0x00000065a2387824 */ /* 0x000fe200078e02ff */
[----:B------:R1:W-:Y:S04]  /*8a30*/  STS.U16 [R0+UR5+0x1000], R27 ;  /* 0x0010001b00007988 */ /* 0x0003e80008000405 */
[----:B------:R1:W-:Y:S01]  /*8a40*/  STS.U16 [R0+UR5+0x9000], R26 ;  /* 0x0090001a00007988 */ /* 0x0003e20008000405 */
[----:B0-----:R-:W-:Y:S01]  /*8a50*/  PRMT R36, RZ, 0x7610, R36 ;  /* 0x00007610ff247816 */ /* 0x001fe20000000024 */
[----:B------:R-:W-:-:S02]  /*8a60*/  IMAD.WIDE R58, R56, 0x2, R160 ;  /* 0x00000002383a7825 */ /* 0x000fc400078e02a0 */
[----:B------:R-:W2:Y:S01]  /*8a70*/  @!P5 LDG.E.U16 R37, desc[UR16][R62.64] ;  /* 0x000000103e25d981 */ /* 0x000ea2000c1e1500 */
[----:B-1----:R-:W-:Y:S01]  /*8a80*/  PRMT R27, RZ, 0x7610, R27 ;  /* 0x00007610ff1b7816 */ /* 0x002fe2000000001b */
[----:B------:R-:W-:Y:S02]  /*8a90*/  IMAD.WIDE R56, R56, 0x2, R158 ;  /* 0x0000000238387825 */ /* 0x000fe400078e029e */
[----:B------:R-:W2:Y:S01]  /*8aa0*/  @!P5 LDG.E.U16 R36, desc[UR16][R60.64] ;  /* 0x000000103c24d981 */ /* 0x000ea2000c1e1500 */
[----:B------:R-:W-:Y:S02]  /*8ab0*/  ISETP.GE.U32.AND P5, PT, R24, 0x7fffff13, PT ;  /* 0x7fffff131800780c */ /* 0x000fe40003fa6070 */
[----:B------:R-:W-:Y:S01]  /*8ac0*/  PRMT R26, RZ, 0x7610, R26 ;  /* 0x00007610ff1a7816 */ /* 0x000fe2000000001a */
[----:B------:R-:W-:Y:S01]  /*8ad0*/  STL.64 [R1+0x40], R54 ;  /* 0x0000403601007387 */ /* 0x000fe20000100a00 */
[----:B------:R-:W-:-:S03]  /*8ae0*/  VIADD R24, R155, 0xffffff8a ;  /* 0xffffff8a9b187836 */ /* 0x000fc60000000000 */
[----:B------:R0:W-:Y:S01]  /*8af0*/  STL.64 [R1+0x38], R52 ;  /* 0x0000383401007387 */ /* 0x0001e20000100a00 */
[----:B------:R-:W-:-:S03]  /*8b00*/  PRMT R25, RZ, 0x7610, R25 ;  /* 0x00007610ff197816 */ /* 0x000fc60000000019 */
[----:B------:R-:W2:Y:S04]  /*8b10*/  @!P6 LDG.E.U16 R27, desc[UR16][R58.64] ;  /* 0x000000103a1be981 */ /* 0x000ea8000c1e1500 */
[----:B------:R-:W2:Y:S01]  /*8b20*/  @!P6 LDG.E.U16 R26, desc[UR16][R56.64] ;  /* 0x00000010381ae981 */ /* 0x000ea2000c1e1500 */
[----:B------:R-:W-:Y:S01]  /*8b30*/  ISETP.GE.U32.AND P6, PT, R24, 0x7fffff0b, PT ;  /* 0x7fffff0b1800780c */ /* 0x000fe20003fc6070 */
[----:B0-----:R-:W-:Y:S01]  /*8b40*/  IMAD R52, R162, 0x6d, RZ ;  /* 0x0000006da2347824 */ /* 0x001fe200078e02ff */
[----:B------:R-:W-:Y:S01]  /*8b50*/  PRMT R24, RZ, 0x7610, R24 ;  /* 0x00007610ff187816 */ /* 0x000fe20000000018 */
[----:B------:R0:W-:Y:S02]  /*8b60*/  STS.U16 [R0+UR5+0x8c00], R28 ;  /* 0x008c001c00007988 */ /* 0x0001e40008000405 */
[----:B------:R-:W-:-:S02]  /*8b70*/  IMAD.WIDE R54, R52, 0x2, R160 ;  /* 0x0000000234367825 */ /* 0x000fc400078e02a0 */
[----:B------:R1:W-:Y:S02]  /*8b80*/  STS.U16 [R0+UR5+0x3400], R48 ;  /* 0x0034003000007988 */ /* 0x0003e40008000405 */
[----:B------:R-:W-:Y:S02]  /*8b90*/  IMAD.WIDE R52, R52, 0x2, R158 ;  /* 0x0000000234347825 */ /* 0x000fe400078e029e */
[----:B------:R1:W-:Y:S02]  /*8ba0*/  STS.U16 [R0+UR5+0x800], R31 ;  /* 0x0008001f00007988 */ /* 0x0003e40008000405 */
[----:B0-----:R-:W-:Y:S02]  /*8bb0*/  VIADD R28, R155, 0xffffff82 ;  /* 0xffffff829b1c7836 */ /* 0x001fe40000000000 */
[----:B------:R0:W-:Y:S01]  /*8bc0*/  STS.U16 [R0+UR5+0x8800], R30 ;  /* 0x0088001e00007988 */ /* 0x0001e20008000405 */
[----:B-1----:R-:W-:-:S03]  /*8bd0*/  IMAD R48, R162, 0x75, RZ ;  /* 0x00000075a2307824 */ /* 0x002fc600078e02ff */
[----:B------:R1:W-:Y:S01]  /*8be0*/  STS.U16 [R0+UR5+0x3000], R50 ;  /* 0x0030003200007988 */ /* 0x0003e20008000405 */
[----:B------:R-:W-:-:S03]  /*8bf0*/  PRMT R31, RZ, 0x7610, R31 ;  /* 0x00007610ff1f7816 */ /* 0x000fc6000000001f */
[----:B------:R1:W-:Y:S01]  /*8c00*/  STS.U16 [R0+UR5+0xb000], R49 ;  /* 0x00b0003100007988 */ /* 0x0003e20008000405 */
[----:B0-----:R-:W-:-:S03]  /*8c10*/  PRMT R30, RZ, 0x7610, R30 ;  /* 0x00007610ff1e7816 */ /* 0x001fc6000000001e */
[----:B------:R-:W2:Y:S01]  /*8c20*/  @!P5 LDG.E.U16 R25, desc[UR16][R54.64] ;  /* 0x000000103619d981 */ /* 0x000ea2000c1e1500 */
[----:B-1----:R-:W-:-:S03]  /*8c30*/  IMAD.WIDE R50, R48, 0x2, R160 ;  /* 0x0000000230327825 */ /* 0x002fc600078e02a0 */
[----:B------:R-:W2:Y:S01]  /*8c40*/  @!P5 LDG.E.U16 R24, desc[UR16][R52.64] ;  /* 0x000000103418d981 */ /* 0x000ea2000c1e1500 */
[----:B------:R-:W-:Y:S01]  /*8c50*/  ISETP.GE.U32.AND P5, PT, R28, 0x7fffff03, PT ;  /* 0x7fffff031c00780c */ /* 0x000fe20003fa6070 */
[----:B------:R-:W-:Y:S02]  /*8c60*/  IMAD.WIDE R48, R48, 0x2, R158 ;  /* 0x0000000230307825 */ /* 0x000fe400078e029e */
[----:B------:R0:W-:Y:S02]  /*8c70*/  STS.U16 [R0+UR5+0x9c00], R44 ;  /* 0x009c002c00007988 */ /* 0x0001e40008000405 */
[----:B------:R-:W-:Y:S02]  /*8c80*/  VIADD R28, R155, 0xfffffff9 ;  /* 0xfffffff99b1c7836 */ /* 0x000fe40000000000 */
[----:B------:R-:W2:Y:S04]  /*8c90*/  @!P6 LDG.E.U16 R31, desc[UR16][R50.64] ;  /* 0x00000010321fe981 */ /* 0x000ea8000c1e1500 */
[----:B------:R-:W2:Y:S01]  /*8ca0*/  @!P6 LDG.E.U16 R30, desc[UR16][R48.64] ;  /* 0x00000010301ee981 */ /* 0x000ea2000c1e1500 */
[----:B0-----:R-:W-:Y:S01]  /*8cb0*/  IMAD R44, R162, 0x7d, RZ ;  /* 0x0000007da22c7824 */ /* 0x001fe200078e02ff */
[----:B------:R-:W-:-:S02]  /*8cc0*/  ISETP.GE.U32.AND P6, PT, R28, 0x7fffff7a, PT ;  /* 0x7fffff7a1c00780c */ /* 0x000fc40003fc6070 */
[----:B------:R0:W-:Y:S01]  /*8cd0*/  STS.U16 [R0+UR5+0xc00], R29 ;  /* 0x000c001d00007988 */ /* 0x0001e20008000405 */
[----:B------:R-:W-:-:S03]  /*8ce0*/  PRMT R28, RZ, 0x7610, R28 ;  /* 0x00007610ff1c7816 */ /* 0x000fc6000000001c */
[----:B------:R-:W-:Y:S04]  /*8cf0*/  STS.U16 [R0+UR5+0x1800], R47 ;  /* 0x0018002f00007988 */ /* 0x000fe80008000405 */
[----:B------:R1:W-:Y:S01]  /*8d00*/  STS.U16 [R0+UR5+0x9800], R46 ;  /* 0x0098002e00007988 */ /* 0x0003e20008000405 */
[----:B0-----:R-:W-:-:S03]  /*8d10*/  PRMT R29, RZ, 0x7610, R29 ;  /* 0x00007610ff1d7816 */ /* 0x001fc6000000001d */
[----:B------:R0:W-:Y:S04]  /*8d20*/  STS.U16 [R0+UR5+0x1c00], R45 ;  /* 0x001c002d00007988 */ /* 0x0001e80008000405 */
[----:B------:R0:W-:Y:S01]  /*8d30*/  STS.U16 [R0+UR5+0x8400], R32 ;  /* 0x0084002000007988 */ /* 0x0001e20008000405 */
[----:B-1----:R-:W-:-:S04]  /*8d40*/  IMAD.WIDE R46, R44, 0x2, R160 ;  /* 0x000000022c2e7825 */ /* 0x002fc800078e02a0 */
[----:B0-----:R-:W-:Y:S01]  /*8d50*/  IMAD.WIDE R44, R44, 0x2, R158 ;  /* 0x000000022c2c7825 */ /* 0x001fe200078e029e */
[----:B------:R-:W-:Y:S03]  /*8d60*/  STL.64 [R1+0x1110], R62 ;  /* 0x0011103e01007387 */ /* 0x000fe60000100a00 */
[----:B------:R-:W-:Y:S01]  /*8d70*/  VIADD R32, R155, 0xfffffff1 ;  /* 0xfffffff19b207836 */ /* 0x000fe20000000000 */
[----:B------:R-:W-:Y:S04]  /*8d80*/  STL.64 [R1+0x1120], R60 ;  /* 0x0011203c01007387 */ /* 0x000fe80000100a00 */
[----:B------:R-:W-:Y:S04]  /*8d90*/  STL.64 [R1+0x1130], R58 ;  /* 0x0011303a01007387 */ /* 0x000fe80000100a00 */
[----:B------:R0:W2:Y:S04]  /*8da0*/  @!P5 LDG.E.U16 R29, desc[UR16][R46.64] ;  /* 0x000000102e1dd981 */ /* 0x0000a8000c1e1500 */
[----:B------:R1:W2:Y:S01]  /*8db0*/  @!P5 LDG.E.U16 R28, desc[UR16][R44.64] ;  /* 0x000000102c1cd981 */ /* 0x0002a2000c1e1500 */
[----:B------:R-:W-:Y:S01]  /*8dc0*/  ISETP.GE.U32.AND P5, PT, R32, 0x7fffff72, PT ;  /* 0x7fffff722000780c */ /* 0x000fe20003fa6070 */
[----:B------:R-:W-:-:S02]  /*8dd0*/  IMAD R32, R162, 0x6, RZ ;  /* 0x00000006a2207824 */ /* 0x000fc400078e02ff */
[----:B------:R-:W-:Y:S04]  /*8de0*/  STL.64 [R1+0x1140], R56 ;  /* 0x0011403801007387 */ /* 0x000fe80000100a00 */
[----:B------:R-:W-:Y:S01]  /*8df0*/  STL [R1+0x1158], R54 ;  /* 0x0011583601007387 */ /* 0x000fe20000100800 */
[----:B------:R-:W-:-:S03]  /*8e00*/  IMAD.WIDE R118, R32, 0x2, R160 ;  /* 0x0000000220767825 */ /* 0x000fc600078e02a0 */
[----:B------:R-:W-:Y:S01]  /*8e10*/  STL [R1+0x11e8], R54 ;  /* 0x0011e83601007387 */ /* 0x000fe20000100800 */
[----:B------:R-:W-:-:S03]  /*8e20*/  IMAD.WIDE R114, R32, 0x2, R158 ;  /* 0x0000000220727825 */ /* 0x000fc600078e029e */
[----:B------:R-:W-:Y:S01]  /*8e30*/  STL [R1+0x1148], R55 ;  /* 0x0011483701007387 */ /* 0x000fe20000100800 */
[----:B------:R-:W-:-:S03]  /*8e40*/  VIADD R32, R155, 0xffffffe9 ;  /* 0xffffffe99b207836 */ /* 0x000fc60000000000 */
[----:B------:R0:W-:Y:S04]  /*8e50*/  STS.U16 [R0+UR5], R35 ;  /* 0x0000002300007988 */ /* 0x0001e80008000405 */
[----:B------:R1:W-:Y:S04]  /*8e60*/  STS.U16 [R0+UR5+0x8000], R34 ;  /* 0x0080002200007988 */ /* 0x0003e80008000405 */
[----:B------:R-:W-:Y:S01]  /*8e70*/  STL [R1+0x11d8], R55 ;  /* 0x0011d83701007387 */ /* 0x000fe20000100800 */
[----:B0-----:R-:W-:-:S03]  /*8e80*/  PRMT R35, RZ, 0x7610, R35 ;  /* 0x00007610ff237816 */ /* 0x001fc60000000023 */
[----:B------:R-:W-:Y:S01]  /*8e90*/  STL.64 [R1+0x1150], R52 ;  /* 0x0011503401007387 */ /* 0x000fe20000100a00 */
[----:B-1----:R-:W-:-:S03]  /*8ea0*/  PRMT R34, RZ, 0x7610, R34 ;  /* 0x00007610ff227816 */ /* 0x002fc60000000022 */
[----:B------:R-:W-:Y:S04]  /*8eb0*/  STL.64 [R1+0x1160], R50 ;  /* 0x0011603201007387 */ /* 0x000fe80000100a00 */
[----:B------:R-:W-:Y:S04]  /*8ec0*/  STL.64 [R1+0x1170], R48 ;  /* 0x0011703001007387 */ /* 0x000fe80000100a00 */
[----:B------:R0:W-:Y:S04]  /*8ed0*/  STS.U16 [R0+UR5+0xa400], R40 ;  /* 0x00a4002800007988 */ /* 0x0001e80008000405 */
[----:B------:R1:W-:Y:S04]  /*8ee0*/  STL.64 [R1+0x1178], R46 ;  /* 0x0011782e01007387 */ /* 0x0003e80000100a00 */
[----:B------:R3:W-:Y:S01]  /*8ef0*/  STL.64 [R1+0x1190], R44 ;  /* 0x0011902c01007387 */ /* 0x0007e20000100a00 */
[----:B0-----:R-:W-:-:S03]  /*8f00*/  IMAD R40, R162, 0xe, RZ ;  /* 0x0000000ea2287824 */ /* 0x001fc600078e02ff */
[----:B------:R-:W-:Y:S04]  /*8f10*/  STL.64 [R1+0x530], R118 ;  /* 0x0005307601007387 */ /* 0x000fe80000100a00 */
[----:B------:R-:W2:Y:S01]  /*8f20*/  @!P6 LDG.E.U16 R35, desc[UR16][R118.64] ;  /* 0x000000107623e981 */ /* 0x000ea2000c1e1500 */
[----:B-1----:R-:W-:-:S03]  /*8f30*/  IMAD.WIDE R46, R40, 0x2, R160 ;  /* 0x00000002282e7825 */ /* 0x002fc600078e02a0 */
[----:B------:R0:W-:Y:S01]  /*8f40*/  STL.64 [R1+0x528], R114 ;  /* 0x0005287201007387 */ /* 0x0001e20000100a00 */
[----:B---3--:R-:W-:-:S03]  /*8f50*/  IMAD.WIDE R44, R40, 0x2, R158 ;  /* 0x00000002282c7825 */ /* 0x008fc600078e029e */
[----:B------:R-:W3:Y:S01]  /*8f60*/  @!P6 LDG.E.U16 R34, desc[UR16][R114.64] ;  /* 0x000000107222e981 */ /* 0x000ee2000c1e1500 */
[----:B------:R-:W-:Y:S02]  /*8f70*/  ISETP.GE.U32.AND P6, PT, R32, 0x7fffff6a, PT ;  /* 0x7fffff6a2000780c */ /* 0x000fe40003fc6070 */
[----:B------:R-:W-:Y:S01]  /*8f80*/  PRMT R32, RZ, 0x7610, R32 ;  /* 0x00007610ff207816 */ /* 0x000fe20000000020 */
[----:B------:R-:W2:Y:S04]  /*8f90*/  LDL.LU R60, [R1+0x49c] ;  /* 0x00049c00013c7983 */ /* 0x000ea80000300800 */
[----:B------:R-:W3:Y:S04]  /*8fa0*/  LDL.LU R61, [R1+0x320] ;  /* 0x00032000013d7983 */ /* 0x000ee80000300800 */
[----:B------:R-:W4:Y:S04]  /*8fb0*/  LDL.LU R62, [R1+0x31c] ;  /* 0x00031c00013e7983 */ /* 0x000f280000300800 */
[----:B------:R1:W-:Y:S04]  /*8fc0*/  STS.U16 [R0+UR5+0x2000], R43 ;  /* 0x0020002b00007988 */ /* 0x0003e80008000405 */
[----:B------:R-:W4:Y:S04]  /*8fd0*/  LDL.LU R63, [R1+0x318] ;  /* 0x00031800013f7983 */ /* 0x000f280000300800 */
[----:B0-----:R-:W4:Y:S01]  /*8fe0*/  LDL.LU R115, [R1+0x2a4] ;  /* 0x0002a40001737983 */ /* 0x001f220000300800 */
[----:B-1----:R-:W-:-:S03]  /*8ff0*/  IMAD R43, R162, 0x16, RZ ;  /* 0x00000016a22b7824 */ /* 0x002fc600078e02ff */
[----:B------:R-:W4:Y:S04]  /*9000*/  LDL.LU R114, [R1+0x4a4] ;  /* 0x0004a40001727983 */ /* 0x000f280000300800 */
[----:B------:R-:W-:Y:S04]  /*9010*/  STL.64 [R1+0x4b0], R46 ;  /* 0x0004b02e01007387 */ /* 0x000fe80000100a00 */
[----:B------:R0:W-:Y:S04]  /*9020*/  STL.64 [R1+0x4a8], R44 ;  /* 0x0004a82c01007387 */ /* 0x0001e80000100a00 */
[----:B------:R0:W4:Y:S02]  /*9030*/  @!P5 LDG.E.U16 R32, desc[UR16][R44.64] ;  /* 0x000000102c20d981 */ /* 0x000124000c1e1500 */
[----:B0-----:R-:W-:-:S05]  /*9040*/  IMAD.WIDE R44, R43, 0x2, R160 ;  /* 0x000000022b2c7825 */ /* 0x001fca00078e02a0 */
[----:B------:R-:W-:Y:S04]  /*9050*/  STL.64 [R1+0x430], R44 ;  /* 0x0004302c01007387 */ /* 0x000fe80000100a00 */
[----:B------:R-:W4:Y:S04]  /*9060*/  LDL.LU R2, [R1+0x4a0] ;  /* 0x0004a00001027983 */ /* 0x000f280000300800 */
[----:B------:R-:W4:Y:S04]  /*9070*/  LDL.LU R83, [R1+0x498] ;  /* 0x0004980001537983 */ /* 0x000f280000300800 */
[----:B------:R-:W4:Y:S04]  /*9080*/  LDL.LU R118, [R1+0x424] ;  /* 0x0004240001767983 */ /* 0x000f280000300800 */
[----:B------:R-:W4:Y:S04]  /*9090*/  LDL.LU R119, [R1+0x420] ;  /* 0x0004200001777983 */ /* 0x000f280000300800 */
[----:B------:R-:W4:Y:S04]  /*90a0*/  LDL.LU R116, [R1+0x41c] ;  /* 0x00041c0001747983 */ /* 0x000f280000300800 */
[----:B------:R-:W4:Y:S01]  /*90b0*/  LDL.LU R4, [R1+0x2a0] ;  /* 0x0002a00001047983 */ /* 0x000f220000300800 */
[----:B------:R-:W0:Y:S03]  /*90c0*/  S2R R59, SR_TID.X ;  /* 0x00000000003b7919 */ /* 0x000e260000002100 */
[----:B------:R1:W-:Y:S01]  /*90d0*/  STS.U16 [R0+UR5+0xa000], R42 ;  /* 0x00a0002a00007988 */ /* 0x0003e20008000405 */
[----:B------:R-:W-:-:S03]  /*90e0*/  IMAD.WIDE R48, R43, 0x2, R158 ;  /* 0x000000022b307825 */ /* 0x000fc600078e029e */
[----:B------:R1:W-:Y:S02]  /*90f0*/  STS.U16 [R0+UR5+0x2400], R41 ;  /* 0x0024002900007988 */ /* 0x0003e40008000405 */
[----:B-1----:R-:W-:Y:S02]  /*9100*/  PRMT R42, RZ, 0x7610, R42 ;  /* 0x00007610ff2a7816 */ /* 0x002fe4000000002a */
[----:B------:R1:W-:Y:S01]  /*9110*/  STS.U16 [R0+UR5+0x400], R33 ;  /* 0x0004002100007988 */ /* 0x0003e20008000405 */
[----:B------:R-:W-:-:S03]  /*9120*/  PRMT R41, RZ, 0x7610, R41 ;  /* 0x00007610ff297816 */ /* 0x000fc60000000029 */
[----:B------:R0:W4:Y:S04]  /*9130*/  @!P6 LDG.E.U16 R42, desc[UR16][R44.64] ;  /* 0x000000102c2ae981 */ /* 0x000128000c1e1500 */
[----:B------:R0:W-:Y:S01]  /*9140*/  STL.64 [R1+0x428], R48 ;  /* 0x0004283001007387 */ /* 0x0001e20000100a00 */
[----:B-1----:R-:W-:-:S03]  /*9150*/  PRMT R33, RZ, 0x7610, R33 ;  /* 0x00007610ff217816 */ /* 0x002fc60000000021 */
[----:B------:R1:W4:Y:S01]  /*9160*/  @!P6 LDG.E.U16 R41, desc[UR16][R48.64] ;  /* 0x000000103029e981 */ /* 0x000322000c1e1500 */
[----:B0-----:R-:W-:-:S03]  /*9170*/  IMAD R44, R162, 0x1e, RZ ;  /* 0x0000001ea22c7824 */ /* 0x001fc600078e02ff */
[----:B------:R0:W4:Y:S01]  /*9180*/  @!P5 LDG.E.U16 R33, desc[UR16][R46.64] ;  /* 0x000000102e21d981 */ /* 0x000122000c1e1500 */
[----:B------:R-:W-:Y:S01]  /*9190*/  SHF.R.U32.HI R59, RZ, 0x5, R59 ;  /* 0x00000005ff3b7819 */ /* 0x000fe2000001163b */
[----:B-1----:R-:W-:Y:S01]  /*91a0*/  IMAD.MOV.U32 R49, RZ, RZ, R5 ;  /* 0x000000ffff317224 */ /* 0x002fe200078e0005 */
[----:B------:R-:W-:Y:S01]  /*91b0*/  LOP3.LUT R5, R0, 0x10, RZ, 0x3c, !PT ;  /* 0x0000001000057812 */ /* 0x000fe200078e3cff */
[----:B0-----:R-:W-:-:S05]  /*91c0*/  IMAD.WIDE R46, R44, 0x2, R160 ;  /* 0x000000022c2e7825 */ /* 0x001fca00078e02a0 */
[----:B------:R-:W-:Y:S01]  /*91d0*/  STL.64 [R1+0x3b0], R46 ;  /* 0x0003b02e01007387 */ /* 0x000fe20000100a00 */
[----:B------:R-:W-:Y:S01]  /*91e0*/  @!P1 IMAD.MOV R49, RZ, RZ, -R49 ;  /* 0x000000ffff319224 */ /* 0x000fe200078e0a31 */
[----:B------:R-:W-:Y:S02]  /*91f0*/  ISETP.NE.U32.AND P1, PT, R59, RZ, PT ;  /* 0x000000ff3b00720c */ /* 0x000fe40003f25070 */
[----:B--2---:R-:W-:Y:S04]  /*9200*/  STS.U16 [R0+UR5+0xb400], R60 ;  /* 0x00b4003c00007988 */ /* 0x004fe80008000405 */
[----:B---3--:R-:W-:Y:S04]  /*9210*/  STS.U16 [R0+UR5+0x3800], R61 ;  /* 0x0038003d00007988 */ /* 0x008fe80008000405 */
[----:B----4-:R-:W-:Y:S04]  /*9220*/  STS.U16 [R0+UR5+0xb800], R62 ;  /* 0x00b8003e00007988 */ /* 0x010fe80008000405 */
[----:B------:R-:W-:Y:S04]  /*9230*/  STS.U16 [R0+UR5+0x3c00], R63 ;  /* 0x003c003f00007988 */ /* 0x000fe80008000405 */
[----:B------:R-:W-:Y:S04]  /*9240*/  STS.U16 [R0+UR5+0xbc00], R115 ;  /* 0x00bc007300007988 */ /* 0x000fe80008000405 */
[----:B------:R0:W-:Y:S04]  /*9250*/  STS.U16 [R5+UR5+0x480], R114 ;  /* 0x0004807205007988 */ /* 0x0001e80008000405 */
[----:B0-----:R-:W2:Y:S04]  /*9260*/  LDL.LU R114, [R1+0x29c] ;  /* 0x00029c0001727983 */ /* 0x001ea80000300800 */
[----:B------:R-:W3:Y:S04]  /*9270*/  LDL.LU R115, [R1+0x298] ;  /* 0x0002980001737983 */ /* 0x000ee80000300800 */
[----:B------:R-:W4:Y:S04]  /*9280*/  LDL.LU R58, [R1+0x234] ;  /* 0x00023400013a7983 */ /* 0x000f280000300800 */
[----:B------:R-:W4:Y:S04]  /*9290*/  LDL.LU R59, [R1+0x21c] ;  /* 0x00021c00013b7983 */ /* 0x000f280000300800 */
[----:B------:R-:W4:Y:S04]  /*92a0*/  LDL.LU R60, [R1+0x218] ;  /* 0x00021800013c7983 */ /* 0x000f280000300800 */
[----:B------:R-:W4:Y:S04]  /*92b0*/  LDL.LU R61, [R1+0x1b0] ;  /* 0x0001b000013d7983 */ /* 0x000f280000300800 */
[----:B------:R-:W-:Y:S04]  /*92c0*/  STS.U16 [R5+UR5+0x8480], R2 ;  /* 0x0084800205007988 */ /* 0x000fe80008000405 */
[----:B------:R-:W-:Y:S04]  /*92d0*/  STS.U16 [R5+UR5+0x880], R83 ;  /* 0x0008805305007988 */ /* 0x000fe80008000405 */
[----:B------:R-:W-:Y:S04]  /*92e0*/  STS.U16 [R5+UR5+0x8880], R118 ;  /* 0x0088807605007988 */ /* 0x000fe80008000405 */
[----:B------:R-:W4:Y:S04]  /*92f0*/  LDL.LU R62, [R1+0x1ac] ;  /* 0x0001ac00013e7983 */ /* 0x000f280000300800 */
[----:B------:R-:W-:Y:S04]  /*9300*/  STS.U16 [R5+UR5+0xc80], R119 ;  /* 0x000c807705007988 */ /* 0x000fe80008000405 */
[----:B------:R-:W4:Y:S04]  /*9310*/  LDL.LU R63, [R1+0x124] ;  /* 0x00012400013f7983 */ /* 0x000f280000300800 */
[----:B------:R0:W-:Y:S04]  /*9320*/  STS.U16 [R5+UR5+0x8c80], R116 ;  /* 0x008c807405007988 */ /* 0x0001e80008000405 */
[----:B------:R1:W-:Y:S04]  /*9330*/  STS.U16 [R5+UR5+0x1080], R4 ;  /* 0x0010800405007988 */ /* 0x0003e80008000405 */
[----:B0-----:R-:W4:Y:S04]  /*9340*/  LDL.LU R116, [R1+0x120] ;  /* 0x0001200001747983 */ /* 0x001f280000300800 */
[----:B-1----:R-:W4:Y:S01]  /*9350*/  LDL.LU R4, [R1+0x11c] ;  /* 0x00011c0001047983 */ /* 0x002f220000300800 */
[----:B------:R-:W-:-:S03]  /*9360*/  VIADD R40, R155, 0xffffffe1 ;  /* 0xffffffe19b287836 */ /* 0x000fc60000000000 */
[----:B------:R-:W4:Y:S02]  /*9370*/  LDL.LU R2, [R1+0x118] ;  /* 0x0001180001027983 */ /* 0x000f240000300800 */
[----:B------:R-:W-:Y:S02]  /*9380*/  ISETP.GE.U32.AND P5, PT, R40, 0x7fffff62, PT ;  /* 0x7fffff622800780c */ /* 0x000fe40003fa6070 */
[----:B------:R-:W-:Y:S01]  /*9390*/  PRMT R40, RZ, 0x7610, R40 ;  /* 0x00007610ff287816 */ /* 0x000fe20000000028 */
[----:B------:R-:W4:Y:S04]  /*93a0*/  LDL.LU R43, [R1+0xb4] ;  /* 0x0000b400012b7983 */ /* 0x000f280000300800 */
[----:B------:R-:W4:Y:S06]  /*93b0*/  LDL.LU R45, [R1+0xb0] ;  /* 0x0000b000012d7983 */ /* 0x000f2c0000300800 */
[----:B------:R0:W4:Y:S04]  /*93c0*/  @!P5 LDG.E.U16 R40, desc[UR16][R46.64] ;  /* 0x000000102e28d981 */ /* 0x000128000c1e1500 */
[----:B------:R-:W4:Y:S04]  /*93d0*/  LDL.LU R46, [R1+0xac] ;  /* 0x0000ac00012e7983 */ /* 0x000f280000300800 */
        /* <DEDUP_REMOVED lines=11> */
[----:B--2---:R1:W-:Y:S04]  /*9490*/  STS.U16 [R5+UR5+0x9080], R114 ;  /* 0x0090807205007988 */ /* 0x0043e80008000405 */
[----:B---3--:R2:W-:Y:S04]  /*94a0*/  STS.U16 [R5+UR5+0x1480], R115 ;  /* 0x0014807305007988 */ /* 0x0085e80008000405 */
[----:B----4-:R3:W-:Y:S04]  /*94b0*/  STS.U16 [R5+UR5+0x9480], R58 ;  /* 0x0094803a05007988 */ /* 0x0107e80008000405 */
[----:B-1----:R-:W4:Y:S04]  /*94c0*/  LDL.LU R114, [R1+0x1340] ;  /* 0x0013400001727983 */ /* 0x002f280000300800 */
[----:B--2---:R-:W2:Y:S04]  /*94d0*/  LDL.LU R115, [R1+0x133c] ;  /* 0x00133c0001737983 */ /* 0x004ea80000300800 */
[----:B------:R1:W-:Y:S04]  /*94e0*/  STS.U16 [R5+UR5+0x1880], R59 ;  /* 0x0018803b05007988 */ /* 0x0003e80008000405 */
[----:B---3--:R-:W3:Y:S04]  /*94f0*/  LDL.LU R58, [R1+0x1a8] ;  /* 0x0001a800013a7983 */ /* 0x008ee80000300800 */
[----:B------:R0:W-:Y:S04]  /*9500*/  STS.U16 [R5+UR5+0x9880], R60 ;  /* 0x0098803c05007988 */ /* 0x0001e80008000405 */
[----:B-1----:R-:W2:Y:S04]  /*9510*/  LDL.LU R59, [R1+0x1a4] ;  /* 0x0001a400013b7983 */ /* 0x002ea80000300800 */
[----:B------:R1:W-:Y:S04]  /*9520*/  STS.U16 [R5+UR5+0x1c80], R61 ;  /* 0x001c803d05007988 */ /* 0x0003e80008000405 */
[----:B0-----:R-:W4:Y:S04]  /*9530*/  LDL.LU R60, [R1+0x1a0] ;  /* 0x0001a000013c7983 */ /* 0x001f280000300800 */
[----:B------:R0:W-:Y:S04]  /*9540*/  STS.U16 [R5+UR5+0x9c80], R62 ;  /* 0x009c803e05007988 */ /* 0x0001e80008000405 */
[----:B-1----:R-:W4:Y:S04]  /*9550*/  LDL.LU R61, [R1+0x19c] ;  /* 0x00019c00013d7983 */ /* 0x002f280000300800 */
[----:B------:R1:W-:Y:S04]  /*9560*/  STS.U16 [R5+UR5+0x2080], R63 ;  /* 0x0020803f05007988 */ /* 0x0003e80008000405 */
[----:B0-----:R-:W4:Y:S04]  /*9570*/  LDL.LU R62, [R1+0x198] ;  /* 0x00019800013e7983 */ /* 0x001f280000300800 */
[----:B------:R0:W-:Y:S04]  /*9580*/  STS.U16 [R5+UR5+0xa080], R116 ;  /* 0x00a0807405007988 */ /* 0x0001e80008000405 */
[----:B-1----:R-:W4:Y:S04]  /*9590*/  LDL.LU R63, [R1+0x134] ;  /* 0x00013400013f7983 */ /* 0x002f280000300800 */
[----:B------:R1:W-:Y:S04]  /*95a0*/  STS.U16 [R5+UR5+0x2480], R4 ;  /* 0x0024800405007988 */ /* 0x0003e80008000405 */
[----:B0-----:R-:W4:Y:S04]  /*95b0*/  LDL.LU R116, [R1+0x1338] ;  /* 0x0013380001747983 */ /* 0x001f280000300800 */
[----:B-1----:R-:W4:Y:S04]  /*95c0*/  LDL.LU R4, [R1+0x1334] ;  /* 0x0013340001047983 */ /* 0x002f280000300800 */
[----:B------:R-:W-:Y:S04]  /*95d0*/  STS.U16 [R5+UR5+0xa480], R2 ;  /* 0x00a4800205007988 */ /* 0x000fe80008000405 */
[----:B------:R0:W-:Y:S04]  /*95e0*/  STS.U16 [R5+UR5+0x2880], R43 ;  /* 0x0028802b05007988 */ /* 0x0001e80008000405 */
[----:B------:R1:W-:Y:S04]  /*95f0*/  STS.U16 [R5+UR5+0xa880], R45 ;  /* 0x00a8802d05007988 */ /* 0x0003e80008000405 */
[----:B------:R0:W-:Y:S04]  /*9600*/  STS.U16 [R5+UR5+0x2c80], R46 ;  /* 0x002c802e05007988 */ /* 0x0001e80008000405 */
[----:B------:R1:W-:Y:S04]  /*9610*/  STS.U16 [R5+UR5+0xac80], R47 ;  /* 0x00ac802f05007988 */ /* 0x0003e80008000405 */
[----:B------:R-:W-:Y:S04]  /*9620*/  STS.U16 [R5+UR5+0x3080], R48 ;  /* 0x0030803005007988 */ /* 0x000fe80008000405 */
[----:B------:R-:W-:Y:S01]  /*9630*/  STS.U16 [R5+UR5+0xb080], R50 ;  /* 0x00b0803205007988 */ /* 0x000fe20008000405 */
[----:B0-----:R-:W-:-:S03]  /*9640*/  LOP3.LUT R43, R0, 0x20, RZ, 0x3c, !PT ;  /* 0x00000020002b7812 */ /* 0x001fc600078e3cff */
[----:B------:R-:W-:Y:S04]  /*9650*/  STS.U16 [R5+UR5+0x3480], R51 ;  /* 0x0034803305007988 */ /* 0x000fe80008000405 */
[----:B------:R-:W-:Y:S04]  /*9660*/  STS.U16 [R5+UR5+0xb480], R52 ;  /* 0x00b4803405007988 */ /* 0x000fe80008000405 */
[----:B------:R-:W-:Y:S04]  /*9670*/  STS.U16 [R5+UR5+0x3880], R53 ;  /* 0x0038803505007988 */ /* 0x000fe80008000405 */
[----:B------:R-:W-:Y:S04]  /*9680*/  STS.U16 [R5+UR5+0xb880], R56 ;  /* 0x00b8803805007988 */ /* 0x000fe80008000405 */
[----:B------:R-:W-:Y:S04]  /*9690*/  STS.U16 [R5+UR5+0x3c80], R57 ;  /* 0x003c803905007988 */ /* 0x000fe80008000405 */
[----:B------:R0:W-:Y:S04]  /*96a0*/  STS.U16 [R5+UR5+0xbc80], R83 ;  /* 0x00bc805305007988 */ /* 0x0001e80008000405 */
[----:B------:R0:W-:Y:S04]  /*96b0*/  STS.U16 [R5+UR5+0x80], R118 ;  /* 0x0000807605007988 */ /* 0x0001e80008000405 */
[----:B------:R0:W-:Y:S04]  /*96c0*/  STS.U16 [R5+UR5+0x8080], R119 ;  /* 0x0080807705007988 */ /* 0x0001e80008000405 */
[----:B-1----:R-:W4:Y:S04]  /*96d0*/  LDL.LU R45, [R1+0x230] ;  /* 0x00023000012d7983 */ /* 0x002f280000300800 */
[----:B------:R-:W4:Y:S04]  /*96e0*/  LDL.LU R46, [R1+0x22c] ;  /* 0x00022c00012e7983 */ /* 0x000f280000300800 */
[----:B------:R-:W4:Y:S04]  /*96f0*/  LDL.LU R47, [R1+0x228] ;  /* 0x00022800012f7983 */ /* 0x000f280000300800 */
[----:B0-----:R-:W4:Y:S04]  /*9700*/  LDL.LU R83, [R1+0x224] ;  /* 0x0002240001537983 */ /* 0x001f280000300800 */
[----:B------:R-:W4:Y:S04]  /*9710*/  LDL.LU R118, [R1+0x220] ;  /* 0x0002200001767983 */ /* 0x000f280000300800 */
[----:B------:R-:W4:Y:S04]  /*9720*/  LDL.LU R119, [R1+0x1b4] ;  /* 0x0001b40001777983 */ /* 0x000f280000300800 */
[----:B---3--:R-:W-:Y:S04]  /*9730*/  STS.U16 [R43+UR5+0x100], R58 ;  /* 0x0001003a2b007988 */ /* 0x008fe80008000405 */
[----:B--2---:R-:W-:Y:S04]  /*9740*/  STS.U16 [R43+UR5+0x8100], R59 ;  /* 0x0081003b2b007988 */ /* 0x004fe80008000405 */
[----:B----4-:R-:W-:Y:S04]  /*9750*/  STS.U16 [R43+UR5+0x500], R60 ;  /* 0x0005003c2b007988 */ /* 0x010fe80008000405 */
[----:B------:R-:W-:Y:S04]  /*9760*/  STS.U16 [R43+UR5+0x8500], R61 ;  /* 0x0085003d2b007988 */ /* 0x000fe80008000405 */
[----:B------:R-:W-:Y:S04]  /*9770*/  STS.U16 [R43+UR5+0x900], R62 ;  /* 0x0009003e2b007988 */ /* 0x000fe80008000405 */
[----:B------:R-:W-:Y:S04]  /*9780*/  STS.U16 [R43+UR5+0x8900], R63 ;  /* 0x0089003f2b007988 */ /* 0x000fe80008000405 */
[----:B------:R0:W-:Y:S04]  /*9790*/  STS.U16 [R43+UR5+0xd00], R4 ;  /* 0x000d00042b007988 */ /* 0x0001e80008000405 */
[----:B0-----:R-:W2:Y:S04]  /*97a0*/  LDL.LU R4, [R1+0x1330] ;  /* 0x0013300001047983 */ /* 0x001ea80000300800 */
[----:B------:R-:W3:Y:S04]  /*97b0*/  LDL.LU R50, [R1+0x418] ;  /* 0x0004180001327983 */ /* 0x000ee80000300800 */
[----:B------:R-:W4:Y:S04]  /*97c0*/  LDL.LU R51, [R1+0x3ac] ;  /* 0x0003ac0001337983 */ /* 0x000f280000300800 */
[----:B------:R-:W3:Y:S04]  /*97d0*/  LDL.LU R52, [R1+0x3a8] ;  /* 0x0003a80001347983 */ /* 0x000ee80000300800 */
[----:B------:R-:W3:Y:S01]  /*97e0*/  LDL.LU R53, [R1+0x3a4] ;  /* 0x0003a40001357983 */ /* 0x000ee20000300800 */
[----:B------:R-:W-:-:S03]  /*97f0*/  PRMT R115, RZ, 0x7610, R115 ;  /* 0x00007610ff737816 */ /* 0x000fc60000000073 */
[----:B------:R-:W3:Y:S04]  /*9800*/  LDL.LU R56, [R1+0x3a0] ;  /* 0x0003a00001387983 */ /* 0x000ee80000300800 */
[----:B------:R-:W3:Y:S04]  /*9810*/  LDL.LU R57, [R1+0x39c] ;  /* 0x00039c0001397983 */ /* 0x000ee80000300800 */
[----:B------:R-:W3:Y:S04]  /*9820*/  LDL.LU R58, [R1+0x398] ;  /* 0x00039800013a7983 */ /* 0x000ee80000300800 */
[----:B------:R-:W3:Y:S04]  /*9830*/  LDL.LU R59, [R1+0x334] ;  /* 0x00033400013b7983 */ /* 0x000ee80000300800 */
[----:B------:R-:W3:Y:S04]  /*9840*/  LDL.LU R60, [R1+0x330] ;  /* 0x00033000013c7983 */ /* 0x000ee80000300800 */
[----:B------:R-:W3:Y:S04]  /*9850*/  LDL.LU R61, [R1+0x32c] ;  /* 0x00032c00013d7983 */ /* 0x000ee80000300800 */
[----:B------:R-:W3:Y:S04]  /*9860*/  LDL.LU R62, [R1+0x328] ;  /* 0x00032800013e7983 */ /* 0x000ee80000300800 */
[----:B------:R-:W3:Y:S04]  /*9870*/  LDL.LU R63, [R1+0x324] ;  /* 0x00032400013f7983 */ /* 0x000ee80000300800 */
[----:B------:R-:W-:Y:S04]  /*9880*/  STS.U16 [R43+UR5+0x8d00], R45 ;  /* 0x008d002d2b007988 */ /* 0x000fe80008000405 */
[----:B------:R-:W-:Y:S04]  /*9890*/  STS.U16 [R43+UR5+0x1100], R46 ;  /* 0x0011002e2b007988 */ /* 0x000fe80008000405 */
[----:B------:R-:W-:Y:S04]  /*98a0*/  STS.U16 [R43+UR5+0x9100], R47 ;  /* 0x0091002f2b007988 */ /* 0x000fe80008000405 */
[----:B------:R-:W-:Y:S04]  /*98b0*/  STS.U16 [R43+UR5+0x1500], R83 ;  /* 0x001500532b007988 */ /* 0x000fe80008000405 */
[----:B------:R-:W-:Y:S04]  /*98c0*/  STS.U16 [R43+UR5+0x9500], R118 ;  /* 0x009500762b007988 */ /* 0x000fe80008000405 */
[----:B------:R0:W-:Y:S01]  /*98d0*/  STS.U16 [R43+UR5+0x1900], R119 ;  /* 0x001900772b007988 */ /* 0x0001e20008000405 */
[----:B--2---:R-:W-:-:S02]  /*98e0*/  IMAD.MOV.U32 R48, RZ, RZ, R4 ;  /* 0x000000ffff307224 */ /* 0x004fc400078e0004 */
[----:B------:R-:W-:Y:S02]  /*98f0*/  VIADD R4, R155, 0xfffffff8 ;  /* 0xfffffff89b047836 */ /* 0x000fe40000000000 */
[----:B------:R-:W-:-:S03]  /*9900*/  @!P0 IMAD.MOV R48, RZ, RZ, -R48 ;  /* 0x000000ffff308224 */ /* 0x000fc600078e0a30 */
[----:B------:R-:W-:Y:S01]  /*9910*/  ISETP.GE.U32.AND P0, PT, R4, 0x7fffff79, PT ;  /* 0x7fffff790400780c */ /* 0x000fe20003f06070 */
[----:B------:R-:W-:-:S04]  /*9920*/  IMAD R4, R162, 0x7, RZ ;  /* 0x00000007a2047824 */ /* 0x000fc800078e02ff */
[----:B0-----:R-:W-:-:S04]  /*9930*/  IMAD.WIDE R118, R4, 0x2, R160 ;  /* 0x0000000204767825 */ /* 0x001fc800078e02a0 */
[----:B------:R-:W-:Y:S01]  /*9940*/  IMAD.WIDE R46, R4, 0x2, R158 ;  /* 0x00000002042e7825 */ /* 0x000fe200078e029e */
[----:B------:R0:W-:Y:S04]  /*9950*/  STL.64 [R1+0x520], R118 ;  /* 0x0005207601007387 */ /* 0x0001e80000100a00 */
[----:B------:R-:W2:Y:S04]  /*9960*/  @!P0 LDG.E.U16 R115, desc[UR16][R118.64] ;  /* 0x0000001076738981 */ /* 0x000ea8000c1e1500 */
[----:B0-----:R-:W2:Y:S04]  /*9970*/  LDL.LU.64 R118, [R1+0x1328] ;  /* 0x0013280001767983 */ /* 0x001ea80000300a00 */
[----:B------:R0:W-:Y:S04]  /*9980*/  STL.64 [R1+0x518], R46 ;  /* 0x0005182e01007387 */ /* 0x0001e80000100a00 */
[----:B------:R-:W2:Y:S01]  /*9990*/  LDL.LU R83, [R1+0x638] ;  /* 0x0006380001537983 */ /* 0x000ea20000300800 */
[C---:B------:R-:W-:Y:S01]  /*99a0*/  VIADD R5, R155.reuse, 0xfffffff0 ;  /* 0xfffffff09b057836 */ /* 0x040fe20000000000 */
[----:B------:R-:W-:Y:S01]  /*99b0*/  PRMT R114, RZ, 0x7610, R114 ;  /* 0x00007610ff727816 */ /* 0x000fe20000000072 */
[----:B------:R-:W-:-:S03]  /*99c0*/  VIADD R4, R155, 0xffffffe8 ;  /* 0xffffffe89b047836 */ /* 0x000fc60000000000 */
[----:B------:R-:W-:Y:S02]  /*99d0*/  ISETP.GE.U32.AND P6, PT, R5, 0x7fffff71, PT ;  /* 0x7fffff710500780c */ /* 0x000fe40003fc6070 */
[----:B------:R0:W2:Y:S01]  /*99e0*/  @!P0 LDG.E.U16 R114, desc[UR16][R46.64] ;  /* 0x000000102e728981 */ /* 0x0000a2000c1e1500 */
[----:B------:R-:W-:Y:S01]  /*99f0*/  ISETP.GE.U32.AND P0, PT, R4, 0x7fffff69, PT ;  /* 0x7fffff690400780c */ /* 0x000fe20003f06070 */
[----:B------:R-:W-:Y:S02]  /*9a00*/  IMAD R4, R162, 0xf, RZ ;  /* 0x0000000fa2047824 */ /* 0x000fe400078e02ff */
[----:B---3--:R-:W-:Y:S01]  /*9a10*/  STS.U16 [R43+UR5+0x9900], R50 ;  /* 0x009900322b007988 */ /* 0x008fe20008000405 */
[----:B------:R-:W-:-:S03]  /*9a20*/  PRMT R112, RZ, 0x7610, R112 ;  /* 0x00007610ff707816 */ /* 0x000fc60000000070 */
[----:B----4-:R-:W-:Y:S04]  /*9a30*/  STS.U16 [R43+UR5+0x1d00], R51 ;  /* 0x001d00332b007988 */ /* 0x010fe80008000405 */
[----:B------:R-:W-:Y:S01]  /*9a40*/  STS.U16 [R43+UR5+0x9d00], R52 ;  /* 0x009d00342b007988 */ /* 0x000fe20008000405 */
[----:B0-----:R-:W-:-:S03]  /*9a50*/  IMAD.WIDE R46, R4, 0x2, R158 ;  /* 0x00000002042e7825 */ /* 0x001fc600078e029e */
[----:B------:R0:W-:Y:S01]  /*9a60*/  STS.U16 [R43+UR5+0x2100], R53 ;  /* 0x002100352b007988 */ /* 0x0001e20008000405 */
[----:B------:R-:W-:Y:S01]  /*9a70*/  IMAD R5, R162, 0x17, RZ ;  /* 0x00000017a2057824 */ /* 0x000fe200078e02ff */
[----:B------:R-:W-:Y:S02]  /*9a80*/  PRMT R111, RZ, 0x7610, R111 ;  /* 0x00007610ff6f7816 */ /* 0x000fe4000000006f */
[----:B------:R-:W-:Y:S01]  /*9a90*/  STS.U16 [R43+UR5+0xa100], R56 ;  /* 0x00a100382b007988 */ /* 0x000fe20008000405 */
[----:B------:R-:W-:-:S03]  /*9aa0*/  PRMT R110, RZ, 0x7610, R110 ;  /* 0x00007610ff6e7816 */ /* 0x000fc6000000006e */
[----:B------:R1:W3:Y:S01]  /*9ab0*/  @!P6 LDG.E.U16 R112, desc[UR16][R46.64] ;  /* 0x000000102e70e981 */ /* 0x0002e2000c1e1500 */
[--C-:B0-----:R-:W-:Y:S01]  /*9ac0*/  IMAD.WIDE R52, R4, 0x2, R160.reuse ;  /* 0x0000000204347825 */ /* 0x101fe200078e02a0 */
[----:B------:R-:W-:Y:S02]  /*9ad0*/  IADD3 R4, PT, PT, R155, -0x20, RZ ;  /* 0xffffffe09b047810 */ /* 0x000fe40007ffe0ff */
[----:B------:R-:W-:Y:S01]  /*9ae0*/  STS.U16 [R43+UR5+0x2500], R57 ;  /* 0x002500392b007988 */ /* 0x000fe20008000405 */
[----:B------:R-:W-:-:S03]  /*9af0*/  IMAD.WIDE R50, R5, 0x2, R160 ;  /* 0x0000000205327825 */ /* 0x000fc600078e02a0 */
[----:B------:R-:W-:Y:S04]  /*9b00*/  STL.64 [R1+0x4a0], R52 ;  /* 0x0004a03401007387 */ /* 0x000fe80000100a00 */
[----:B------:R-:W-:Y:S04]  /*9b10*/  STS.U16 [R43+UR5+0xa500], R58 ;  /* 0x00a5003a2b007988 */ /* 0x000fe80008000405 */
[----:B------:R1:W-:Y:S04]  /*9b20*/  STL.64 [R1+0x498], R46 ;  /* 0x0004982e01007387 */ /* 0x0003e80000100a00 */
[----:B------:R-:W4:Y:S01]  /*9b30*/  @!P6 LDG.E.U16 R113, desc[UR16][R52.64] ;  /* 0x000000103471e981 */ /* 0x000f22000c1e1500 */
[----:B------:R-:W-:Y:S01]  /*9b40*/  ISETP.GE.U32.AND P6, PT, R4, 0x7fffff61, PT ;  /* 0x7fffff610400780c */ /* 0x000fe20003fc6070 */
[----:B------:R-:W-:-:S02]  /*9b50*/  VIADD R4, R155, 0xffffffd9 ;  /* 0xffffffd99b047836 */ /* 0x000fc40000000000 */
[----:B------:R-:W-:Y:S01]  /*9b60*/  STS.U16 [R43+UR5+0x2900], R59 ;  /* 0x0029003b2b007988 */ /* 0x000fe20008000405 */
[----:B-1----:R-:W-:-:S03]  /*9b70*/  IMAD.WIDE R46, R5, 0x2, R158 ;  /* 0x00000002052e7825 */ /* 0x002fc600078e029e */
[----:B------:R-:W-:Y:S04]  /*9b80*/  STS.U16 [R43+UR5+0xa900], R60 ;  /* 0x00a9003c2b007988 */ /* 0x000fe80008000405 */
[----:B------:R-:W-:Y:S04]  /*9b90*/  STS.U16 [R43+UR5+0x2d00], R61 ;  /* 0x002d003d2b007988 */ /* 0x000fe80008000405 */
[----:B------:R-:W-:Y:S04]  /*9ba0*/  STS.U16 [R43+UR5+0xad00], R62 ;  /* 0x00ad003e2b007988 */ /* 0x000fe80008000405 */
[----:B------:R-:W-:Y:S04]  /*9bb0*/  STS.U16 [R43+UR5+0x3100], R63 ;  /* 0x0031003f2b007988 */ /* 0x000fe80008000405 */
[----:B------:R-:W-:Y:S04]  /*9bc0*/  STL.64 [R1+0x420], R50 ;  /* 0x0004203201007387 */ /* 0x000fe80000100a00 */
[----:B------:R-:W3:Y:S04]  /*9bd0*/  @!P0 LDG.E.U16 R111, desc[UR16][R50.64] ;  /* 0x00000010326f8981 */ /* 0x000ee8000c1e1500 */
[----:B------:R-:W3:Y:S01]  /*9be0*/  @!P0 LDG.E.U16 R110, desc[UR16][R46.64] ;  /* 0x000000102e6e8981 */ /* 0x000ee2000c1e1500 */
[----:B------:R-:W-:-:S02]  /*9bf0*/  ISETP.GE.U32.AND P0, PT, R4, 0x7fffff5a, PT ;  /* 0x7fffff5a0400780c */ /* 0x000fc40003f06070 */
[C---:B------:R-:W-:Y:S01]  /*9c00*/  LOP3.LUT R4, R0.reuse, 0x30, RZ, 0x3c, !PT ;  /* 0x0000003000047812 */ /* 0x040fe200078e3cff */
[----:B------:R-:W-:Y:S04]  /*9c10*/  STL.64 [R1+0x418], R46 ;  /* 0x0004182e01007387 */ /* 0x000fe80000100a00 */
[----:B--2---:R-:W-:Y:S04]  /*9c20*/  STS.U16 [R43+UR5+0xb100], R83 ;  /* 0x00b100532b007988 */ /* 0x004fe80008000405 */
[----:B------:R0:W-:Y:S04]  /*9c30*/  STS.U16 [R43+UR5+0x3500], R118 ;  /* 0x003500762b007988 */ /* 0x0001e80008000405 */
[----:B------:R1:W-:Y:S04]  /*9c40*/  STS.U16 [R43+UR5+0xb500], R119 ;  /* 0x00b500772b007988 */ /* 0x0003e80008000405 */
[----:B------:R2:W-:Y:S04]  /*9c50*/  STS.U16 [R43+UR5+0x3900], R120 ;  /* 0x003900782b007988 */ /* 0x0005e80008000405 */
[----:B0-----:R-:W3:Y:S04]  /*9c60*/  LDL.LU R118, [R1+0x1324] ;  /* 0x0013240001767983 */ /* 0x001ee80000300800 */
[----:B-1----:R-:W3:Y:S04]  /*9c70*/  LDL.LU R119, [R1+0x1320] ;  /* 0x0013200001777983 */ /* 0x002ee80000300800 */
[----:B--2---:R-:W2:Y:S04]  /*9c80*/  LDL.LU R120, [R1+0x131c] ;  /* 0x00131c0001787983 */ /* 0x004ea80000300800 */
[----:B------:R0:W-:Y:S04]  /*9c90*/  STS.U16 [R43+UR5+0xb900], R121 ;  /* 0x00b900792b007988 */ /* 0x0001e80008000405 */
[----:B------:R1:W-:Y:S04]  /*9ca0*/  STS.U16 [R43+UR5+0x3d00], R122 ;  /* 0x003d007a2b007988 */ /* 0x0003e80008000405 */
[----:B------:R1:W-:Y:S04]  /*9cb0*/  STS.U16 [R43+UR5+0xbd00], R123 ;  /* 0x00bd007b2b007988 */ /* 0x0003e80008000405 */
[----:B0-----:R-:W2:Y:S04]  /*9cc0*/  LDL.LU R121, [R1+0x1318] ;  /* 0x0013180001797983 */ /* 0x001ea80000300800 */
[----:B-1----:R-:W2:Y:S04]  /*9cd0*/  LDL.LU R122, [R1+0x1314] ;  /* 0x00131400017a7983 */ /* 0x002ea80000300800 */
[----:B------:R-:W2:Y:S04]  /*9ce0*/  LDL.LU R123, [R1+0x1310] ;  /* 0x00131000017b7983 */ /* 0x000ea80000300800 */
[----:B------:R0:W-:Y:S04]  /*9cf0*/  STS.U16 [R4+UR5+0x180], R125 ;  /* 0x0001807d04007988 */ /* 0x0001e80008000405 */
[----:B------:R1:W-:Y:S04]  /*9d00*/  STS.U16 [R4+UR5+0x8180], R124 ;  /* 0x0081807c04007988 */ /* 0x0003e80008000405 */
[----:B------:R4:W-:Y:S04]  /*9d10*/  STS.U16 [R4+UR5+0x580], R126 ;  /* 0x0005807e04007988 */ /* 0x0009e80008000405 */
[----:B0-----:R-:W2:Y:S04]  /*9d20*/  LDL.LU R125, [R1+0x130c] ;  /* 0x00130c00017d7983 */ /* 0x001ea80000300800 */
[----:B-1----:R-:W2:Y:S04]  /*9d30*/  LDL.LU R124, [R1+0x1308] ;  /* 0x00130800017c7983 */ /* 0x002ea80000300800 */
[----:B----4-:R-:W4:Y:S04]  /*9d40*/  LDL.LU R126, [R1+0x1304] ;  /* 0x00130400017e7983 */ /* 0x010f280000300800 */
        /* <DEDUP_REMOVED lines=32> */
[----:B0-----:R-:W2:Y:S04]  /*9f50*/  LDL.LU R142, [R1+0x12c4] ;  /* 0x0012c400018e7983 */ /* 0x001ea80000300800 */
[----:B-1----:R-:W2:Y:S04]  /*9f60*/  LDL.LU R143, [R1+0x12c0] ;  /* 0x0012c000018f7983 */ /* 0x002ea80000300800 */
[----:B------:R-:W-:Y:S04]  /*9f70*/  STS.U16 [R4+UR5+0x2980], R157 ;  /* 0x0029809d04007988 */ /* 0x000fe80008000405 */
[----:B------:R-:W-:Y:S04]  /*9f80*/  STS.U16 [R4+UR5+0xa980], R156 ;  /* 0x00a9809c04007988 */ /* 0x000fe80008000405 */
[----:B------:R-:W-:Y:S04]  /*9f90*/  STS.U16 [R4+UR5+0x2d80], R163 ;  /* 0x002d80a304007988 */ /* 0x000fe80008000405 */
[----:B------:R-:W-:Y:S01]  /*9fa0*/  STS.U16 [R4+UR5+0xad80], R164 ;  /* 0x00ad80a404007988 */ /* 0x000fe20008000405 */
[----:B------:R-:W-:-:S03]  /*9fb0*/  LOP3.LUT R5, R0, 0x40, RZ, 0x3c, !PT ;  /* 0x0000004000057812 */ /* 0x000fc600078e3cff */
[----:B------:R-:W-:Y:S04]  /*9fc0*/  STS.U16 [R4+UR5+0x3180], R165 ;  /* 0x003180a504007988 */ /* 0x000fe80008000405 */
[----:B------:R-:W-:Y:S04]  /*9fd0*/  STS.U16 [R4+UR5+0xb180], R23 ;  /* 0x00b1801704007988 */ /* 0x000fe80008000405 */
[----:B------:R-:W-:Y:S04]  /*9fe0*/  STS.U16 [R4+UR5+0x3580], R22 ;  /* 0x0035801604007988 */ /* 0x000fe80008000405 */
[----:B------:R-:W-:Y:S04]  /*9ff0*/  STS.U16 [R4+UR5+0xb580], R21 ;  /* 0x00b5801504007988 */ /* 0x000fe80008000405 */
[----:B------:R-:W-:Y:S04]  /*a000*/  STS.U16 [R4+UR5+0x3980], R20 ;  /* 0x0039801404007988 */ /* 0x000fe80008000405 */
[----:B------:R-:W-:Y:S04]  /*a010*/  STS.U16 [R4+UR5+0xb980], R19 ;  /* 0x00b9801304007988 */ /* 0x000fe80008000405 */
[----:B------:R-:W-:Y:S04]  /*a020*/  STS.U16 [R4+UR5+0x3d80], R18 ;  /* 0x003d801204007988 */ /* 0x000fe80008000405 */
[----:B------:R0:W-:Y:S04]  /*a030*/  STS.U16 [R4+UR5+0xbd80], R17 ;  /* 0x00bd801104007988 */ /* 0x0001e80008000405 */
[----:B------:R-:W-:Y:S04]  /*a040*/  STS.U16 [R5+UR5+0x200], R16 ;  /* 0x0002001005007988 */ /* 0x000fe80008000405 */
        /* <DEDUP_REMOVED lines=50> */
[----:B------:R-:W3:Y:S04]  /*a370*/  LDL.LU R157, [R1+0x12bc] ;  /* 0x0012bc00019d7983 */ /* 0x000ee80000300800 */
        /* <DEDUP_REMOVED lines=16> */
[----:B------:R-:W-:Y:S01]  /*a480*/  STS.U16 [R4+UR5+0x3680], R25 ;  /* 0x0036801904007988 */ /* 0x000fe20008000405 */
[----:B--2---:R-:W-:-:S03]  /*a490*/  PRMT R143, RZ, 0x7610, R143 ;  /* 0x00007610ff8f7816 */ /* 0x004fc6000000008f */
[----:B------:R-:W2:Y:S04]  /*a4a0*/  LDL.LU R19, [R1+0x1298] ;  /* 0x0012980001137983 */ /* 0x000ea80000300800 */
[----:B------:R0:W-:Y:S04]  /*a4b0*/  STS.U16 [R4+UR5+0xb680], R24 ;  /* 0x00b6801804007988 */ /* 0x0001e80008000405 */
[----:B------:R-:W2:Y:S04]  /*a4c0*/  LDL.LU R18, [R1+0x1294] ;  /* 0x0012940001127983 */ /* 0x000ea80000300800 */
[----:B------:R-:W-:Y:S01]  /*a4d0*/  STS.U16 [R4+UR5+0x3a80], R31 ;  /* 0x003a801f04007988 */ /* 0x000fe20008000405 */
[----:B0-----:R-:W-:-:S03]  /*a4e0*/  IMAD.WIDE R24, R44, 0x2, R158 ;  /* 0x000000022c187825 */ /* 0x001fc600078e029e */
[----:B------:R-:W2:Y:S04]  /*a4f0*/  LDL.LU R17, [R1+0x1290] ;  /* 0x0012900001117983 */ /* 0x000ea80000300800 */
[----:B------:R-:W-:Y:S01]  /*a500*/  STS.U16 [R4+UR5+0xba80], R30 ;  /* 0x00ba801e04007988 */ /* 0x000fe20008000405 */
[----:B------:R-:W-:-:S03]  /*a510*/  LOP3.LUT R117, R0, 0x60, RZ, 0x3c, !PT ;  /* 0x0000006000757812 */ /* 0x000fc600078e3cff */
[----:B------:R-:W2:Y:S04]  /*a520*/  LDL.LU R16, [R1+0x128c] ;  /* 0x00128c0001107983 */ /* 0x000ea80000300800 */
[----:B------:R-:W-:Y:S04]  /*a530*/  STS.U16 [R4+UR5+0x3e80], R29 ;  /* 0x003e801d04007988 */ /* 0x000fe80008000405 */
[----:B------:R-:W2:Y:S04]  /*a540*/  LDL.LU R15, [R1+0x1288] ;  /* 0x00128800010f7983 */ /* 0x000ea80000300800 */
[----:B------:R0:W-:Y:S04]  /*a550*/  STS.U16 [R4+UR5+0xbe80], R28 ;  /* 0x00be801c04007988 */ /* 0x0001e80008000405 */
[----:B------:R-:W2:Y:S04]  /*a560*/  LDL.LU R14, [R1+0x1284] ;  /* 0x00128400010e7983 */ /* 0x000ea80000300800 */
[----:B------:R-:W2:Y:S01]  /*a570*/  LDL.LU R13, [R1+0x1280] ;  /* 0x00128000010d7983 */ /* 0x000ea20000300800 */
[----:B0-----:R-:W-:-:S03]  /*a580*/  VIADD R4, R155, 0xffffffd8 ;  /* 0xffffffd89b047836 */ /* 0x001fc60000000000 */
[----:B------:R-:W2:Y:S04]  /*a590*/  LDL.LU R12, [R1+0x127c] ;  /* 0x00127c00010c7983 */ /* 0x000ea80000300800 */
[----:B------:R-:W2:Y:S04]  /*a5a0*/  LDL.LU R11, [R1+0x1278] ;  /* 0x00127800010b7983 */ /* 0x000ea80000300800 */
[----:B------:R-:W2:Y:S04]  /*a5b0*/  LDL.LU R10, [R1+0x1274] ;  /* 0x00127400010a7983 */ /* 0x000ea80000300800 */
[----:B------:R0:W2:Y:S01]  /*a5c0*/  @!P5 LDG.E.U16 R143, desc[UR16][R24.64] ;  /* 0x00000010188fd981 */ /* 0x0000a2000c1e1500 */
[----:B------:R-:W-:Y:S01]  /*a5d0*/  ISETP.GE.U32.AND P5, PT, R4, 0x7fffff59, PT ;  /* 0x7fffff590400780c */ /* 0x000fe20003fa6070 */
[----:B------:R-:W-:-:S02]  /*a5e0*/  IMAD R4, R162, 0x1f, RZ ;  /* 0x0000001fa2047824 */ /* 0x000fc400078e02ff */
[----:B------:R-:W2:Y:S01]  /*a5f0*/  LDL.LU R9, [R1+0x1270] ;  /* 0x0012700001097983 */ /* 0x000ea20000300800 */
[----:B------:R-:W-:-:S03]  /*a600*/  PRMT R109, RZ, 0x7610, R109 ;  /* 0x00007610ff6d7816 */ /* 0x000fc6000000006d */
[----:B------:R-:W2:Y:S01]  /*a610*/  LDL.LU R8, [R1+0x126c] ;  /* 0x00126c0001087983 */ /* 0x000ea20000300800 */
[----:B------:R-:W-:-:S03]  /*a620*/  PRMT R108, RZ, 0x7610, R108 ;  /* 0x00007610ff6c7816 */ /* 0x000fc6000000006c */
[----:B------:R-:W-:Y:S01]  /*a630*/  STS.U16 [R117+UR5+0x300], R35 ;  /* 0x0003002375007988 */ /* 0x000fe20008000405 */
[----:B------:R-:W-:-:S03]  /*a640*/  IMAD R5, R162, 0x26, RZ ;  /* 0x00000026a2057824 */ /* 0x000fc600078e02ff */
[----:B------:R-:W2:Y:S01]  /*a650*/  LDL.LU R7, [R1+0x1268] ;  /* 0x0012680001077983 */ /* 0x000ea20000300800 */
[----:B------:R-:W-:-:S03]  /*a660*/  IMAD.WIDE R30, R4, 0x2, R158 ;  /* 0x00000002041e7825 */ /* 0x000fc600078e029e */
[----:B------:R-:W-:Y:S04]  /*a670*/  STS.U16 [R117+UR5+0x8300], R34 ;  /* 0x0083002275007988 */ /* 0x000fe80008000405 */
[----:B------:R-:W2:Y:S04]  /*a680*/  LDL.LU R6, [R1+0x1264] ;  /* 0x0012640001067983 */ /* 0x000ea80000300800 */
[----:B------:R-:W-:Y:S01]  /*a690*/  STS.U16 [R117+UR5+0x700], R33 ;  /* 0x0007002175007988 */ /* 0x000fe20008000405 */
[----:B------:R-:W-:-:S03]  /*a6a0*/  PRMT R142, RZ, 0x7610, R142 ;  /* 0x00007610ff8e7816 */ /* 0x000fc6000000008e */
[----:B------:R-:W2:Y:S01]  /*a6b0*/  LDL.LU R3, [R1+0x1260] ;  /* 0x0012600001037983 */ /* 0x000ea20000300800 */
[----:B------:R-:W-:-:S03]  /*a6c0*/  PRMT R141, RZ, 0x7610, R141 ;  /* 0x00007610ff8d7816 */ /* 0x000fc6000000008d */
[----:B------:R1:W-:Y:S01]  /*a6d0*/  STS.U16 [R117+UR5+0x8700], R32 ;  /* 0x0087002075007988 */ /* 0x0003e20008000405 */
[----:B------:R-:W-:-:S03]  /*a6e0*/  IMAD.WIDE R28, R5, 0x2, R160 ;  /* 0x00000002051c7825 */ /* 0x000fc600078e02a0 */
[----:B------:R0:W-:Y:S01]  /*a6f0*/  STL.64 [R1+0x3a8], R24 ;  /* 0x0003a81801007387 */ /* 0x0001e20000100a00 */
[----:B------:R-:W-:-:S03]  /*a700*/  IMAD.WIDE R26, R5, 0x2, R158 ;  /* 0x00000002051a7825 */ /* 0x000fc600078e029e */
[----:B------:R-:W2:Y:S01]  /*a710*/  @!P6 LDG.E.U16 R108, desc[UR16][R30.64] ;  /* 0x000000101e6ce981 */ /* 0x000ea2000c1e1500 */
[----:B-1----:R-:W-:-:S03]  /*a720*/  IMAD.WIDE R32, R4, 0x2, R160 ;  /* 0x0000000204207825 */ /* 0x002fc600078e02a0 */
[----:B------:R-:W2:Y:S01]  /*a730*/  @!P0 LDG.E.U16 R142, desc[UR16][R28.64] ;  /* 0x000000101c8e8981 */ /* 0x000ea2000c1e1500 */
[----:B0-----:R-:W-:-:S03]  /*a740*/  VIADD R24, R155, 0xffffffd1 ;  /* 0xffffffd19b187836 */ /* 0x001fc60000000000 */
[----:B------:R0:W2:Y:S01]  /*a750*/  @!P6 LDG.E.U16 R109, desc[UR16][R32.64] ;  /* 0x00000010206de981 */ /* 0x0000a2000c1e1500 */
[----:B------:R-:W-:Y:S01]  /*a760*/  VIADD R4, R155, 0xffffffd0 ;  /* 0xffffffd09b047836 */ /* 0x000fe20000000000 */
[----:B------:R-:W-:Y:S02]  /*a770*/  ISETP.GE.U32.AND P6, PT, R24, 0x7fffff52, PT ;  /* 0x7fffff521800780c */ /* 0x000fe40003fc6070 */
[----:B------:R1:W2:Y:S02]  /*a780*/  @!P0 LDG.E.U16 R141, desc[UR16][R26.64] ;  /* 0x000000101a8d8981 */ /* 0x0002a4000c1e1500 */
[----:B------:R-:W-:Y:S01]  /*a790*/  ISETP.GE.U32.AND P0, PT, R4, 0x7fffff51, PT ;  /* 0x7fffff510400780c */ /* 0x000fe20003f06070 */
[C---:B------:R-:W-:Y:S01]  /*a7a0*/  IMAD R4, R162.reuse, 0x27, RZ ;  /* 0x00000027a2047824 */ /* 0x040fe200078e02ff */
[----:B------:R0:W-:Y:S01]  /*a7b0*/  STL.64 [R1+0x3a0], R32 ;  /* 0x0003a02001007387 */ /* 0x0001e20000100a00 */
[----:B------:R-:W-:Y:S01]  /*a7c0*/  IMAD R5, R162, 0x2e, RZ ;  /* 0x0000002ea2057824 */ /* 0x000fe200078e02ff */
[----:B------:R-:W-:-:S02]  /*a7d0*/  PRMT R107, RZ, 0x7610, R107 ;  /* 0x00007610ff6b7816 */ /* 0x000fc4000000006b */
[----:B------:R1:W-:Y:S01]  /*a7e0*/  STL.64 [R1+0x398], R30 ;  /* 0x0003981e01007387 */ /* 0x0003e20000100a00 */
[----:B------:R-:W-:Y:S02]  /*a7f0*/  PRMT R106, RZ, 0x7610, R106 ;  /* 0x00007610ff6a7816 */ /* 0x000fe4000000006a */
[----:B------:R-:W-:Y:S01]  /*a800*/  PRMT R140, RZ, 0x7610, R140 ;  /* 0x00007610ff8c7816 */ /* 0x000fe2000000008c */
[----:B------:R4:W-:Y:S01]  /*a810*/  STL.64 [R1+0x330], R28 ;  /* 0x0003301c01007387 */ /* 0x0009e20000100a00 */
[----:B------:R-:W-:Y:S01]  /*a820*/  PRMT R139, RZ, 0x7610, R139 ;  /* 0x00007610ff8b7816 */ /* 0x000fe2000000008b */
[----:B------:R-:W-:Y:S02]  /*a830*/  VIADD R24, R155, 0xffffffc9 ;  /* 0xffffffc99b187836 */ /* 0x000fe40000000000 */
        /* <DEDUP_REMOVED lines=12> */
[C---:B------:R-:W-:Y:S01]  /*a900*/  IMAD R4, R162.reuse, 0x2f, RZ ;  /* 0x0000002fa2047824 */ /* 0x040fe200078e02ff */
[----:B------:R0:W-:Y:S01]  /*a910*/  STL.64 [R1+0x320], R32 ;  /* 0x0003202001007387 */ /* 0x0001e20000100a00 */
[----:B------:R-:W-:Y:S01]  /*a920*/  PRMT R105, RZ, 0x7610, R105 ;  /* 0x00007610ff697816 */ /* 0x000fe20000000069 */
[----:B------:R-:W-:Y:S01]  /*a930*/  IMAD R5, R162, 0x36, RZ ;  /* 0x00000036a2057824 */ /* 0x000fe200078e02ff */
[----:B------:R-:W-:Y:S01]  /*a940*/  PRMT R104, RZ, 0x7610, R104 ;  /* 0x00007610ff687816 */ /* 0x000fe20000000068 */
[----:B------:R1:W-:Y:S01]  /*a950*/  STL.64 [R1+0x318], R30 ;  /* 0x0003181e01007387 */ /* 0x0003e20000100a00 */
[----:B------:R-:W-:Y:S01]  /*a960*/  VIADD R24, R155, 0xffffffc1 ;  /* 0xffffffc19b187836 */ /* 0x000fe20000000000 */
[----:B------:R-:W-:Y:S02]  /*a970*/  PRMT R138, RZ, 0x7610, R138 ;  /* 0x00007610ff8a7816 */ /* 0x000fe4000000008a */
[----:B------:R1:W-:Y:S01]  /*a980*/  STL.64 [R1+0x2b0], R28 ;  /* 0x0002b01c01007387 */ /* 0x0003e20000100a00 */
[----:B------:R-:W-:Y:S01]  /*a990*/  PRMT R137, RZ, 0x7610, R137 ;  /* 0x00007610ff897816 */ /* 0x000fe20000000089 */
[----:B0-----:R-:W-:-:S02]  /*a9a0*/  IMAD.WIDE R32, R4, 0x2, R160 ;  /* 0x0000000204207825 */ /* 0x001fc400078e02a0 */
[----:B------:R0:W-:Y:S02]  /*a9b0*/  STL.64 [R1+0x2a8], R26 ;  /* 0x0002a81a01007387 */ /* 0x0001e40000100a00 */
[----:B-1----:R-:W-:Y:S02]  /*a9c0*/  IMAD.WIDE R30, R4, 0x2, R158 ;  /* 0x00000002041e7825 */ /* 0x002fe400078e029e */
[----:B------:R1:W2:Y:S02]  /*a9d0*/  @!P0 LDG.E.U16 R105, desc[UR16][R32.64] ;  /* 0x0000001020698981 */ /* 0x0002a4000c1e1500 */
[----:B------:R-:W-:Y:S02]  /*a9e0*/  IMAD.WIDE R28, R5, 0x2, R160 ;  /* 0x00000002051c7825 */ /* 0x000fe400078e02a0 */
[----:B------:R1:W2:Y:S01]  /*a9f0*/  @!P0 LDG.E.U16 R104, desc[UR16][R30.64] ;  /* 0x000000101e688981 */ /* 0x0002a2000c1e1500 */
[----:B------:R-:W-:Y:S01]  /*aa00*/  ISETP.GE.U32.AND P0, PT, R24, 0x7fffff42, PT ;  /* 0x7fffff421800780c */ /* 0x000fe20003f06070 */
[----:B------:R-:W-:-:S02]  /*aa10*/  VIADD R4, R155, 0xffffffc0 ;  /* 0xffffffc09b047836 */ /* 0x000fc40000000000 */
[----:B------:R1:W2:Y:S01]  /*aa20*/  @!P5 LDG.E.U16 R138, desc[UR16][R28.64] ;  /* 0x000000101c8ad981 */ /* 0x0002a2000c1e1500 */
[----:B0-----:R-:W-:-:S03]  /*aa30*/  IMAD.WIDE R26, R5, 0x2, R158 ;  /* 0x00000002051a7825 */ /* 0x001fc600078e029e */
[----:B------:R1:W-:Y:S01]  /*aa40*/  STL.64 [R1+0x2a0], R32 ;  /* 0x0002a02001007387 */ /* 0x0003e20000100a00 */
[----:B------:R-:W-:-:S03]  /*aa50*/  IMAD R5, R162, 0x3e, RZ ;  /* 0x0000003ea2057824 */ /* 0x000fc600078e02ff */
[----:B------:R0:W2:Y:S01]  /*aa60*/  @!P5 LDG.E.U16 R137, desc[UR16][R26.64] ;  /* 0x000000101a89d981 */ /* 0x0000a2000c1e1500 */
[----:B------:R-:W-:Y:S01]  /*aa70*/  ISETP.GE.U32.AND P5, PT, R4, 0x7fffff41, PT ;  /* 0x7fffff410400780c */ /* 0x000fe20003fa6070 */
[----:B------:R-:W-:Y:S02]  /*aa80*/  IMAD R4, R162, 0x37, RZ ;  /* 0x00000037a2047824 */ /* 0x000fe400078e02ff */
[----:B------:R0:W-:Y:S01]  /*aa90*/  STL.64 [R1+0x298], R30 ;  /* 0x0002981e01007387 */ /* 0x0001e20000100a00 */
[----:B------:R-:W-:Y:S02]  /*aaa0*/  PRMT R136, RZ, 0x7610, R136 ;  /* 0x00007610ff887816 */ /* 0x000fe40000000088 */
[----:B------:R-:W-:Y:S01]  /*aab0*/  PRMT R135, RZ, 0x7610, R135 ;  /* 0x00007610ff877816 */ /* 0x000fe20000000087 */
[----:B------:R0:W-:Y:S01]  /*aac0*/  STL.64 [R1+0x230], R28 ;  /* 0x0002301c01007387 */ /* 0x0001e20000100a00 */
[----:B-1----:R-:W-:-:S03]  /*aad0*/  IMAD.WIDE R32, R4, 0x2, R160 ;  /* 0x0000000204207825 */ /* 0x002fc600078e02a0 */
[----:B------:R1:W-:Y:S01]  /*aae0*/  STL.64 [R1+0x228], R26 ;  /* 0x0002281a01007387 */ /* 0x0003e20000100a00 */
[----:B0-----:R-:W-:-:S04]  /*aaf0*/  IMAD.WIDE R30, R4, 0x2, R158 ;  /* 0x00000002041e7825 */ /* 0x001fc800078e029e */
[----:B------:R-:W-:-:S04]  /*ab00*/  IMAD.WIDE R28, R5, 0x2, R160 ;  /* 0x00000002051c7825 */ /* 0x000fc800078e02a0 */
[----:B-1----:R-:W-:Y:S01]  /*ab10*/  IMAD.WIDE R26, R5, 0x2, R158 ;  /* 0x00000002051a7825 */ /* 0x002fe200078e029e */
[----:B------:R-:W-:Y:S01]  /*ab20*/  PRMT R103, RZ, 0x7610, R103 ;  /* 0x00007610ff677816 */ /* 0x000fe20000000067 */
[----:B------:R-:W2:Y:S02]  /*ab30*/  @!P0 LDG.E.U16 R136, desc[UR16][R28.64] ;  /* 0x000000101c888981 */ /* 0x000ea4000c1e1500 */
[C---:B------:R-:W-:Y:S01]  /*ab40*/  VIADD R4, R155.reuse, 0xffffffb1 ;  /* 0xffffffb19b047836 */ /* 0x040fe20000000000 */
[----:B------:R-:W-:Y:S01]  /*ab50*/  PRMT R102, RZ, 0x7610, R102 ;  /* 0x00007610ff667816 */ /* 0x000fe20000000066 */
[----:B------:R-:W2:Y:S01]  /*ab60*/  @!P0 LDG.E.U16 R135, desc[UR16][R26.64] ;  /* 0x000000101a878981 */ /* 0x000ea2000c1e1500 */
[----:B------:R-:W-:Y:S02]  /*ab70*/  VIADD R24, R155, 0xffffffb9 ;  /* 0xffffffb99b187836 */ /* 0x000fe40000000000 */
[----:B------:R-:W-:Y:S01]  /*ab80*/  ISETP.GE.U32.AND P0, PT, R4, 0x7fffff32, PT ;  /* 0x7fffff320400780c */ /* 0x000fe20003f06070 */
[----:B------:R0:W-:Y:S01]  /*ab90*/  STL.64 [R1+0x220], R32 ;  /* 0x0002202001007387 */ /* 0x0001e20000100a00 */
[----:B------:R-:W-:-:S02]  /*aba0*/  IMAD R4, R162, 0x46, RZ ;  /* 0x00000046a2047824 */ /* 0x000fc400078e02ff */
[----:B------:R-:W-:Y:S01]  /*abb0*/  IMAD R5, R162, 0x4e, RZ ;  /* 0x0000004ea2057824 */ /* 0x000fe200078e02ff */
[----:B------:R0:W2:Y:S01]  /*abc0*/  @!P6 LDG.E.U16 R103, desc[UR16][R32.64] ;  /* 0x000000102067e981 */ /* 0x0000a2000c1e1500 */
[----:B------:R-:W-:-:S03]  /*abd0*/  PRMT R132, RZ, 0x7610, R132 ;  /* 0x00007610ff847816 */ /* 0x000fc60000000084 */
[----:B------:R1:W2:Y:S01]  /*abe0*/  @!P6 LDG.E.U16 R102, desc[UR16][R30.64] ;  /* 0x000000101e66e981 */ /* 0x0002a2000c1e1500 */
[----:B------:R-:W-:-:S03]  /*abf0*/  ISETP.GE.U32.AND P6, PT, R24, 0x7fffff3a, PT ;  /* 0x7fffff3a1800780c */ /* 0x000fc60003fc6070 */
[----:B------:R1:W-:Y:S01]  /*ac00*/  STL.64 [R1+0x218], R30 ;  /* 0x0002181e01007387 */ /* 0x0003e20000100a00 */
[----:B------:R-:W-:Y:S01]  /*ac10*/  PRMT R131, RZ, 0x7610, R131 ;  /* 0x00007610ff837816 */ /* 0x000fe20000000083 */
[C---:B0-----:R-:W-:Y:S02]  /*ac20*/  IMAD.WIDE R32, R4.reuse, 0x2, R160 ;  /* 0x0000000204207825 */ /* 0x041fe400078e02a0 */
[----:B------:R0:W-:Y:S04]  /*ac30*/  STL.64 [R1+0x1b0], R28 ;  /* 0x0001b01c01007387 */ /* 0x0001e80000100a00 */
[----:B------:R0:W-:Y:S01]  /*ac40*/  STL.64 [R1+0x1a8], R26 ;  /* 0x0001a81a01007387 */ /* 0x0001e20000100a00 */
[----:B-1----:R-:W-:-:S04]  /*ac50*/  IMAD.WIDE R30, R4, 0x2, R158 ;  /* 0x00000002041e7825 */ /* 0x002fc800078e029e */
[----:B0-----:R-:W-:-:S04]  /*ac60*/  IMAD.WIDE R28, R5, 0x2, R160 ;  /* 0x00000002051c7825 */ /* 0x001fc800078e02a0 */
[----:B------:R-:W-:Y:S01]  /*ac70*/  IMAD.WIDE R26, R5, 0x2, R158 ;  /* 0x00000002051a7825 */ /* 0x000fe200078e029e */
[----:B------:R-:W-:Y:S01]  /*ac80*/  PRMT R134, RZ, 0x7610, R134 ;  /* 0x00007610ff867816 */ /* 0x000fe20000000086 */
[----:B------:R-:W2:Y:S02]  /*ac90*/  @!P0 LDG.E.U16 R132, desc[UR16][R28.64] ;  /* 0x000000101c848981 */ /* 0x000ea4000c1e1500 */
[C---:B------:R-:W-:Y:S01]  /*aca0*/  VIADD R4, R155.reuse, 0xffffffa1 ;  /* 0xffffffa19b047836 */ /* 0x040fe20000000000 */
[----:B------:R-:W-:Y:S01]  /*acb0*/  PRMT R133, RZ, 0x7610, R133 ;  /* 0x00007610ff857816 */ /* 0x000fe20000000085 */
[----:B------:R0:W2:Y:S01]  /*acc0*/  @!P0 LDG.E.U16 R131, desc[UR16][R26.64] ;  /* 0x000000101a838981 */ /* 0x0000a2000c1e1500 */
[----:B------:R-:W-:Y:S02]  /*acd0*/  VIADD R24, R155, 0xffffffa9 ;  /* 0xffffffa99b187836 */ /* 0x000fe40000000000 */
[----:B------:R-:W-:Y:S01]  /*ace0*/  ISETP.GE.U32.AND P0, PT, R4, 0x7fffff22, PT ;  /* 0x7fffff220400780c */ /* 0x000fe20003f06070 */
[----:B------:R-:W-:Y:S01]  /*acf0*/  STL.64 [R1+0x130], R32 ;  /* 0x0001302001007387 */ /* 0x000fe20000100a00 */
[----:B------:R-:W-:-:S03]  /*ad00*/  IMAD R4, R162, 0x56, RZ ;  /* 0x00000056a2047824 */ /* 0x000fc600078e02ff */
[----:B------:R-:W-:Y:S04]  /*ad10*/  STL.64 [R1+0x128], R30 ;  /* 0x0001281e01007387 */ /* 0x000fe80000100a00 */
[----:B------:R-:W-:Y:S04]  /*ad20*/  STL.64 [R1+0xb0], R28 ;  /* 0x0000b01c01007387 */ /* 0x000fe80000100a00 */
[----:B------:R1:W2:Y:S04]  /*ad30*/  @!P6 LDG.E.U16 R134, desc[UR16][R32.64] ;  /* 0x000000102086e981 */ /* 0x0002a8000c1e1500 */
[----:B------:R0:W2:Y:S01]  /*ad40*/  @!P6 LDG.E.U16 R133, desc[UR16][R30.64] ;  /* 0x000000101e85e981 */ /* 0x0000a2000c1e1500 */
[----:B------:R-:W-:Y:S01]  /*ad50*/  ISETP.GE.U32.AND P6, PT, R24, 0x7fffff2a, PT ;  /* 0x7fffff2a1800780c */ /* 0x000fe20003fc6070 */
[----:B------:R-:W-:-:S02]  /*ad60*/  IMAD.WIDE R24, R4, 0x2, R158 ;  /* 0x0000000204187825 */ /* 0x000fc400078e029e */
[----:B------:R0:W-:Y:S02]  /*ad70*/  STL.64 [R1+0xa8], R26 ;  /* 0x0000a81a01007387 */ /* 0x0001e40000100a00 */
[----:B0-----:R-:W-:-:S05]  /*ad80*/  IMAD.WIDE R26, R4, 0x2, R160 ;  /* 0x00000002041a7825 */ /* 0x001fca00078e02a0 */
[----:B------:R-:W-:Y:S04]  /*ad90*/  STL.64 [R1+0x30], R26 ;  /* 0x0000301a01007387 */ /* 0x000fe80000100a00 */
[----:B------:R-:W-:Y:S04]  /*ada0*/  STL.64 [R1+0x28], R24 ;  /* 0x0000281801007387 */ /* 0x000fe80000100a00 */
[----:B------:R-:W2:Y:S01]  /*adb0*/  LDL.LU R152, [R1+0x7a8] ;  /* 0x0007a80001987983 */ /* 0x000ea20000300800 */
[----:B------:R-:W-:Y:S02]  /*adc0*/  PRMT R130, RZ, 0x7610, R130 ;  /* 0x00007610ff827816 */ /* 0x000fe40000000082 */
[----:B------:R-:W-:Y:S01]  /*add0*/  PRMT R129, RZ, 0x7610, R129 ;  /* 0x00007610ff817816 */ /* 0x000fe20000000081 */
[----:B------:R-:W-:Y:S01]  /*ade0*/  STS.U16 [R117+UR5+0xb00], R42 ;  /* 0x000b002a75007988 */ /* 0x000fe20008000405 */
[----:B------:R-:W-:-:S03]  /*adf0*/  VIADD R5, R155, 0xffffff99 ;  /* 0xffffff999b057836 */ /* 0x000fc60000000000 */
[----:B------:R-:W-:Y:S04]  /*ae00*/  STS.U16 [R117+UR5+0x8b00], R41 ;  /* 0x008b002975007988 */ /* 0x000fe80008000405 */
[----:B------:R0:W-:Y:S01]  /*ae10*/  STS.U16 [R117+UR5+0xf00], R40 ;  /* 0x000f002875007988 */ /* 0x0001e20008000405 */
[----:B------:R-:W-:-:S03]  /*ae20*/  PRMT R128, RZ, 0x7610, R128 ;  /* 0x00007610ff807816 */ /* 0x000fc60000000080 */
[----:B------:R-:W4:Y:S01]  /*ae30*/  @!P6 LDG.E.U16 R130, desc[UR16][R26.64] ;  /* 0x000000101a82e981 */ /* 0x000f22000c1e1500 */
[----:B------:R-:W-:-:S03]  /*ae40*/  PRMT R127, RZ, 0x7610, R127 ;  /* 0x00007610ff7f7816 */ /* 0x000fc6000000007f */
[----:B------:R1:W4:Y:S01]  /*ae50*/  @!P6 LDG.E.U16 R129, desc[UR16][R24.64] ;  /* 0x000000101881e981 */ /* 0x000322000c1e1500 */
[----:B0-----:R-:W-:Y:S01]  /*ae60*/  IMAD R40, R162, 0x5e, RZ ;  /* 0x0000005ea2287824 */ /* 0x001fe200078e02ff */
[----:B------:R-:W-:Y:S01]  /*ae70*/  ISETP.GE.U32.AND P6, PT, R5, 0x7fffff1a, PT ;  /* 0x7fffff1a0500780c */ /* 0x000fe20003fc6070 */
[----:B------:R-:W-:Y:S01]  /*ae80*/  VIADD R4, R155, 0xffffff91 ;  /* 0xffffff919b047836 */ /* 0x000fe20000000000 */
[----:B------:R-:W-:Y:S01]  /*ae90*/  PRMT R126, RZ, 0x7610, R126 ;  /* 0x00007610ff7e7816 */ /* 0x000fe2000000007e */
[C---:B------:R-:W-:Y:S01]  /*aea0*/  IMAD.WIDE R42, R40.reuse, 0x2, R160 ;  /* 0x00000002282a7825 */ /* 0x040fe200078e02a0 */
[----:B------:R-:W-:Y:S01]  /*aeb0*/  PRMT R123, RZ, 0x7610, R123 ;  /* 0x00007610ff7b7816 */ /* 0x000fe2000000007b */
[----:B------:R-:W4:Y:S02]  /*aec0*/  LDL.LU R146, [R1+0x7ac] ;  /* 0x0007ac0001927983 */ /* 0x000f240000300800 */
[----:B------:R-:W-:Y:S02]  /*aed0*/  IMAD.WIDE R40, R40, 0x2, R158 ;  /* 0x0000000228287825 */ /* 0x000fe400078e029e */
[----:B------:R-:W4:Y:S02]  /*aee0*/  @!P0 LDG.E.U16 R128, desc[UR16][R42.64] ;  /* 0x000000102a808981 */ /* 0x000f24000c1e1500 */
[----:B------:R-:W-:-:S02]  /*aef0*/  IMAD R36, R162, 0x66, RZ ;  /* 0x00000066a2247824 */ /* 0x000fc400078e02ff */
[----:B------:R-:W4:Y:S01]  /*af00*/  @!P0 LDG.E.U16 R127, desc[UR16][R40.64] ;  /* 0x00000010287f8981 */ /* 0x000f22000c1e1500 */
[----:B------:R-:W-:Y:S01]  /*af10*/  ISETP.GE.U32.AND P0, PT, R4, 0x7fffff12, PT ;  /* 0x7fffff120400780c */ /* 0x000fe20003f06070 */
[C---:B------:R-:W-:Y:S01]  /*af20*/  IMAD.WIDE R38, R36.reuse, 0x2, R160 ;  /* 0x0000000224267825 */ /* 0x040fe200078e02a0 */
[----:B------:R-:W-:Y:S01]  /*af30*/  PRMT R122, RZ, 0x7610, R122 ;  /* 0x00007610ff7a7816 */ /* 0x000fe2000000007a */
[----:B------:R-:W4:Y:S02]  /*af40*/  LDL.LU R153, [R1+0x7b4] ;  /* 0x0007b40001997983 */ /* 0x000f240000300800 */
[----:B------:R-:W-:Y:S02]  /*af50*/  IMAD.WIDE R36, R36, 0x2, R158 ;  /* 0x0000000224247825 */ /* 0x000fe400078e029e */
[----:B------:R-:W4:Y:S02]  /*af60*/  @!P6 LDG.E.U16 R126, desc[UR16][R38.64] ;  /* 0x00000010267ee981 */ /* 0x000f24000c1e1500 */
[----:B------:R-:W-:-:S02]  /*af70*/  VIADD R5, R155, 0xffffff89 ;  /* 0xffffff899b057836 */ /* 0x000fc40000000000 */
[----:B-1----:R-:W-:Y:S01]  /*af80*/  IMAD R32, R162, 0x6e, RZ ;  /* 0x0000006ea2207824 */ /* 0x002fe200078e02ff */
[----:B------:R-:W4:Y:S01]  /*af90*/  @!P6 LDG.E.U16 R123, desc[UR16][R36.64] ;  /* 0x00000010247be981 */ /* 0x000f22000c1e1500 */
[----:B------:R-:W-:Y:S02]  /*afa0*/  PRMT R121, RZ, 0x7610, R121 ;  /* 0x00007610ff797816 */ /* 0x000fe40000000079 */
[----:B------:R-:W-:Y:S01]  /*afb0*/  ISETP.GE.U32.AND P6, PT, R5, 0x7fffff0a, PT ;  /* 0x7fffff0a0500780c */ /* 0x000fe20003fc6070 */
[C---:B------:R-:W-:Y:S01]  /*afc0*/  IMAD.WIDE R34, R32.reuse, 0x2, R160 ;  /* 0x0000000220227825 */ /* 0x040fe200078e02a0 */
[----:B------:R-:W-:Y:S01]  /*afd0*/  PRMT R120, RZ, 0x7610, R120 ;  /* 0x00007610ff787816 */ /* 0x000fe20000000078 */
[----:B------:R-:W4:Y:S02]  /*afe0*/  LDL.LU R154, [R1+0x7b0] ;  /* 0x0007b000019a7983 */ /* 0x000f240000300800 */
[----:B------:R-:W-:Y:S01]  /*aff0*/  IMAD.WIDE R32, R32, 0x2, R158 ;  /* 0x0000000220207825 */ /* 0x000fe200078e029e */
[----:B---3--:R-:W-:Y:S01]  /*b000*/  PRMT R119, RZ, 0x7610, R119 ;  /* 0x00007610ff777816 */ /* 0x008fe20000000077 */
[----:B------:R-:W3:Y:S02]  /*b010*/  @!P0 LDG.E.U16 R122, desc[UR16][R34.64] ;  /* 0x00000010227a8981 */ /* 0x000ee4000c1e1500 */
[----:B------:R-:W-:-:S02]  /*b020*/  VIADD R4, R155, 0xffffff81 ;  /* 0xffffff819b047836 */ /* 0x000fc40000000000 */
[----:B------:R-:W-:Y:S01]  /*b030*/  IMAD R28, R162, 0x76, RZ ;  /* 0x00000076a21c7824 */ /* 0x000fe200078e02ff */
[----:B------:R-:W3:Y:S02]  /*b040*/  @!P0 LDG.E.U16 R121, desc[UR16][R32.64] ;  /* 0x0000001020798981 */ /* 0x000ee4000c1e1500 */
[----:B------:R-:W-:Y:S01]  /*b050*/  ISETP.GE.U32.AND P0, PT, R4, 0x7fffff02, PT ;  /* 0x7fffff020400780c */ /* 0x000fe20003f06070 */
[----:B------:R-:W-:-:S04]  /*b060*/  IMAD.WIDE R30, R28, 0x2, R160 ;  /* 0x000000021c1e7825 */ /* 0x000fc800078e02a0 */
[----:B------:R-:W-:Y:S01]  /*b070*/  IMAD.WIDE R28, R28, 0x2, R158 ;  /* 0x000000021c1c7825 */ /* 0x000fe200078e029e */
[----:B------:R-:W-:Y:S03]  /*b080*/  STL.64 [R1+0x11a0], R42 ;  /* 0x0011a02a01007387 */ /* 0x000fe60000100a00 */
[----:B------:R-:W-:Y:S01]  /*b090*/  VIADD R4, R155, 0xffffffb8 ;  /* 0xffffffb89b047836 */ /* 0x000fe20000000000 */
[----:B------:R-:W3:Y:S01]  /*b0a0*/  @!P6 LDG.E.U16 R120, desc[UR16][R30.64] ;  /* 0x000000101e78e981 */ /* 0x000ee2000c1e1500 */
[----:B------:R-:W-:-:S03]  /*b0b0*/  IMAD R24, R162, 0x7e, RZ ;  /* 0x0000007ea2187824 */ /* 0x000fc600078e02ff */
[----:B------:R0:W3:Y:S01]  /*b0c0*/  @!P6 LDG.E.U16 R119, desc[UR16][R28.64] ;  /* 0x000000101c77e981 */ /* 0x0000e2000c1e1500 */
[----:B------:R-:W-:Y:S01]  /*b0d0*/  ISETP.GE.U32.AND P6, PT, R4, 0x7fffff39, PT ;  /* 0x7fffff390400780c */ /* 0x000fe20003fc6070 */
[----:B------:R-:W-:Y:S02]  /*b0e0*/  IMAD R4, R162, 0x3f, RZ ;  /* 0x0000003fa2047824 */ /* 0x000fe400078e02ff */
[----:B------:R-:W-:Y:S01]  /*b0f0*/  STL [R1+0x1208], R40 ;  /* 0x0012082801007387 */ /* 0x000fe20000100800 */
[----:B------:R-:W-:-:S03]  /*b100*/  IMAD.WIDE R26, R24, 0x2, R160 ;  /* 0x00000002181a7825 */ /* 0x000fc600078e02a0 */
[----:B------:R-:W-:Y:S01]  /*b110*/  STL [R1+0x11ac], R41 ;  /* 0x0011ac2901007387 */ /* 0x000fe20000100800 */
[----:B------:R-:W-:Y:S01]  /*b120*/  PRMT R118, RZ, 0x7610, R118 ;  /* 0x00007610ff767816 */ /* 0x000fe20000000076 */
[----:B------:R-:W-:Y:S02]  /*b130*/  IMAD.WIDE R24, R24, 0x2, R158 ;  /* 0x0000000218187825 */ /* 0x000fe400078e029e */
[----:B------:R-:W-:Y:S02]  /*b140*/  STL.64 [R1+0x11b0], R38 ;  /* 0x0011b02601007387 */ /* 0x000fe40000100a00 */
[C---:B------:R-:W-:Y:S02]  /*b150*/  IMAD.WIDE R46, R4.reuse, 0x2, R160 ;  /* 0x00000002042e7825 */ /* 0x040fe400078e02a0 */
[----:B------:R-:W-:Y:S02]  /*b160*/  STL.64 [R1+0x11c0], R36 ;  /* 0x0011c02401007387 */ /* 0x000fe40000100a00 */
[----:B------:R-:W-:-:S02]  /*b170*/  IMAD.WIDE R44, R4, 0x2, R158 ;  /* 0x00000002042c7825 */ /* 0x000fc400078e029e */
[----:B------:R-:W-:Y:S02]  /*b180*/  STL.64 [R1+0x11d0], R34 ;  /* 0x0011d02201007387 */ /* 0x000fe40000100a00 */
[----:B------:R-:W-:Y:S02]  /*b190*/  IMAD R4, R162, 0x47, RZ ;  /* 0x00000047a2047824 */ /* 0x000fe400078e02ff */
[----:B------:R-:W-:Y:S01]  /*b1a0*/  STL.64 [R1+0x11e0], R32 ;  /* 0x0011e02001007387 */ /* 0x000fe20000100a00 */
[----:B------:R-:W-:-:S03]  /*b1b0*/  PRMT R99, RZ, 0x7610, R99 ;  /* 0x00007610ff637816 */ /* 0x000fc60000000063 */
[----:B------:R-:W-:Y:S04]  /*b1c0*/  STL.64 [R1+0x11f0], R30 ;  /* 0x0011f01e01007387 */ /* 0x000fe80000100a00 */
[----:B------:R0:W-:Y:S01]  /*b1d0*/  STL.64 [R1+0x1200], R28 ;  /* 0x0012001c01007387 */ /* 0x0001e20000100a00 */
[----:B------:R-:W-:-:S03]  /*b1e0*/  PRMT R98, RZ, 0x7610, R98 ;  /* 0x00007610ff627816 */ /* 0x000fc60000000062 */
[----:B------:R1:W-:Y:S04]  /*b1f0*/  STL.64 [R1+0x1210], R26 ;  /* 0x0012101a01007387 */ /* 0x0003e80000100a00 */
[----:B------:R-:W-:Y:S04]  /*b200*/  STL [R1+0x124c], R24 ;  /* 0x00124c1801007387 */ /* 0x000fe80000100800 */
[----:B------:R1:W3:Y:S01]  /*b210*/  @!P0 LDG.E.U16 R118, desc[UR16][R26.64] ;  /* 0x000000101a768981 */ /* 0x0002e2000c1e1500 */
[----:B0-----:R-:W-:-:S03]  /*b220*/  IMAD.WIDE R28, R4, 0x2, R160 ;  /* 0x00000002041c7825 */ /* 0x001fc600078e02a0 */
[----:B------:R-:W-:Y:S01]  /*b230*/  STL.64 [R1+0x1a0], R46 ;  /* 0x0001a02e01007387 */ /* 0x000fe20000100a00 */
[----:B------:R-:W-:-:S03]  /*b240*/  PRMT R101, RZ, 0x7610, R101 ;  /* 0x00007610ff657816 */ /* 0x000fc60000000065 */
[----:B------:R-:W-:Y:S01]  /*b250*/  STL [R1+0x1218], R25 ;  /* 0x0012181901007387 */ /* 0x000fe20000100800 */
[----:B-1----:R-:W-:-:S03]  /*b260*/  IMAD.WIDE R26, R4, 0x2, R158 ;  /* 0x00000002041a7825 */ /* 0x002fc600078e029e */
[----:B------:R-:W-:Y:S01]  /*b270*/  STL.64 [R1+0x198], R44 ;  /* 0x0001982c01007387 */ /* 0x000fe20000100a00 */
[----:B------:R-:W-:Y:S01]  /*b280*/  IMAD R4, R162, 0x4f, RZ ;  /* 0x0000004fa2047824 */ /* 0x000fe200078e02ff */
[----:B------:R-:W-:Y:S02]  /*b290*/  PRMT R100, RZ, 0x7610, R100 ;  /* 0x00007610ff647816 */ /* 0x000fe40000000064 */
[----:B------:R-:W3:Y:S04]  /*b2a0*/  LDL.LU R147, [R1+0x7bc] ;  /* 0x0007bc0001937983 */ /* 0x000ee80000300800 */
[----:B------:R-:W3:Y:S04]  /*b2b0*/  LDL.LU R148, [R1+0x7b8] ;  /* 0x0007b80001947983 */ /* 0x000ee80000300800 */
[----:B------:R0:W-:Y:S04]  /*b2c0*/  STL.64 [R1+0x120], R28 ;  /* 0x0001201c01007387 */ /* 0x0001e80000100a00 */
[----:B------:R0:W3:Y:S04]  /*b2d0*/  @!P6 LDG.E.U16 R99, desc[UR16][R28.64] ;  /* 0x000000101c63e981 */ /* 0x0000e8000c1e1500 */
[----:B------:R1:W-:Y:S04]  /*b2e0*/  STL.64 [R1+0x118], R26 ;  /* 0x0001181a01007387 */ /* 0x0003e80000100a00 */
[----:B------:R1:W3:Y:S01]  /*b2f0*/  @!P6 LDG.E.U16 R98, desc[UR16][R26.64] ;  /* 0x000000101a62e981 */ /* 0x0002e2000c1e1500 */
[----:B0-----:R-:W-:-:S03]  /*b300*/  IMAD.WIDE R28, R4, 0x2, R160 ;  /* 0x00000002041c7825 */ /* 0x001fc600078e02a0 */
[----:B------:R-:W3:Y:S04]  /*b310*/  LDL.LU R149, [R1+0x7c4] ;  /* 0x0007c40001957983 */ /* 0x000ee80000300800 */
[----:B------:R-:W3:Y:S01]  /*b320*/  LDL.LU R150, [R1+0x7c0] ;  /* 0x0007c00001967983 */ /* 0x000ee20000300800 */
[----:B-1----:R-:W-:-:S03]  /*b330*/  IMAD.WIDE R26, R4, 0x2, R158 ;  /* 0x00000002041a7825 */ /* 0x002fc600078e029e */
[----:B------:R-:W3:Y:S04]  /*b340*/  @!P5 LDG.E.U16 R101, desc[UR16][R46.64] ;  /* 0x000000102e65d981 */ /* 0x000ee8000c1e1500 */
[----:B------:R-:W3:Y:S04]  /*b350*/  @!P5 LDG.E.U16 R100, desc[UR16][R44.64] ;  /* 0x000000102c64d981 */ /* 0x000ee8000c1e1500 */
[----:B------:R-:W3:Y:S04]  /*b360*/  LDL.LU R151, [R1+0x7cc] ;  /* 0x0007cc0001977983 */ /* 0x000ee80000300800 */
[----:B------:R-:W-:Y:S01]  /*b370*/  STL.64 [R1+0xa0], R28 ;  /* 0x0000a01c01007387 */ /* 0x000fe20000100a00 */
[----:B--2---:R-:W-:-:S03]  /*b380*/  ISETP.GE.AND P5, PT, R152, RZ, PT ;  /* 0x000000ff9800720c */ /* 0x004fc60003fa6270 */
[----:B------:R-:W2:Y:S04]  /*b390*/  LDL.LU R152, [R1+0x7c8] ;  /* 0x0007c80001987983 */ /* 0x000ea80000300800 */
[----:B------:R-:W-:Y:S04]  /*b3a0*/  STL.64 [R1+0x98], R26 ;  /* 0x0000981a01007387 */ /* 0x000fe80000100a00 */
[----:B------:R-:W2:Y:S04]  /*b3b0*/  LDL.LU R34, [R1+0x1c] ;  /* 0x00001c0001227983 */ /* 0x000ea80000300800 */
[----:B------:R-:W3:Y:S01]  /*b3c0*/  LDL.LU R33, [R1+0x18] ;  /* 0x0000180001217983 */ /* 0x000ee20000300800 */
[----:B------:R-:W-:Y:S01]  /*b3d0*/  PRMT R116, RZ, 0x7610, R116 ;  /* 0x00007610ff747816 */ /* 0x000fe20000000074 */
[----:B------:R-:W-:-:S05]  /*b3e0*/  VIADD R5, R155, 0xffffffb0 ;  /* 0xffffffb09b057836 */ /* 0x000fca0000000000 */
[----:B------:R-:W3:Y:S01]  /*b3f0*/  @!P0 LDG.E.U16 R116, desc[UR16][R24.64] ;  /* 0x0000001018748981 */ /* 0x000ee2000c1e1500 */
[----:B------:R-:W-:Y:S02]  /*b400*/  ISETP.GE.U32.AND P0, PT, R5, 0x7fffff31, PT ;  /* 0x7fffff310500780c */ /* 0x000fe40003f06070 */
[----:B------:R-:W-:Y:S02]  /*b410*/  PRMT R97, RZ, 0x7610, R97 ;  /* 0x00007610ff617816 */ /* 0x000fe40000000061 */
[----:B------:R-:W-:-:S09]  /*b420*/  PRMT R96, RZ, 0x7610, R96 ;  /* 0x00007610ff607816 */ /* 0x000fd20000000060 */
[----:B------:R-:W3:Y:S04]  /*b430*/  @!P0 LDG.E.U16 R97, desc[UR16][R28.64] ;  /* 0x000000101c618981 */ /* 0x000ee8000c1e1500 */
[----:B------:R0:W3:Y:S01]  /*b440*/  @!P0 LDG.E.U16 R96, desc[UR16][R26.64] ;  /* 0x000000101a608981 */ /* 0x0000e2000c1e1500 */
[----:B--2---:R-:W-:Y:S01]  /*b450*/  @!P3 IMAD.MOV R34, RZ, RZ, -R34 ;  /* 0x000000ffff22b224 */ /* 0x004fe200078e0a22 */
[----:B----4-:R-:W-:Y:S02]  /*b460*/  ISETP.GE.AND P3, PT, R153, RZ, PT ;  /* 0x000000ff9900720c */ /* 0x010fe40003f66270 */
[----:B------:R-:W2:Y:S01]  /*b470*/  LDL.LU R153, [R1+0x7d0] ;  /* 0x0007d00001997983 */ /* 0x000ea20000300800 */
[----:B---3--:R-:W-:Y:S01]  /*b480*/  @!P4 IMAD.MOV R33, RZ, RZ, -R33 ;  /* 0x000000ffff21c224 */ /* 0x008fe200078e0a21 */
[----:B------:R-:W-:-:S02]  /*b490*/  ISETP.GE.AND P4, PT, R154, RZ, PT ;  /* 0x000000ff9a00720c */ /* 0x000fc40003f86270 */
[----:B------:R-:W3:Y:S01]  /*b4a0*/  LDL.LU R154, [R1+0x7d4] ;  /* 0x0007d400019a7983 */ /* 0x000ee20000300800 */
[----:B------:R-:W-:Y:S02]  /*b4b0*/  ISETP.GE.AND P0, PT, R146, RZ, PT ;  /* 0x000000ff9200720c */ /* 0x000fe40003f06270 */
[----:B------:R-:W-:Y:S02]  /*b4c0*/  @!P5 IADD3 R165, PT, PT, -R165, RZ, RZ ;  /* 0x000000ffa5a5d210 */ /* 0x000fe40007ffe1ff */
[----:B------:R-:W-:Y:S02]  /*b4d0*/  ISETP.GE.AND P5, PT, R147, RZ, PT ;  /* 0x000000ff9300720c */ /* 0x000fe40003fa6270 */
[----:B------:R-:W-:Y:S01]  /*b4e0*/  @!P3 IMAD.MOV R22, RZ, RZ, -R22 ;  /* 0x000000ffff16b224 */ /* 0x000fe200078e0a16 */
[----:B------:R-:W-:-:S06]  /*b4f0*/  ISETP.GE.AND P3, PT, R149, RZ, PT ;  /* 0x000000ff9500720c */ /* 0x000fcc0003f66270 */
[----:B------:R-:W-:Y:S01]  /*b500*/  @!P0 IMAD.MOV R23, RZ, RZ, -R23 ;  /* 0x000000ffff178224 */ /* 0x000fe200078e0a17 */
[----:B------:R-:W-:Y:S02]  /*b510*/  ISETP.GE.AND P0, PT, R148, RZ, PT ;  /* 0x000000ff9400720c */ /* 0x000fe40003f06270 */
[----:B------:R-:W4:Y:S04]  /*b520*/  LDL.LU R148, [R1+0x7d8] ;  /* 0x0007d80001947983 */ /* 0x000f280000300800 */
[----:B------:R-:W4:Y:S01]  /*b530*/  LDL.LU R149, [R1+0x7dc] ;  /* 0x0007dc0001957983 */ /* 0x000f220000300800 */
[----:B------:R-:W-:Y:S01]  /*b540*/  @!P4 IMAD.MOV R21, RZ, RZ, -R21 ;  /* 0x000000ffff15c224 */ /* 0x000fe200078e0a15 */
[----:B------:R-:W-:Y:S01]  /*b550*/  ISETP.GE.AND P4, PT, R150, RZ, PT ;  /* 0x000000ff9600720c */ /* 0x000fe20003f86270 */
[----:B------:R-:W-:Y:S01]  /*b560*/  @!P5 IMAD.MOV R20, RZ, RZ, -R20 ;  /* 0x000000ffff14d224 */ /* 0x000fe200078e0a14 */
[----:B------:R-:W4:Y:S01]  /*b570*/  LDL.LU R150, [R1+0x7e0] ;  /* 0x0007e00001967983 */ /* 0x000f220000300800 */
[----:B------:R-:W-:Y:S01]  /*b580*/  ISETP.GE.AND P5, PT, R151, RZ, PT ;  /* 0x000000ff9700720c */ /* 0x000fe20003fa6270 */
[----:B------:R-:W-:-:S02]  /*b590*/  @!P3 IMAD.MOV R18, RZ, RZ, -R18 ;  /* 0x000000ffff12b224 */ /* 0x000fc400078e0a12 */
[----:B------:R-:W-:Y:S01]  /*b5a0*/  @!P0 IMAD.MOV R19, RZ, RZ, -R19 ;  /* 0x000000ffff138224 */ /* 0x000fe200078e0a13 */
[----:B------:R-:W-:Y:S01]  /*b5b0*/  ISETP.GE.AND P0, PT, R152, RZ, PT ;  /* 0x000000ff9800720c */ /* 0x000fe20003f06270 */
[----:B------:R-:W4:Y:S04]  /*b5c0*/  LDL.LU R151, [R1+0x7e4] ;  /* 0x0007e40001977983 */ /* 0x000f280000300800 */
[----:B------:R-:W4:Y:S01]  /*b5d0*/  LDL.LU R152, [R1+0x7e8] ;  /* 0x0007e80001987983 */ /* 0x000f220000300800 */
[----:B------:R-:W-:Y:S01]  /*b5e0*/  @!P4 IMAD.MOV R17, RZ, RZ, -R17 ;  /* 0x000000ffff11c224 */ /* 0x000fe200078e0a11 */
[----:B--2---:R-:W-:Y:S02]  /*b5f0*/  ISETP.GE.AND P3, PT, R153, RZ, PT ;  /* 0x000000ff9900720c */ /* 0x004fe40003f66270 */
[----:B------:R-:W2:Y:S01]  /*b600*/  LDL.LU R153, [R1+0x7ec] ;  /* 0x0007ec0001997983 */ /* 0x000ea20000300800 */
[----:B---3--:R-:W-:-:S03]  /*b610*/  ISETP.GE.AND P4, PT, R154, RZ, PT ;  /* 0x000000ff9a00720c */ /* 0x008fc60003f86270 */
[----:B------:R-:W3:Y:S01]  /*b620*/  LDL.LU R154, [R1+0x7f0] ;  /* 0x0007f000019a7983 */ /* 0x000ee20000300800 */
[----:B------:R-:W-:Y:S02]  /*b630*/  @!P0 IMAD.MOV R15, RZ, RZ, -R15 ;  /* 0x000000ffff0f8224 */ /* 0x000fe400078e0a0f */
[----:B------:R-:W-:Y:S01]  /*b640*/  @!P5 IMAD.MOV R16, RZ, RZ, -R16 ;  /* 0x000000ffff10d224 */ /* 0x000fe200078e0a10 */
[----:B------:R-:W3:Y:S01]  /*b650*/  LDL.LU R147, [R1+0x7f4] ;  /* 0x0007f40001937983 */ /* 0x000ee20000300800 */
[----:B----4-:R-:W-:Y:S02]  /*b660*/  ISETP.GE.AND P0, PT, R149, RZ, PT ;  /* 0x000000ff9500720c */ /* 0x010fe40003f06270 */
[----:B------:R-:W-:Y:S02]  /*b670*/  ISETP.GE.AND P5, PT, R148, RZ, PT ;  /* 0x000000ff9400720c */ /* 0x000fe40003fa6270 */
[----:B------:R-:W4:Y:S04]  /*b680*/  LDL.LU R148, [R1+0x7f8] ;  /* 0x0007f80001947983 */ /* 0x000f280000300800 */
[----:B------:R-:W4:Y:S05]  /*b690*/  LDL.LU R149, [R1+0x7fc] ;  /* 0x0007fc0001957983 */ /* 0x000f2a0000300800 */
[----:B------:R-:W-:-:S02]  /*b6a0*/  @!P0 IMAD.MOV R11, RZ, RZ, -R11 ;  /* 0x000000ffff0b8224 */ /* 0x000fc400078e0a0b */
[----:B------:R-:W-:Y:S01]  /*b6b0*/  @!P3 IMAD.MOV R14, RZ, RZ, -R14 ;  /* 0x000000ffff0eb224 */ /* 0x000fe200078e0a0e */
[----:B------:R-:W-:Y:S01]  /*b6c0*/  ISETP.GE.AND P3, PT, R150, RZ, PT ;  /* 0x000000ff9600720c */ /* 0x000fe20003f66270 */
[----:B------:R-:W-:Y:S01]  /*b6d0*/  @!P4 IMAD.MOV R13, RZ, RZ, -R13 ;  /* 0x000000ffff0dc224 */ /* 0x000fe200078e0a0d */
[----:B------:R-:W-:Y:S01]  /*b6e0*/  ISETP.GE.AND P4, PT, R151, RZ, PT ;  /* 0x000000ff9700720c */ /* 0x000fe20003f86270 */
[----:B------:R-:W-:Y:S01]  /*b6f0*/  @!P5 IMAD.MOV R12, RZ, RZ, -R12 ;  /* 0x000000ffff0cd224 */ /* 0x000fe200078e0a0c */
[----:B------:R-:W-:-:S09]  /*b700*/  ISETP.GE.AND P5, PT, R152, RZ, PT ;  /* 0x000000ff9800720c */ /* 0x000fd20003fa6270 */
[----:B------:R-:W-:Y:S01]  /*b710*/  @!P3 IMAD.MOV R10, RZ, RZ, -R10 ;  /* 0x000000ffff0ab224 */ /* 0x000fe200078e0a0a */
[----:B--2---:R-:W-:Y:S02]  /*b720*/  ISETP.GE.AND P0, PT, R153, RZ, PT ;  /* 0x000000ff9900720c */ /* 0x004fe40003f06270 */
[----:B------:R-:W2:Y:S01]  /*b730*/  LDL.LU R153, [R1+0x62c] ;  /* 0x00062c0001997983 */ /* 0x000ea20000300800 */
[----:B---3--:R-:W-:-:S03]  /*b740*/  ISETP.GE.AND P3, PT, R154, RZ, PT ;  /* 0x000000ff9a00720c */ /* 0x008fc60003f66270 */
[----:B------:R-:W3:Y:S04]  /*b750*/  LDL.LU R150, [R1+0x628] ;  /* 0x0006280001967983 */ /* 0x000ee80000300800 */
[----:B------:R-:W3:Y:S04]  /*b760*/  LDL.LU R151, [R1+0x624] ;  /* 0x0006240001977983 */ /* 0x000ee80000300800 */
[----:B------:R-:W3:Y:S04]  /*b770*/  LDL.LU R152, [R1+0x620] ;  /* 0x0006200001987983 */ /* 0x000ee80000300800 */
[----:B------:R-:W3:Y:S01]  /*b780*/  LDL.LU R154, [R1+0x61c] ;  /* 0x00061c00019a7983 */ /* 0x000ee20000300800 */
[----:B------:R-:W1:Y:S01]  /*b790*/  S2R R2, SR_TID.X ;  /* 0x0000000000027919 */ /* 0x000e620000002100 */
[----:B------:R-:W-:Y:S01]  /*b7a0*/  @!P0 IMAD.MOV R7, RZ, RZ, -R7 ;  /* 0x000000ffff078224 */ /* 0x000fe200078e0a07 */
[----:B------:R-:W-:-:S02]  /*b7b0*/  ISETP.NE.AND P0, PT, R3, RZ, PT ;  /* 0x000000ff0300720c */ /* 0x000fc40003f05270 */
[----:B------:R-:W-:-:S04]  /*b7c0*/  LOP3.LUT R38, RZ, R3, RZ, 0x33, !PT ;  /* 0x00000003ff267212 */ /* 0x000fc800078e33ff */
[----:B------:R-:W-:Y:S01]  /*b7d0*/  SEL R95, R38, R163, !P0 ;  /* 0x000000a3265f7207 */ /* 0x000fe20004000000 */
[----:B-1----:R-:W-:-:S05]  /*b7e0*/  IMAD.SHL.U32 R2, R2, 0x2, RZ ;  /* 0x0000000202027824 */ /* 0x002fca00078e00ff */
[----:B------:R-:W-:-:S05]  /*b7f0*/  LOP3.LUT R2, R2, 0x7e, RZ, 0xc0, !PT ;  /* 0x0000007e02027812 */ /* 0x000fca00078ec0ff */
[----:B------:R-:W-:-:S05]  /*b800*/  IMAD R2, R64, 0x80, R2 ;  /* 0x0000008040027824 */ /* 0x000fca00078e0202 */
[----:B------:R1:W-:Y:S04]  /*b810*/  STL [R1+0x1250], R2 ;  /* 0x0012500201007387 */ /* 0x0003e80000100800 */
[----:B------:R-:W3:Y:S04]  /*b820*/  LDL.LU R5, [R1+0x588] ;  /* 0x0005880001057983 */ /* 0x000ee80000300800 */
[----:B------:R-:W3:Y:S04]  /*b830*/  LDL.LU R4, [R1+0x24] ;  /* 0x0000240001047983 */ /* 0x000ee80000300800 */
[----:B------:R-:W3:Y:S04]  /*b840*/  LDL.LU R3, [R1+0x20] ;  /* 0x0000200001037983 */ /* 0x000ee80000300800 */
[----:B------:R-:W3:Y:S01]  /*b850*/  LDL.LU R163, [R1+0x125c] ;  /* 0x00125c0001a37983 */ /* 0x000ee20000300800 */
[----:B------:R-:W-:Y:S01]  /*b860*/  @!P4 IMAD.MOV R9, RZ, RZ, -R9 ;  /* 0x000000ffff09c224 */ /* 0x000fe200078e0a09 */
[----:B------:R-:W-:Y:S01]  /*b870*/  ISETP.GE.AND P4, PT, R147, RZ, PT ;  /* 0x000000ff9300720c */ /* 0x000fe20003f86270 */
[----:B------:R-:W-:Y:S01]  /*b880*/  @!P5 IMAD.MOV R8, RZ, RZ, -R8 ;  /* 0x000000ffff08d224 */ /* 0x000fe200078e0a08 */
[----:B----4-:R-:W-:-:S02]  /*b890*/  ISETP.GE.AND P5, PT, R148, RZ, PT ;  /* 0x000000ff9400720c */ /* 0x010fc40003fa6270 */
[----:B------:R-:W-:Y:S02]  /*b8a0*/  ISETP.GE.AND P6, PT, R149, RZ, PT ;  /* 0x000000ff9500720c */ /* 0x000fe40003fc6270 */
[C---:B--2---:R-:W-:Y:S02]  /*b8b0*/  SEL R39, R38.reuse, R153, !P0 ;  /* 0x0000009926277207 */ /* 0x044fe40004000000 */
[----:B------:R-:W2:Y:S04]  /*b8c0*/  LDL.LU R153, [R1+0x618] ;  /* 0x0006180001997983 */ /* 0x000ea80000300800 */
[----:B------:R-:W4:Y:S04]  /*b8d0*/  LDL.LU R75, [R1+0x614] ;  /* 0x00061400014b7983 */ /* 0x000f280000300800 */
[----:B------:R-:W4:Y:S04]  /*b8e0*/  LDL.LU R91, [R1+0x610] ;  /* 0x00061000015b7983 */ /* 0x000f280000300800 */
[----:B------:R-:W4:Y:S04]  /*b8f0*/  LDL.LU R72, [R1+0x60c] ;  /* 0x00060c0001487983 */ /* 0x000f280000300800 */
[----:B------:R-:W4:Y:S04]  /*b900*/  LDL.LU R73, [R1+0x608] ;  /* 0x0006080001497983 */ /* 0x000f280000300800 */
[----:B------:R-:W0:Y:S04]  /*b910*/  LDL.LU R76, [R1+0x604] ;  /* 0x00060400014c7983 */ /* 0x000e280000300800 */
        /* <DEDUP_REMOVED lines=15> */
[----:B------:R-:W4:Y:S01]  /*ba10*/  LDL.LU R145, [R1+0x5c4] ;  /* 0x0005c40001917983 */ /* 0x000f220000300800 */
[----:B---3--:R-:W-:-:S03]  /*ba20*/  SEL R58, R38, R154, !P0 ;  /* 0x0000009a263a7207 */ /* 0x008fc60004000000 */
[----:B------:R-:W3:Y:S04]  /*ba30*/  LDL.LU R146, [R1+0x5c0] ;  /* 0x0005c00001927983 */ /* 0x000ee80000300800 */
[----:B------:R-:W3:Y:S04]  /*ba40*/  LDL.LU R147, [R1+0x5bc] ;  /* 0x0005bc0001937983 */ /* 0x000ee80000300800 */
[----:B------:R-:W3:Y:S04]  /*ba50*/  LDL.LU R148, [R1+0x5b8] ;  /* 0x0005b80001947983 */ /* 0x000ee80000300800 */
[----:B------:R-:W3:Y:S04]  /*ba60*/  LDL.LU R149, [R1+0x5b4] ;  /* 0x0005b40001957983 */ /* 0x000ee80000300800 */
[----:B------:R-:W3:Y:S01]  /*ba70*/  LDL.LU R154, [R1+0x5b0] ;  /* 0x0005b000019a7983 */ /* 0x000ee20000300800 */
[----:B------:R-:W-:-:S02]  /*ba80*/  SEL R57, R38, R150, !P0 ;  /* 0x0000009626397207 */ /* 0x000fc40004000000 */
[C---:B------:R-:W-:Y:S01]  /*ba90*/  SEL R94, R38.reuse, R151, !P0 ;  /* 0x00000097265e7207 */ /* 0x040fe20004000000 */
[----:B------:R-:W4:Y:S01]  /*baa0*/  LDL.LU R150, [R1+0x5ac] ;  /* 0x0005ac0001967983 */ /* 0x000f220000300800 */
[----:B------:R-:W-:-:S03]  /*bab0*/  SEL R42, R38, R152, !P0 ;  /* 0x00000098262a7207 */ /* 0x000fc60004000000 */
[----:B------:R-:W4:Y:S04]  /*bac0*/  LDL.LU R151, [R1+0x5a8] ;  /* 0x0005a80001977983 */ /* 0x000f280000300800 */
[----:B------:R-:W4:Y:S01]  /*bad0*/  LDL.LU R152, [R1+0x5a4] ;  /* 0x0005a40001987983 */ /* 0x000f220000300800 */
[----:B--2---:R-:W-:-:S03]  /*bae0*/  SEL R74, R38, R153, !P0 ;  /* 0x00000099264a7207 */ /* 0x004fc60004000000 */
[----:B------:R-:W2:Y:S01]  /*baf0*/  LDL.LU R153, [R1+0x5a0] ;  /* 0x0005a00001997983 */ /* 0x000ea20000300800 */
[----:B---3--:R-:W-:-:S03]  /*bb00*/  SEL R31, R38, R154, !P0 ;  /* 0x0000009a261f7207 */ /* 0x008fc60004000000 */
[----:B------:R-:W3:Y:S01]  /*bb10*/  LDL.LU R154, [R1+0x59c] ;  /* 0x00059c00019a7983 */ /* 0x000ee20000300800 */
[----:B------:R-:W-:Y:S02]  /*bb20*/  @!P6 IMAD.MOV R3, RZ, RZ, -R3 ;  /* 0x000000ffff03e224 */ /* 0x000fe400078e0a03 */
[----:B-1----:R-:W-:Y:S01]  /*bb30*/  VIADD R2, R155, 0xffffffa8 ;  /* 0xffffffa89b027836 */ /* 0x002fe20000000000 */
[----:B------:R-:W-:Y:S01]  /*bb40*/  @!P4 IADD3 R5, PT, PT, -R5, RZ, RZ ;  /* 0x000000ff0505c210 */ /* 0x000fe20007ffe1ff */
[----:B------:R-:W-:Y:S01]  /*bb50*/  @!P3 IMAD.MOV R6, RZ, RZ, -R6 ;  /* 0x000000ffff06b224 */ /* 0x000fe200078e0a06 */
[C---:B------:R-:W-:Y:S01]  /*bb60*/  SEL R60, R38.reuse, R3, !P0 ;  /* 0x00000003263c7207 */ /* 0x040fe20004000000 */
[----:B------:R-:W-:Y:S01]  /*bb70*/  @!P5 IMAD.MOV R4, RZ, RZ, -R4 ;  /* 0x000000ffff04d224 */ /* 0x000fe200078e0a04 */
[C---:B0-----:R-:W-:Y:S01]  /*bb80*/  SEL R26, R38.reuse, R76, !P0 ;  /* 0x0000004c261a7207 */ /* 0x041fe20004000000 */
[----:B------:R-:W-:Y:S01]  /*bb90*/  VIADD R3, R155, 0xffffff90 ;  /* 0xffffff909b037836 */ /* 0x000fe20000000000 */
[----:B----4-:R-:W-:-:S02]  /*bba0*/  SEL R44, R38, R77, !P0 ;  /* 0x0000004d262c7207 */ /* 0x010fc40004000000 */
[C---:B------:R-:W-:Y:S02]  /*bbb0*/  SEL R56, R38.reuse, R78, !P0 ;  /* 0x0000004e26387207 */ /* 0x040fe40004000000 */
[C---:B------:R-:W-:Y:S02]  /*bbc0*/  SEL R66, R38.reuse, R48, !P0 ;  /* 0x0000003026427207 */ /* 0x040fe40004000000 */
[C---:B------:R-:W-:Y:S02]  /*bbd0*/  SEL R43, R38.reuse, R72, !P0 ;  /* 0x00000048262b7207 */ /* 0x040fe40004000000 */
[C---:B------:R-:W-:Y:S02]  /*bbe0*/  SEL R59, R38.reuse, R73, !P0 ;  /* 0x00000049263b7207 */ /* 0x040fe40004000000 */
[C---:B------:R-:W-:Y:S02]  /*bbf0*/  SEL R76, R38.reuse, R79, !P0 ;  /* 0x0000004f264c7207 */ /* 0x040fe40004000000 */
[----:B------:R-:W-:-:S02]  /*bc00*/  SEL R27, R38, R80, !P0 ;  /* 0x00000050261b7207 */ /* 0x000fc40004000000 */
        /* <DEDUP_REMOVED lines=8> */
[----:B------:R-:W-:Y:S02]  /*bc90*/  SEL R48, R38, R34, !P0 ;  /* 0x0000002226307207 */ /* 0x000fe40004000000 */
[----:B------:R-:W-:Y:S02]  /*bca0*/  ISETP.GE.U32.AND P4, PT, R2, 0x7fffff29, PT ;  /* 0x7fffff290200780c */ /* 0x000fe40003f86070 */
        /* <DEDUP_REMOVED lines=35> */
[----:B------:R-:W-:Y:S02]  /*bee0*/  SEL R72, R38, R4, !P0 ;  /* 0x0000000426487207 */ /* 0x000fe40004000000 */
[----:B------:R-:W-:Y:S01]  /*bef0*/  PRMT R24, RZ, 0x7610, R24 ;  /* 0x00007610ff187816 */ /* 0x000fe20000000018 */
[----:B------:R-:W-:Y:S02]  /*bf00*/  VIADD R5, R155, 0xffffffa0 ;  /* 0xffffffa09b057836 */ /* 0x000fe40000000000 */
[----:B------:R-:W-:-:S03]  /*bf10*/  IMAD R20, R162, 0x5f, RZ ;  /* 0x0000005fa2147824 */ /* 0x000fc600078e02ff */
[----:B------:R-:W-:Y:S02]  /*bf20*/  ISETP.GE.U32.AND P5, PT, R5, 0x7fffff21, PT ;  /* 0x7fffff210500780c */ /* 0x000fe40003fa6070 */
[----:B------:R-:W-:Y:S01]  /*bf30*/  PRMT R156, RZ, 0x7610, R156 ;  /* 0x00007610ff9c7816 */ /* 0x000fe2000000009c */
[C---:B------:R-:W-:Y:S01]  /*bf40*/  IMAD.WIDE R22, R20.reuse, 0x2, R160 ;  /* 0x0000000214167825 */ /* 0x040fe200078e02a0 */
[----:B------:R-:W-:Y:S02]  /*bf50*/  PRMT R125, RZ, 0x7610, R125 ;  /* 0x00007610ff7d7816 */ /* 0x000fe4000000007d */
[----:B------:R-:W-:Y:S01]  /*bf60*/  PRMT R124, RZ, 0x7610, R124 ;  /* 0x00007610ff7c7816 */ /* 0x000fe2000000007c */
[----:B------:R-:W-:-:S06]  /*bf70*/  IMAD.WIDE R20, R20, 0x2, R158 ;  /* 0x0000000214147825 */ /* 0x000fcc00078e029e */
[----:B------:R-:W4:Y:S04]  /*bf80*/  @!P5 LDG.E.U16 R125, desc[UR16][R22.64] ;  /* 0x00000010167dd981 */ /* 0x000f28000c1e1500 */
[----:B------:R-:W4:Y:S01]  /*bf90*/  @!P5 LDG.E.U16 R124, desc[UR16][R20.64] ;  /* 0x00000010147cd981 */ /* 0x000f22000c1e1500 */
[C---:B--2---:R-:W-:Y:S02]  /*bfa0*/  SEL R82, R38.reuse, R153, !P0 ;  /* 0x0000009926527207 */ /* 0x044fe40004000000 */
[----:B---3--:R-:W-:Y:S02]  /*bfb0*/  SEL R38, R38, R154, !P0 ;  /* 0x0000009a26267207 */ /* 0x008fe40004000000 */
[----:B------:R-:W-:Y:S01]  /*bfc0*/  ISETP.GE.U32.AND P0, PT, R3, 0x7fffff11, PT ;  /* 0x7fffff110300780c */ /* 0x000fe20003f06070 */
[----:B------:R-:W-:-:S04]  /*bfd0*/  IMAD R3, R162, 0x57, RZ ;  /* 0x00000057a2037824 */ /* 0x000fc800078e02ff */
[----:B------:R-:W-:-:S05]  /*bfe0*/  IMAD.WIDE R8, R3, 0x2, R160 ;  /* 0x0000000203087825 */ /* 0x000fca00078e02a0 */
[----:B------:R-:W2:Y:S01]  /*bff0*/  @!P4 LDG.E.U16 R24, desc[UR16][R8.64] ;  /* 0x000000100818c981 */ /* 0x000ea2000c1e1500 */
[----:B------:R-:W-:-:S05]  /*c000*/  IMAD.WIDE R6, R3, 0x2, R158 ;  /* 0x0000000203067825 */ /* 0x000fca00078e029e */
[----:B------:R0:W3:Y:S01]  /*c010*/  @!P4 LDG.E.U16 R156, desc[UR16][R6.64] ;  /* 0x00000010069cc981 */ /* 0x0000e2000c1e1500 */
[----:B------:R-:W1:Y:S03]  /*c020*/  S2R R2, SR_TID.X ;  /* 0x0000000000027919 */ /* 0x000e660000002100 */
[----:B------:R-:W-:Y:S04]  /*c030*/  STL.64 [R1+0x20], R8 ;  /* 0x0000200801007387 */ /* 0x000fe80000100a00 */
[----:B------:R0:W-:Y:S04]  /*c040*/  STL.64 [R1+0x18], R6 ;  /* 0x0000180601007387 */ /* 0x0001e80000100a00 */
[----:B------:R-:W-:Y:S04]  /*c050*/  STS.U16 [R117+UR5+0x8f00], R143 ;  /* 0x008f008f75007988 */ /* 0x000fe80008000405 */
[----:B------:R-:W-:Y:S01]  /*c060*/  STS.U16 [R117+UR5+0x1300], R142 ;  /* 0x0013008e75007988 */ /* 0x000fe20008000405 */
[----:B------:R-:W-:-:S03]  /*c070*/  VIADD R3, R155, 0xffffff88 ;  /* 0xffffff889b037836 */ /* 0x000fc60000000000 */
[----:B------:R-:W-:Y:S04]  /*c080*/  STS.U16 [R117+UR5+0x9300], R141 ;  /* 0x0093008d75007988 */ /* 0x000fe80008000405 */
[----:B------:R-:W-:Y:S04]  /*c090*/  STS.U16 [R117+UR5+0x1700], R140 ;  /* 0x0017008c75007988 */ /* 0x000fe80008000405 */
[----:B------:R0:W-:Y:S04]  /*c0a0*/  STS.U16 [R117+UR5+0x9700], R139 ;  /* 0x0097008b75007988 */ /* 0x0001e80008000405 */
[----:B------:R-:W-:Y:S04]  /*c0b0*/  STS.U16 [R117+UR5+0x1b00], R138 ;  /* 0x001b008a75007988 */ /* 0x000fe80008000405 */
[----:B------:R-:W-:Y:S01]  /*c0c0*/  STS.U16 [R117+UR5+0x9b00], R137 ;  /* 0x009b008975007988 */ /* 0x000fe20008000405 */
[----:B------:R-:W-:-:S03]  /*c0d0*/  ISETP.GE.U32.AND P4, PT, R3, 0x7fffff09, PT ;  /* 0x7fffff090300780c */ /* 0x000fc60003f86070 */
[----:B------:R-:W-:Y:S01]  /*c0e0*/  STS.U16 [R117+UR5+0x1f00], R136 ;  /* 0x001f008875007988 */ /* 0x000fe20008000405 */
[----:B------:R-:W-:-:S03]  /*c0f0*/  IMAD R12, R162, 0x6f, RZ ;  /* 0x0000006fa20c7824 */ /* 0x000fc600078e02ff */
[----:B------:R-:W-:Y:S01]  /*c100*/  STS.U16 [R117+UR5+0x9f00], R135 ;  /* 0x009f008775007988 */ /* 0x000fe20008000405 */
[----:B-1----:R-:W-:-:S03]  /*c110*/  LOP3.LUT R2, R2, 0x7f, RZ, 0xc0, !PT ;  /* 0x0000007f02027812 */ /* 0x002fc600078ec0ff */
[----:B------:R-:W-:Y:S04]  /*c120*/  STS.U16 [R117+UR5+0x2300], R134 ;  /* 0x0023008675007988 */ /* 0x000fe80008000405 */
[----:B------:R-:W-:Y:S04]  /*c130*/  STS.U16 [R117+UR5+0xa300], R133 ;  /* 0x00a3008575007988 */ /* 0x000fe80008000405 */
[----:B------:R-:W-:Y:S01]  /*c140*/  STS.U16 [R117+UR5+0x2700], R132 ;  /* 0x0027008475007988 */ /* 0x000fe20008000405 */
[----:B------:R-:W-:-:S03]  /*c150*/  VIADD R4, R155, 0xffffff98 ;  /* 0xffffff989b047836 */ /* 0x000fc60000000000 */
[----:B------:R-:W-:Y:S01]  /*c160*/  STS.U16 [R117+UR5+0xa700], R131 ;  /* 0x00a7008375007988 */ /* 0x000fe20008000405 */
[----:B------:R-:W-:Y:S01]  /*c170*/  PRMT R157, RZ, 0x7610, R157 ;  /* 0x00007610ff9d7816 */ /* 0x000fe2000000009d */
[C---:B------:R-:W-:Y:S02]  /*c180*/  IMAD.WIDE R14, R12.reuse, 0x2, R160 ;  /* 0x000000020c0e7825 */ /* 0x040fe400078e02a0 */
[----:B------:R-:W-:Y:S01]  /*c190*/  STS.U16 [R117+UR5+0x2b00], R130 ;  /* 0x002b008275007988 */ /* 0x000fe20008000405 */
[----:B------:R-:W-:Y:S01]  /*c1a0*/  PRMT R54, RZ, 0x7610, R54 ;  /* 0x00007610ff367816 */ /* 0x000fe20000000036 */
[----:B------:R-:W-:Y:S02]  /*c1b0*/  IMAD.WIDE R12, R12, 0x2, R158 ;  /* 0x000000020c0c7825 */ /* 0x000fe400078e029e */
[----:B------:R-:W-:Y:S04]  /*c1c0*/  STS.U16 [R117+UR5+0xab00], R129 ;  /* 0x00ab008175007988 */ /* 0x000fe80008000405 */
[----:B------:R-:W-:Y:S04]  /*c1d0*/  STS.U16 [R117+UR5+0x2f00], R128 ;  /* 0x002f008075007988 */ /* 0x000fe80008000405 */
[----:B------:R-:W-:Y:S01]  /*c1e0*/  STS.U16 [R117+UR5+0xaf00], R127 ;  /* 0x00af007f75007988 */ /* 0x000fe20008000405 */
[----:B------:R-:W-:-:S03]  /*c1f0*/  ISETP.GE.U32.AND P3, PT, R4, 0x7fffff19, PT ;  /* 0x7fffff190400780c */ /* 0x000fc60003f66070 */
[----:B------:R-:W-:Y:S01]  /*c200*/  STS.U16 [R117+UR5+0x3300], R126 ;  /* 0x0033007e75007988 */ /* 0x000fe20008000405 */
[----:B------:R-:W-:-:S03]  /*c210*/  LOP3.LUT R41, R0, 0x70, RZ, 0x3c, !PT ;  /* 0x0000007000297812 */ /* 0x000fc600078e3cff */
[----:B------:R-:W-:Y:S01]  /*c220*/  STS.U16 [R117+UR5+0xb300], R123 ;  /* 0x00b3007b75007988 */ /* 0x000fe20008000405 */
[----:B------:R-:W-:-:S03]  /*c230*/  IMAD R4, R162, 0x7f, RZ ;  /* 0x0000007fa2047824 */ /* 0x000fc600078e02ff */
[----:B------:R-:W-:Y:S04]  /*c240*/  STS.U16 [R117+UR5+0x3700], R122 ;  /* 0x0037007a75007988 */ /* 0x000fe80008000405 */
[----:B------:R1:W-:Y:S01]  /*c250*/  STS.U16 [R117+UR5+0xb700], R121 ;  /* 0x00b7007975007988 */ /* 0x0003e20008000405 */
[----:B------:R-:W-:-:S03]  /*c260*/  IMAD R16, R162, 0x67, RZ ;  /* 0x00000067a2107824 */ /* 0x000fc600078e02ff */
[----:B------:R-:W4:Y:S04]  /*c270*/  @!P0 LDG.E.U16 R157, desc[UR16][R14.64] ;  /* 0x000000100e9d8981 */ /* 0x000f28000c1e1500 */
[----:B------:R-:W4:Y:S04]  /*c280*/  @!P0 LDG.E.U16 R54, desc[UR16][R12.64] ;  /* 0x000000100c368981 */ /* 0x000f28000c1e1500 */
[----:B------:R-:W-:Y:S01]  /*c290*/  STS.U16 [R117+UR5+0x3b00], R120 ;  /* 0x003b007875007988 */ /* 0x000fe20008000405 */
[----:B------:R-:W-:-:S03]  /*c2a0*/  PRMT R93, RZ, 0x7610, R93 ;  /* 0x00007610ff5d7816 */ /* 0x000fc6000000005d */
[----:B------:R-:W-:Y:S01]  /*c2b0*/  STS.U16 [R117+UR5+0xbb00], R119 ;  /* 0x00bb007775007988 */ /* 0x000fe20008000405 */
[----:B------:R-:W-:Y:S01]  /*c2c0*/  PRMT R92, RZ, 0x7610, R92 ;  /* 0x00007610ff5c7816 */ /* 0x000fe2000000005c */
[----:B0-----:R-:W-:Y:S02]  /*c2d0*/  IMAD.WIDE R6, R4, 0x2, R160 ;  /* 0x0000000204067825 */ /* 0x001fe400078e02a0 */
[----:B------:R-:W-:Y:S02]  /*c2e0*/  STS.U16 [R117+UR5+0x3f00], R118 ;  /* 0x003f007675007988 */ /* 0x000fe40008000405 */
[----:B------:R-:W-:Y:S02]  /*c2f0*/  IMAD R8, R162, 0x77, RZ ;  /* 0x00000077a2087824 */ /* 0x000fe400078e02ff */
[----:B------:R-:W-:Y:S01]  /*c300*/  STS.U16 [R117+UR5+0xbf00], R116 ;  /* 0x00bf007475007988 */ /* 0x000fe20008000405 */
[----:B------:R-:W-:-:S03]  /*c310*/  IMAD.WIDE R4, R4, 0x2, R158 ;  /* 0x0000000204047825 */ /* 0x000fc600078e029e */
[----:B------:R-:W-:Y:S01]  /*c320*/  STS.U16 [R41+UR5+0x380], R115 ;  /* 0x0003807329007988 */ /* 0x000fe20008000405 */
[----:B------:R-:W-:Y:S01]  /*c330*/  IMAD R39, R39, UR4, RZ ;  /* 0x0000000427277c24 */ /* 0x000fe2000f8e02ff */
[----:B------:R-:W-:Y:S02]  /*c340*/  PRMT R25, RZ, 0x7610, R25 ;  /* 0x00007610ff197816 */ /* 0x000fe40000000019 */
[----:B------:R-:W-:Y:S01]  /*c350*/  STS.U16 [R41+UR5+0x8380], R114 ;  /* 0x0083807229007988 */ /* 0x000fe20008000405 */
[----:B------:R-:W-:Y:S01]  /*c360*/  PRMT R40, RZ, 0x7610, R40 ;  /* 0x00007610ff287816 */ /* 0x000fe20000000028 */
[----:B------:R-:W-:Y:S02]  /*c370*/  IMAD.WIDE R18, R16, 0x2, R160 ;  /* 0x0000000210127825 */ /* 0x000fe400078e02a0 */
[----:B------:R-:W-:Y:S02]  /*c380*/  STS.U16 [R41+UR5+0x780], R113 ;  /* 0x0007807129007988 */ /* 0x000fe40008000405 */
[----:B------:R-:W-:-:S02]  /*c390*/  IMAD R57, R57, UR4, RZ ;  /* 0x0000000439397c24 */ /* 0x000fc4000f8e02ff */
[----:B------:R-:W-:Y:S01]  /*c3a0*/  STS.U16 [R41+UR5+0x8780], R112 ;  /* 0x0087807029007988 */ /* 0x000fe20008000405 */
[----:B------:R-:W-:Y:S01]  /*c3b0*/  IMAD.WIDE R16, R16, 0x2, R158 ;  /* 0x0000000210107825 */ /* 0x000fe200078e029e */
[----:B------:R-:W-:Y:S02]  /*c3c0*/  PRMT R55, RZ, 0x7610, R55 ;  /* 0x00007610ff377816 */ /* 0x000fe40000000037 */
[----:B------:R-:W-:Y:S01]  /*c3d0*/  STS.U16 [R41+UR5+0xb80], R111 ;  /* 0x000b806f29007988 */ /* 0x000fe20008000405 */
[----:B------:R-:W-:Y:S01]  /*c3e0*/  PRMT R164, RZ, 0x7610, R164 ;  /* 0x00007610ffa47816 */ /* 0x000fe200000000a4 */
[----:B------:R-:W-:Y:S02]  /*c3f0*/  IMAD.WIDE R10, R8, 0x2, R160 ;  /* 0x00000002080a7825 */ /* 0x000fe400078e02a0 */
[----:B------:R-:W-:Y:S02]  /*c400*/  STS.U16 [R41+UR5+0x8b80], R110 ;  /* 0x008b806e29007988 */ /* 0x000fe40008000405 */
[----:B------:R-:W-:-:S02]  /*c410*/  IMAD R42, R42, UR4, RZ ;  /* 0x000000042a2a7c24 */ /* 0x000fc4000f8e02ff */
[----:B------:R-:W-:Y:S01]  /*c420*/  IMAD.WIDE R8, R8, 0x2, R158 ;  /* 0x0000000208087825 */ /* 0x000fe200078e029e */
[----:B------:R-:W-:Y:S03]  /*c430*/  STS.U16 [R41+UR5+0xf80], R109 ;  /* 0x000f806d29007988 */ /* 0x000fe60008000405 */
[----:B------:R-:W-:Y:S01]  /*c440*/  IMAD R139, R60, UR59, RZ ;  /* 0x0000003b3c8b7c24 */ /* 0x000fe2000f8e02ff */
[----:B------:R-:W-:Y:S01]  /*c450*/  STS.U16 [R41+UR5+0x8f80], R108 ;  /* 0x008f806c29007988 */ /* 0x000fe20008000405 */
[----:B------:R-:W-:Y:S02]  /*c460*/  IMAD R58, R58, UR4, RZ ;  /* 0x000000043a3a7c24 */ /* 0x000fe4000f8e02ff */
[----:B------:R-:W-:Y:S01]  /*c470*/  IMAD R60, R56, UR4, RZ ;  /* 0x00000004383c7c24 */ /* 0x000fe2000f8e02ff */
[----:B------:R-:W-:Y:S01]  /*c480*/  STS.U16 [R41+UR5+0x1380], R107 ;  /* 0x0013806b29007988 */ /* 0x000fe20008000405 */
[----:B-1----:R-:W-:-:S02]  /*c490*/  IMAD R121, R72, UR58, RZ ;  /* 0x0000003a48797c24 */ /* 0x002fc4000f8e02ff */
[----:B------:R-:W-:Y:S01]  /*c4a0*/  IMAD R74, R74, UR4, RZ ;  /* 0x000000044a4a7c24 */ /* 0x000fe2000f8e02ff */
[----:B------:R-:W4:Y:S01]  /*c4b0*/  @!P3 LDG.E.U16 R25, desc[UR16][R18.64] ;  /* 0x000000101219b981 */ /* 0x000f22000c1e1500 */
[----:B------:R-:W-:-:S03]  /*c4c0*/  IMAD R75, R75, UR4, RZ ;  /* 0x000000044b4b7c24 */ /* 0x000fc6000f8e02ff */
[----:B------:R-:W4:Y:S04]  /*c4d0*/  @!P3 LDG.E.U16 R40, desc[UR16][R16.64] ;  /* 0x000000101028b981 */ /* 0x000f28000c1e1500 */
[----:B------:R-:W-:Y:S04]  /*c4e0*/  STS.U16 [R41+UR5+0x9380], R106 ;  /* 0x0093806a29007988 */ /* 0x000fe80008000405 */
[----:B------:R-:W-:Y:S01]  /*c4f0*/  STS.U16 [R41+UR5+0x1780], R105 ;  /* 0x0017806929007988 */ /* 0x000fe20008000405 */
[----:B------:R-:W-:-:S03]  /*c500*/  IMAD R43, R43, UR4, RZ ;  /* 0x000000042b2b7c24 */ /* 0x000fc6000f8e02ff */
[----:B------:R-:W4:Y:S04]  /*c510*/  @!P4 LDG.E.U16 R55, desc[UR16][R10.64] ;  /* 0x000000100a37c981 */ /* 0x000f28000c1e1500 */
[----:B------:R-:W4:Y:S04]  /*c520*/  @!P4 LDG.E.U16 R164, desc[UR16][R8.64] ;  /* 0x0000001008a4c981 */ /* 0x000f28000c1e1500 */
[----:B------:R-:W-:Y:S01]  /*c530*/  STS.U16 [R41+UR5+0x9780], R104 ;  /* 0x0097806829007988 */ /* 0x000fe20008000405 */
[----:B------:R-:W-:-:S03]  /*c540*/  IMAD R59, R59, UR4, RZ ;  /* 0x000000043b3b7c24 */ /* 0x000fc6000f8e02ff */
[----:B------:R0:W-:Y:S01]  /*c550*/  STS.U16 [R41+UR5+0x1b80], R103 ;  /* 0x001b806729007988 */ /* 0x0001e20008000405 */
[----:B------:R-:W-:-:S03]  /*c560*/  IMAD R26, R26, UR4, RZ ;  /* 0x000000041a1a7c24 */ /* 0x000fc6000f8e02ff */
[----:B------:R-:W-:Y:S01]  /*c570*/  STS.U16 [R41+UR5+0x9b80], R102 ;  /* 0x009b806629007988 */ /* 0x000fe20008000405 */
[----:B------:R-:W-:Y:S02]  /*c580*/  IMAD R44, R44, UR4, RZ ;  /* 0x000000042c2c7c24 */ /* 0x000fe4000f8e02ff */
[----:B0-----:R-:W-:Y:S01]  /*c590*/  IMAD R103, R73, UR57, RZ ;  /* 0x0000003949677c24 */ /* 0x001fe2000f8e02ff */
[----:B------:R-:W-:Y:S04]  /*c5a0*/  STS.U16 [R41+UR5+0x1f80], R101 ;  /* 0x001f806529007988 */ /* 0x000fe80008000405 */
[----:B------:R-:W-:Y:S04]  /*c5b0*/  STS.U16 [R41+UR5+0x9f80], R100 ;  /* 0x009f806429007988 */ /* 0x000fe80008000405 */
[----:B------:R-:W-:Y:S04]  /*c5c0*/  STS.U16 [R41+UR5+0x2380], R99 ;  /* 0x0023806329007988 */ /* 0x000fe80008000405 */
[----:B------:R-:W-:Y:S01]  /*c5d0*/  STS.U16 [R41+UR5+0xa380], R98 ;  /* 0x00a3806229007988 */ /* 0x000fe20008000405 */
[----:B------:R-:W-:-:S03]  /*c5e0*/  IMAD R76, R76, UR9, RZ ;  /* 0x000000094c4c7c24 */ /* 0x000fc6000f8e02ff */
[----:B------:R-:W-:Y:S04]  /*c5f0*/  STS.U16 [R41+UR5+0x2780], R97 ;  /* 0x0027806129007988 */ /* 0x000fe80008000405 */
[----:B------:R0:W-:Y:S01]  /*c600*/  STS.U16 [R41+UR5+0xa780], R96 ;  /* 0x00a7806029007988 */ /* 0x0001e20008000405 */
[----:B------:R-:W-:Y:S02]  /*c610*/  IMAD R27, R27, UR11, RZ ;  /* 0x0000000b1b1b7c24 */ /* 0x000fe4000f8e02ff */
[----:B------:R-:W-:Y:S02]  /*c620*/  IMAD R45, R45, UR12, RZ ;  /* 0x0000000c2d2d7c24 */ /* 0x000fe4000f8e02ff */
[----:B0-----:R-:W-:Y:S01]  /*c630*/  IMAD R96, R90, UR10, RZ ;  /* 0x0000000a5a607c24 */ /* 0x001fe2000f8e02ff */
[----:B--2---:R0:W-:Y:S02]  /*c640*/  STL [R1+0x1254], R24 ;  /* 0x0012541801007387 */ /* 0x0041e40000100800 */
[----:B0-----:R-:W0:Y:S02]  /*c650*/  LDC R24, c[0x0][0x3a0] ;  /* 0x0000e800ff187b82 */ /* 0x001e240000000800 */
[----:B---3--:R-:W-:Y:S04]  /*c660*/  STL [R1+0x1258], R156 ;  /* 0x0012589c01007387 */ /* 0x008fe80000100800 */
[----:B------:R-:W-:Y:S04]  /*c670*/  STL.64 [R1+0x1220], R22 ;  /* 0x0012201601007387 */ /* 0x000fe80000100a00 */
[----:B----4-:R-:W-:Y:S04]  /*c680*/  STL.64 [R1+0x1240], R124 ;  /* 0x0012407c01007387 */ /* 0x010fe80000100a00 */
[----:B------:R1:W-:Y:S01]  /*c690*/  STL.64 [R1+0x1230], R20 ;  /* 0x0012301401007387 */ /* 0x0003e20000100a00 */
[----:B0-----:R-:W-:-:S05]  /*c6a0*/  VIADD R3, R24, 0xffffff80 ;  /* 0xffffff8018037836 */ /* 0x001fca0000000000 */
[----:B------:R-:W-:Y:S01]  /*c6b0*/  ISETP.GE.U32.AND P5, PT, R3, 0x7fffff01, PT ;  /* 0x7fffff010300780c */ /* 0x000fe20003fa6070 */
[----:B------:R-:W-:Y:S02]  /*c6c0*/  IMAD R3, R2, R163, RZ ;  /* 0x000000a302037224 */ /* 0x000fe400078e02ff */
[----:B-1----:R-:W-:-:S03]  /*c6d0*/  IMAD R21, R95, UR4, RZ ;  /* 0x000000045f157c24 */ /* 0x002fc6000f8e02ff */
[C---:B------:R-:W-:Y:S01]  /*c6e0*/  LEA R165, P0, R3.reuse, UR14, 0x1 ;  /* 0x0000000e03a57c11 */ /* 0x040fe2000f8008ff */
[----:B------:R-:W-:Y:S01]  /*c6f0*/  IMAD R22, R94, UR4, RZ ;  /* 0x000000045e167c24 */ /* 0x000fe2000f8e02ff */
[----:B------:R-:W0:Y:S02]  /*c700*/  LDCU UR14, c[0x0][0x3b0] ;  /* 0x00007600ff0e77ac */ /* 0x000e240008000800 */
[----:B------:R-:W-:Y:S02]  /*c710*/  LEA.HI.X.SX32 R3, R3, UR15, 0x1, P0 ;  /* 0x0000000f03037c11 */ /* 0x000fe400080f0eff */
[-C--:B------:R-:W-:Y:S01]  /*c720*/  LEA R20, P0, R21, R165.reuse, 0x1 ;  /* 0x000000a515147211 */ /* 0x080fe200078008ff */
[----:B------:R-:W2:Y:S01]  /*c730*/  @!P5 LDG.E.U16 R93, desc[UR16][R6.64] ;  /* 0x00000010065dd981 */ /* 0x000ea2000c1e1500 */
[----:B------:R-:W-:Y:S01]  /*c740*/  IMAD R125, R38, UR60, RZ ;  /* 0x0000003c267d7c24 */ /* 0x000fe2000f8e02ff */
[----:B------:R-:W-:Y:S02]  /*c750*/  LEA R56, P6, R57, R165, 0x1 ;  /* 0x000000a539387211 */ /* 0x000fe400078c08ff */
[----:B------:R-:W3:Y:S01]  /*c760*/  @!P5 LDG.E.U16 R92, desc[UR16][R4.64] ;  /* 0x00000010045cd981 */ /* 0x000ee2000c1e1500 */
[----:B------:R-:W-:Y:S01]  /*c770*/  LEA.HI.X.SX32 R21, R21, R3, 0x1, P0 ;  /* 0x0000000315157211 */ /* 0x000fe200000f0eff */
[----:B------:R-:W-:Y:S01]  /*c780*/  IMAD R94, R88, UR20, RZ ;  /* 0x00000014585e7c24 */ /* 0x000fe2000f8e02ff */
[-C--:B------:R-:W-:Y:S01]  /*c790*/  LEA R38, P5, R39, R165.reuse, 0x1 ;  /* 0x000000a527267211 */ /* 0x080fe200078a08ff */
[----:B------:R-:W-:Y:S01]  /*c7a0*/  STL [R1+0x8d0], R20 ;  /* 0x0008d01401007387 */ /* 0x000fe20000100800 */
[-C--:B------:R-:W-:Y:S01]  /*c7b0*/  LEA R72, P0, R22, R165.reuse, 0x1 ;  /* 0x000000a516487211 */ /* 0x080fe200078008ff */
[----:B------:R-:W-:Y:S01]  /*c7c0*/  IMAD R23, R91, UR4, RZ ;  /* 0x000000045b177c24 */ /* 0x000fe2000f8e02ff */
[----:B------:R-:W-:Y:S01]  /*c7d0*/  LEA R88, P3, R42, R165, 0x1 ;  /* 0x000000a52a587211 */ /* 0x000fe200078608ff */
[----:B------:R-:W-:Y:S01]  /*c7e0*/  STL [R1+0x8cc], R21 ;  /* 0x0008cc1501007387 */ /* 0x000fe20000100800 */
[----:B------:R-:W-:Y:S01]  /*c7f0*/  LEA.HI.X.SX32 R39, R39, R3, 0x1, P5 ;  /* 0x0000000327277211 */ /* 0x000fe200028f0eff */
        /* <DEDUP_REMOVED lines=9> */
[----:B------:R-:W1:Y:S01]  /*c890*/  LDCU UR15, c[0x0][0x3b0] ;  /* 0x00007600ff0f77ac */ /* 0x000e620008000800 */
[----:B------:R-:W-:Y:S01]  /*c8a0*/  STL [R1+0x8e8], R72 ;  /* 0x0008e84801007387 */ /* 0x000fe20000100800 */
[----:B------:R-:W-:-:S03]  /*c8b0*/  LEA R140, P6, R75, R165, 0x1 ;  /* 0x000000a54b8c7211 */ /* 0x000fc600078c08ff */
[----:B------:R-:W-:Y:S01]  /*c8c0*/  STL [R1+0x8f0], R88 ;  /* 0x0008f05801007387 */ /* 0x000fe20000100800 */
[----:B------:R-:W-:-:S03]  /*c8d0*/  LEA R22, P0, R23, R165, 0x1 ;  /* 0x000000a517167211 */ /* 0x000fc600078008ff */
[----:B------:R-:W-:Y:S01]  /*c8e0*/  STL [R1+0x8d4], R39 ;  /* 0x0008d42701007387 */ /* 0x000fe20000100800 */
[----:B------:R-:W-:-:S03]  /*c8f0*/  LEA.HI.X.SX32 R89, R42, R3, 0x1, P3 ;  /* 0x000000032a597211 */ /* 0x000fc600018f0eff */
[----:B------:R-:W-:Y:S01]  /*c900*/  STL [R1+0x8f8], R104 ;  /* 0x0008f86801007387 */ /* 0x000fe20000100800 */
[----:B------:R-:W-:-:S03]  /*c910*/  LEA R42, P3, R43, R165, 0x1 ;  /* 0x000000a52b2a7211 */ /* 0x000fc600078608ff */
[----:B------:R-:W-:Y:S01]  /*c920*/  STL [R1+0x8dc], R57 ;  /* 0x0008dc3901007387 */ /* 0x000fe20000100800 */
[----:B------:R-:W-:-:S03]  /*c930*/  LEA.HI.X.SX32 R105, R58, R3, 0x1, P4 ;  /* 0x000000033a697211 */ /* 0x000fc600020f0eff */
[----:B------:R-:W-:Y:S01]  /*c940*/  STL [R1+0x900], R122 ;  /* 0x0009007a01007387 */ /* 0x000fe20000100800 */
[----:B------:R-:W-:Y:S02]  /*c950*/  LEA R58, P4, R59, R165, 0x1 ;  /* 0x000000a53b3a7211 */ /* 0x000fe400078808ff */
[----:B------:R-:W-:Y:S01]  /*c960*/  LEA.HI.X.SX32 R123, R74, R3, 0x1, P5 ;  /* 0x000000034a7b7211 */ /* 0x000fe200028f0eff */
        /* <DEDUP_REMOVED lines=17> */
[----:B------:R-:W-:-:S03]  /*ca80*/  LEA.HI.X.SX32 R75, R26, R3, 0x1, P5 ;  /* 0x000000031a4b7211 */ /* 0x000fc600028f0eff */
        /* <DEDUP_REMOVED lines=17> */
[----:B------:R-:W-:Y:S01]  /*cba0*/  IMAD R28, R28, UR21, RZ ;  /* 0x000000151c1c7c24 */ /* 0x000fe2000f8e02ff */
[-C--:B------:R-:W-:Y:S02]  /*cbb0*/  LEA.HI.X.SX32 R27, R27, R3.reuse, 0x1, P5 ;  /* 0x000000031b1b7211 */ /* 0x080fe400028f0eff */
[----:B------:R-:W-:Y:S01]  /*cbc0*/  STL [R1+0x950], R26 ;  /* 0x0009501a01007387 */ /* 0x000fe20000100800 */
[----:B------:R-:W-:-:S03]  /*cbd0*/  LEA.HI.X.SX32 R143, R96, R3, 0x1, P4 ;  /* 0x00000003608f7211 */ /* 0x000fc600020f0eff */
[----:B------:R-:W-:Y:S01]  /*cbe0*/  STL [R1+0x92c], R91 ;  /* 0x00092c5b01007387 */ /* 0x000fe20000100800 */
[----:B------:R-:W-:-:S03]  /*cbf0*/  LEA.HI.X.SX32 R45, R45, R3, 0x1, P6 ;  /* 0x000000032d2d7211 */ /* 0x000fc600030f0eff */
[----:B------:R-:W-:Y:S01]  /*cc00*/  STL [R1+0x958], R44 ;  /* 0x0009582c01007387 */ /* 0x000fe20000100800 */
[----:B------:R-:W-:-:S03]  /*cc10*/  LEA.HI.X.SX32 R61, R61, R3, 0x1, P0 ;  /* 0x000000033d3d7211 */ /* 0x000fc600000f0eff */
[----:B------:R-:W-:Y:S01]  /*cc20*/  STL [R1+0x934], R109 ;  /* 0x0009346d01007387 */ /* 0x000fe20000100800 */
[----:B------:R-:W-:-:S03]  /*cc30*/  LEA R106, P0, R95, R165, 0x1 ;  /* 0x000000a55f6a7211 */ /* 0x000fc600078008ff */
[----:B------:R-:W-:Y:S01]  /*cc40*/  STL [R1+0x960], R60 ;  /* 0x0009603c01007387 */ /* 0x000fe20000100800 */
[----:B------:R-:W-:Y:S01]  /*cc50*/  LEA.HI.X.SX32 R77, R77, R3, 0x1, P3 ;  /* 0x000000034d4d7211 */ /* 0x000fe200018f0eff */
[----:B------:R-:W-:Y:S02]  /*cc60*/  IMAD R78, R78, UR22, RZ ;  /* 0x000000164e4e7c24 */ /* 0x000fe4000f8e02ff */
[----:B------:R-:W-:Y:S01]  /*cc70*/  STL [R1+0x968], R76 ;  /* 0x0009684c01007387 */ /* 0x000fe20000100800 */
[----:B------:R-:W-:Y:S01]  /*cc80*/  IMAD R62, R62, UR24, RZ ;  /* 0x000000183e3e7c24 */ /* 0x000fe2000f8e02ff */
[-C--:B------:R-:W-:Y:S02]  /*cc90*/  LEA R110, P3, R94, R165.reuse, 0x1 ;  /* 0x000000a55e6e7211 */ /* 0x080fe400078608ff */
[----:B------:R-:W-:Y:S01]  /*cca0*/  STL [R1+0x93c], R135 ;  /* 0x00093c8701007387 */ /* 0x000fe20000100800 */
[----:B------:R-:W-:Y:S01]  /*ccb0*/  LEA R126, P4, R28, R165, 0x1 ;  /* 0x000000a51c7e7211 */ /* 0x000fe200078808ff */
[----:B------:R-:W-:-:S02]  /*ccc0*/  IMAD R29, R29, UR23, RZ ;  /* 0x000000171d1d7c24 */ /* 0x000fc4000f8e02ff */
[----:B------:R-:W-:Y:S01]  /*ccd0*/  STL [R1+0x94c], R27 ;  /* 0x00094c1b01007387 */ /* 0x000fe20000100800 */
[----:B------:R-:W-:-:S03]  /*cce0*/  LEA.HI.X.SX32 R107, R95, R3, 0x1, P0 ;  /* 0x000000035f6b7211 */ /* 0x000fc600000f0eff */
[----:B------:R-:W-:Y:S01]  /*ccf0*/  STL [R1+0x944], R143 ;  /* 0x0009448f01007387 */ /* 0x000fe20000100800 */
[----:B------:R-:W-:-:S03]  /*cd00*/  LEA.HI.X.SX32 R111, R94, R3, 0x1, P3 ;  /* 0x000000035e6f7211 */ /* 0x000fc600018f0eff */
[----:B------:R-:W-:Y:S01]  /*cd10*/  STL [R1+0x954], R45 ;  /* 0x0009542d01007387 */ /* 0x000fe20000100800 */
[----:B------:R-:W-:Y:S01]  /*cd20*/  LEA.HI.X.SX32 R127, R28, R3, 0x1, P4 ;  /* 0x000000031c7f7211 */ /* 0x000fe200020f0eff */
[----:B------:R-:W-:Y:S02]  /*cd30*/  IMAD R63, R63, UR25, RZ ;  /* 0x000000193f3f7c24 */ /* 0x000fe4000f8e02ff */
[----:B------:R-:W-:Y:S01]  /*cd40*/  STL [R1+0x95c], R61 ;  /* 0x00095c3d01007387 */ /* 0x000fe20000100800 */
[-C--:B------:R-:W-:Y:S02]  /*cd50*/  LEA R144, P0, R78, R165.reuse, 0x1 ;  /* 0x000000a54e907211 */ /* 0x080fe400078008ff */
[-C--:B------:R-:W-:Y:S01]  /*cd60*/  LEA R152, P4, R62, R165.reuse, 0x1 ;  /* 0x000000a53e987211 */ /* 0x080fe200078808ff */
[----:B------:R-:W-:Y:S01]  /*cd70*/  STL [R1+0x964], R77 ;  /* 0x0009644d01007387 */ /* 0x000fe20000100800 */
[----:B------:R-:W-:Y:S01]  /*cd80*/  LEA R28, P3, R29, R165, 0x1 ;  /* 0x000000a51d1c7211 */ /* 0x000fe200078608ff */
[----:B------:R-:W-:-:S02]  /*cd90*/  IMAD R79, R79, UR26, RZ ;  /* 0x0000001a4f4f7c24 */ /* 0x000fc4000f8e02ff */
[----:B------:R-:W-:Y:S01]  /*cda0*/  STL [R1+0x970], R106 ;  /* 0x0009706a01007387 */ /* 0x000fe20000100800 */
[----:B------:R-:W-:-:S03]  /*cdb0*/  IMAD R80, R80, UR27, RZ ;  /* 0x0000001b50507c24 */ /* 0x000fc6000f8e02ff */
[----:B------:R-:W-:Y:S01]  /*cdc0*/  STL [R1+0x978], R110 ;  /* 0x0009786e01007387 */ /* 0x000fe20000100800 */
[----:B------:R-:W-:-:S03]  /*cdd0*/  LEA.HI.X.SX32 R145, R78, R3, 0x1, P0 ;  /* 0x000000034e917211 */ /* 0x000fc600000f0eff */
[----:B------:R-:W-:Y:S01]  /*cde0*/  STL [R1+0x96c], R107 ;  /* 0x00096c6b01007387 */ /* 0x000fe20000100800 */
[----:B------:R-:W-:-:S03]  /*cdf0*/  LEA.HI.X.SX32 R153, R62, R3, 0x1, P4 ;  /* 0x000000033e997211 */ /* 0x000fc600020f0eff */
[----:B------:R-:W-:Y:S01]  /*ce00*/  STL [R1+0x980], R126 ;  /* 0x0009807e01007387 */ /* 0x000fe20000100800 */
[----:B------:R-:W-:Y:S01]  /*ce10*/  LEA.HI.X.SX32 R29, R29, R3, 0x1, P3 ;  /* 0x000000031d1d7211 */ /* 0x000fe200018f0eff */
[----:B------:R-:W-:Y:S01]  /*ce20*/  IMAD R64, R64, UR28, RZ ;  /* 0x0000001c40407c24 */ /* 0x000fe2000f8e02ff */
[-C--:B------:R-:W-:Y:S01]  /*ce30*/  LEA R62, P0, R63, R165.reuse, 0x1 ;  /* 0x000000a53f3e7211 */ /* 0x080fe200078008ff */
        /* <DEDUP_REMOVED lines=11> */
[----:B------:R-:W-:-:S03]  /*cef0*/  LEA.HI.X.SX32 R95, R80, R3, 0x1, P4 ;  /* 0x00000003505f7211 */ /* 0x000fc600020f0eff */
[----:B------:R-:W-:Y:S01]  /*cf00*/  STL [R1+0x984], R145 ;  /* 0x0009849101007387 */ /* 0x000fe20000100800 */
[-C--:B------:R-:W-:Y:S01]  /*cf10*/  LEA R112, P0, R64, R165.reuse, 0x1 ;  /* 0x000000a540707211 */ /* 0x080fe200078008ff */
[----:B------:R-:W-:Y:S02]  /*cf20*/  IMAD R31, R31, UR31, RZ ;  /* 0x0000001f1f1f7c24 */ /* 0x000fe4000f8e02ff */
[----:B------:R-:W-:Y:S01]  /*cf30*/  STL [R1+0x98c], R29 ;  /* 0x00098c1d01007387 */ /* 0x000fe20000100800 */
[----:B------:R-:W-:-:S03]  /*cf40*/  LEA R146, P4, R30, R165, 0x1 ;  /* 0x000000a51e927211 */ /* 0x000fc600078808ff */
[----:B------:R-:W-:Y:S01]  /*cf50*/  STL [R1+0x994], R153 ;  /* 0x0009949901007387 */ /* 0x000fe20000100800 */
[----:B------:R-:W-:Y:S01]  /*cf60*/  LEA R128, P3, R46, R165, 0x1 ;  /* 0x000000a52e807211 */ /* 0x000fe200078608ff */
[----:B------:R-:W-:Y:S02]  /*cf70*/  IMAD R47, R47, UR32, RZ ;  /* 0x000000202f2f7c24 */ /* 0x000fe4000f8e02ff */
        /* <DEDUP_REMOVED lines=13> */
[----:B------:R-:W-:Y:S01]  /*d050*/  IMAD R82, R82, UR35, RZ ;  /* 0x0000002352527c24 */ /* 0x000fe2000f8e02ff */
[----:B------:R-:W-:Y:S02]  /*d060*/  LEA R64, P4, R65, R165, 0x1 ;  /* 0x000000a541407211 */ /* 0x000fe400078808ff */
[----:B------:R-:W-:Y:S01]  /*d070*/  STL [R1+0x9b8], R112 ;  /* 0x0009b87001007387 */ /* 0x000fe20000100800 */
[----:B------:R-:W-:Y:S01]  /*d080*/  IMAD R32, R32, UR36, RZ ;  /* 0x0000002420207c24 */ /* 0x000fe2000f8e02ff */
[-C--:B------:R-:W-:Y:S02]  /*d090*/  LEA.HI.X.SX32 R31, R31, R3.reuse, 0x1, P0 ;  /* 0x000000031f1f7211 */ /* 0x080fe400000f0eff */
[----:B------:R-:W-:Y:S01]  /*d0a0*/  STL [R1+0x9c0], R128 ;  /* 0x0009c08001007387 */ /* 0x000fe20000100800 */
[----:B------:R-:W-:-:S03]  /*d0b0*/  LEA.HI.X.SX32 R47, R47, R3, 0x1, P3 ;  /* 0x000000032f2f7211 */ /* 0x000fc600018f0eff */
[----:B------:R-:W-:Y:S01]  /*d0c0*/  STL [R1+0x9b4], R113 ;  /* 0x0009b47101007387 */ /* 0x000fe20000100800 */
[----:B------:R-:W-:-:S03]  /*d0d0*/  LEA R80, P0, R81, R165, 0x1 ;  /* 0x000000a551507211 */ /* 0x000fc600078008ff */
[----:B------:R-:W-:Y:S01]  /*d0e0*/  STL [R1+0x9c8], R146 ;  /* 0x0009c89201007387 */ /* 0x000fe20000100800 */
[----:B------:R-:W-:-:S03]  /*d0f0*/  LEA.HI.X.SX32 R65, R65, R3, 0x1, P4 ;  /* 0x0000000341417211 */ /* 0x000fc600020f0eff */
[----:B------:R-:W-:Y:S01]  /*d100*/  STL [R1+0x9bc], R129 ;  /* 0x0009bc8101007387 */ /* 0x000fe20000100800 */
[----:B------:R-:W-:Y:S01]  /*d110*/  IMAD R66, R66, UR37, RZ ;  /* 0x0000002542427c24 */ /* 0x000fe2000f8e02ff */
[-C--:B------:R-:W-:Y:S02]  /*d120*/  LEA R96, P3, R82, R165.reuse, 0x1 ;  /* 0x000000a552607211 */ /* 0x080fe400078608ff */
[----:B------:R-:W-:Y:S01]  /*d130*/  STL [R1+0x9c4], R147 ;  /* 0x0009c49301007387 */ /* 0x000fe20000100800 */
[----:B------:R-:W-:Y:S01]  /*d140*/  IMAD R48, R48, UR38, RZ ;  /* 0x0000002630307c24 */ /* 0x000fe2000f8e02ff */
[----:B------:R-:W-:Y:S02]  /*d150*/  LEA R114, P4, R32, R165, 0x1 ;  /* 0x000000a520727211 */ /* 0x000fe400078808ff */
[----:B------:R-:W-:Y:S01]  /*d160*/  STL [R1+0x9d0], R30 ;  /* 0x0009d01e01007387 */ /* 0x000fe20000100800 */
[----:B------:R-:W-:Y:S01]  /*d170*/  IMAD R33, R33, UR39, RZ ;  /* 0x0000002721217c24 */ /* 0x000fe2000f8e02ff */
[----:B------:R-:W-:-:S02]  /*d180*/  LEA.HI.X.SX32 R81, R81, R3, 0x1, P0 ;  /* 0x0000000351517211 */ /* 0x000fc400000f0eff */
[----:B------:R-:W-:Y:S01]  /*d190*/  STL [R1+0x9d8], R46 ;  /* 0x0009d82e01007387 */ /* 0x000fe20000100800 */
[----:B------:R-:W-:-:S03]  /*d1a0*/  LEA.HI.X.SX32 R97, R82, R3, 0x1, P3 ;  /* 0x0000000352617211 */ /* 0x000fc600018f0eff */
[----:B------:R-:W-:Y:S01]  /*d1b0*/  STL [R1+0x9cc], R31 ;  /* 0x0009cc1f01007387 */ /* 0x000fe20000100800 */
[----:B------:R-:W-:-:S03]  /*d1c0*/  IMAD R49, R49, UR40, RZ ;  /* 0x0000002831317c24 */ /* 0x000fc6000f8e02ff */
[----:B------:R-:W-:Y:S01]  /*d1d0*/  STL [R1+0x9e0], R64 ;  /* 0x0009e04001007387 */ /* 0x000fe20000100800 */
[----:B------:R-:W-:-:S03]  /*d1e0*/  LEA.HI.X.SX32 R115, R32, R3, 0x1, P4 ;  /* 0x0000000320737211 */ /* 0x000fc600020f0eff */
[----:B------:R-:W-:Y:S01]  /*d1f0*/  STL [R1+0x9d4], R47 ;  /* 0x0009d42f01007387 */ /* 0x000fe20000100800 */
[-C--:B------:R-:W-:Y:S02]  /*d200*/  LEA R130, P0, R66, R165.reuse, 0x1 ;  /* 0x000000a542827211 */ /* 0x080fe400078008ff */
[-C--:B------:R-:W-:Y:S01]  /*d210*/  LEA R148, P3, R48, R165.reuse, 0x1 ;  /* 0x000000a530947211 */ /* 0x080fe200078608ff */
[----:B------:R-:W-:Y:S01]  /*d220*/  STL [R1+0x9dc], R65 ;  /* 0x0009dc4101007387 */ /* 0x000fe20000100800 */
[----:B------:R-:W-:Y:S01]  /*d230*/  IMAD R67, R67, UR41, RZ ;  /* 0x0000002943437c24 */ /* 0x000fe2000f8e02ff */
[----:B------:R-:W-:Y:S02]  /*d240*/  LEA R32, P4, R33, R165, 0x1 ;  /* 0x000000a521207211 */ /* 0x000fe400078808ff */
[----:B------:R-:W-:Y:S01]  /*d250*/  STL [R1+0x9e8], R80 ;  /* 0x0009e85001007387 */ /* 0x000fe20000100800 */
[----:B------:R-:W-:-:S03]  /*d260*/  IMAD R83, R83, UR42, RZ ;  /* 0x0000002a53537c24 */ /* 0x000fc6000f8e02ff */
[----:B------:R-:W-:Y:S01]  /*d270*/  STL [R1+0x9f0], R96 ;  /* 0x0009f06001007387 */ /* 0x000fe20000100800 */
[----:B------:R-:W-:-:S03]  /*d280*/  LEA.HI.X.SX32 R131, R66, R3, 0x1, P0 ;  /* 0x0000000342837211 */ /* 0x000fc600000f0eff */
[----:B------:R-:W-:Y:S01]  /*d290*/  STL [R1+0x9e4], R81 ;  /* 0x0009e45101007387 */ /* 0x000fe20000100800 */
[----:B------:R-:W-:-:S03]  /*d2a0*/  LEA.HI.X.SX32 R149, R48, R3, 0x1, P3 ;  /* 0x0000000330957211 */ /* 0x000fc600018f0eff */
[----:B------:R-:W-:Y:S01]  /*d2b0*/  STL [R1+0x9f8], R114 ;  /* 0x0009f87201007387 */ /* 0x000fe20000100800 */
[----:B------:R-:W-:Y:S01]  /*d2c0*/  LEA R48, P0, R49, R165, 0x1 ;  /* 0x000000a531307211 */ /* 0x000fe200078008ff */
[----:B------:R-:W-:Y:S02]  /*d2d0*/  IMAD R84, R84, UR43, RZ ;  /* 0x0000002b54547c24 */ /* 0x000fe4000f8e02ff */
[----:B------:R-:W-:Y:S01]  /*d2e0*/  STL [R1+0x9ec], R97 ;  /* 0x0009ec6101007387 */ /* 0x000fe20000100800 */
[----:B------:R-:W-:-:S03]  /*d2f0*/  LEA.HI.X.SX32 R33, R33, R3, 0x1, P4 ;  /* 0x0000000321217211 */ /* 0x000fc600020f0eff */
[----:B------:R-:W-:Y:S01]  /*d300*/  STL [R1+0x9f4], R115 ;  /* 0x0009f47301007387 */ /* 0x000fe20000100800 */
[-C--:B------:R-:W-:Y:S01]  /*d310*/  LEA R66, P3, R67, R165.reuse, 0x1 ;  /* 0x000000a543427211 */ /* 0x080fe200078608ff */
[----:B------:R-:W-:Y:S02]  /*d320*/  IMAD R50, R50, UR44, RZ ;  /* 0x0000002c32327c24 */ /* 0x000fe4000f8e02ff */
[----:B------:R-:W-:Y:S01]  /*d330*/  STL [R1+0xa00], R130 ;  /* 0x000a008201007387 */ /* 0x000fe20000100800 */
[----:B------:R-:W-:Y:S01]  /*d340*/  LEA R82, P4, R83, R165, 0x1 ;  /* 0x000000a553527211 */ /* 0x000fe200078808ff */
[----:B------:R-:W-:Y:S02]  /*d350*/  IMAD R34, R34, UR45, RZ ;  /* 0x0000002d22227c24 */ /* 0x000fe4000f8e02ff */
        /* <DEDUP_REMOVED lines=10> */
[-C--:B------:R-:W-:Y:S01]  /*d400*/  LEA R116, P3, R50, R165.reuse, 0x1 ;  /* 0x000000a532747211 */ /* 0x080fe200078608ff */
[----:B------:R-:W-:Y:S02]  /*d410*/  IMAD R35, R35, UR47, RZ ;  /* 0x0000002f23237c24 */ /* 0x000fe4000f8e02ff */
        /* <DEDUP_REMOVED lines=8> */
[----:B------:R-:W-:Y:S01]  /*d4a0*/  IMAD R69, R69, UR49, RZ ;  /* 0x0000003145457c24 */ /* 0x000fe2000f8e02ff */
[----:B------:R-:W-:Y:S02]  /*d4b0*/  LEA.HI.X.SX32 R133, R34, R3, 0x1, P4 ;  /* 0x0000000322857211 */ /* 0x000fe400020f0eff */
[----:B------:R-:W-:Y:S01]  /*d4c0*/  STL [R1+0xa1c], R67 ;  /* 0x000a1c4301007387 */ /* 0x000fe20000100800 */
[----:B------:R-:W-:-:S03]  /*d4d0*/  LEA R150, P0, R68, R165, 0x1 ;  /* 0x000000a544967211 */ /* 0x000fc600078008ff */
[----:B------:R-:W-:Y:S01]  /*d4e0*/  STL [R1+0xa24], R83 ;  /* 0x000a245301007387 */ /* 0x000fe20000100800 */
[-C--:B------:R-:W-:Y:S01]  /*d4f0*/  LEA R34, P3, R35, R165.reuse, 0x1 ;  /* 0x000000a523227211 */ /* 0x080fe200078608ff */
[----:B------:R-:W-:Y:S02]  /*d500*/  IMAD R85, R85, UR50, RZ ;  /* 0x0000003255557c24 */ /* 0x000fe4000f8e02ff */
[----:B------:R-:W-:Y:S01]  /*d510*/  STL [R1+0xa30], R98 ;  /* 0x000a306201007387 */ /* 0x000fe20000100800 */
[----:B------:R-:W-:Y:S01]  /*d520*/  IMAD R86, R86, UR51, RZ ;  /* 0x0000003356567c24 */ /* 0x000fe2000f8e02ff */
[----:B------:R-:W-:Y:S02]  /*d530*/  LEA R50, P4, R51, R165, 0x1 ;  /* 0x000000a533327211 */ /* 0x000fe400078808ff */
        /* <DEDUP_REMOVED lines=8> */
[----:B------:R-:W-:Y:S01]  /*d5c0*/  LEA.HI.X.SX32 R51, R51, R3, 0x1, P4 ;  /* 0x0000000333337211 */ /* 0x000fe200020f0eff */
[----:B------:R-:W-:Y:S02]  /*d5d0*/  IMAD R36, R36, UR54, RZ ;  /* 0x0000003624247c24 */ /* 0x000fe4000f8e02ff */
[----:B------:R-:W-:Y:S01]  /*d5e0*/  STL [R1+0xa3c], R133 ;  /* 0x000a3c8501007387 */ /* 0x000fe20000100800 */
[-C--:B------:R-:W-:Y:S01]  /*d5f0*/  LEA R84, P3, R85, R165.reuse, 0x1 ;  /* 0x000000a555547211 */ /* 0x080fe200078608ff */
[----:B------:R-:W-:Y:S01]  /*d600*/  IMAD R52, R52, UR53, RZ ;  /* 0x0000003534347c24 */ /* 0x000fe2000f8e02ff */
[----:B------:R-:W-:Y:S01]  /*d610*/  LEA R100, P4, R86, R165, 0x1 ;  /* 0x000000a556647211 */ /* 0x000fe200078808ff */
        /* <DEDUP_REMOVED lines=8> */
[----:B0-----:R-:W-:Y:S02]  /*d6a0*/  IMAD R37, R37, UR14, RZ ;  /* 0x0000000e25257c24 */ /* 0x001fe4000f8e02ff */
[----:B------:R-:W-:Y:S01]  /*d6b0*/  STL [R1+0xa4c], R35 ;  /* 0x000a4c2301007387 */ /* 0x000fe20000100800 */
[----:B------:R-:W-:-:S03]  /*d6c0*/  LEA R154, P4, R36, R165, 0x1 ;  /* 0x000000a5249a7211 */ /* 0x000fc600078808ff */
[----:B------:R-:W-:Y:S01]  /*d6d0*/  STL [R1+0xa54], R51 ;  /* 0x000a543301007387 */ /* 0x000fe20000100800 */
[----:B------:R-:W-:Y:S01]  /*d6e0*/  LEA R136, P3, R52, R165, 0x1 ;  /* 0x000000a534887211 */ /* 0x000fe200078608ff */
[----:B-1----:R-:W-:Y:S02]  /*d6f0*/  IMAD R53, R53, UR15, RZ ;  /* 0x0000000f35357c24 */ /* 0x002fe4000f8e02ff */
        /* <DEDUP_REMOVED lines=31> */
[----:B------:R-:W-:-:S03]  /*d8f0*/  LEA.HI.X.SX32 R87, R87, R3, 0x1, P0 ;  /* 0x0000000357577211 */ /* 0x000fc600000f0eff */
[----:B------:R-:W-:Y:S01]  /*d900*/  STL [R1+0xaa0], R70 ;  /* 0x000aa04601007387 */ /* 0x000fe20000100800 */
[----:B------:R-:W-:-:S03]  /*d910*/  LEA.HI.X.SX32 R103, R103, R3, 0x1, P3 ;  /* 0x0000000367677211 */ /* 0x000fc600018f0eff */
[----:B------:R-:W-:Y:S01]  /*d920*/  STL [R1+0xa94], R53 ;  /* 0x000a943501007387 */ /* 0x000fe20000100800 */
[----:B------:R-:W-:-:S03]  /*d930*/  VIADD R156, R24, 0x7f ;  /* 0x0000007f189c7836 */ /* 0x000fc60000000000 */
[----:B------:R-:W-:Y:S01]  /*d940*/  STL [R1+0xa9c], R71 ;  /* 0x000a9c4701007387 */ /* 0x000fe20000100800 */
[----:B------:R-:W-:-:S03]  /*d950*/  LEA.HI.X.SX32 R121, R121, R3, 0x1, P4 ;  /* 0x0000000379797211 */ /* 0x000fc600020f0eff */
[----:B------:R-:W-:Y:S01]  /*d960*/  STL [R1+0xaa4], R86 ;  /* 0x000aa45601007387 */ /* 0x000fe20000100800 */
[----:B------:R-:W-:-:S03]  /*d970*/  LEA.HI.X.SX32 R125, R125, R3, 0x1, P6 ;  /* 0x000000037d7d7211 */ /* 0x000fc600030f0eff */
[----:B------:R-:W-:Y:S01]  /*d980*/  STL [R1+0xaa8], R102 ;  /* 0x000aa86601007387 */ /* 0x000fe20000100800 */
[----:B------:R-:W-:-:S03]  /*d990*/  LEA.HI.X.SX32 R139, R139, R3, 0x1, P5 ;  /* 0x000000038b8b7211 */ /* 0x000fc600028f0eff */
[----:B------:R-:W-:Y:S01]  /*d9a0*/  STL [R1+0xaac], R120 ;  /* 0x000aac7801007387 */ /* 0x000fe20000100800 */
[----:B------:R-:W-:-:S03]  /*d9b0*/  ISETP.GT.AND P0, PT, R156, 0x7f, PT ;  /* 0x0000007f9c00780c */ /* 0x000fc60003f04270 */
[----:B------:R-:W-:Y:S04]  /*d9c0*/  STL [R1+0x8c8], R124 ;  /* 0x0008c87c01007387 */ /* 0x000fe80000100800 */
[----:B------:R-:W-:Y:S04]  /*d9d0*/  STL [R1+0xab0], R138 ;  /* 0x000ab08a01007387 */ /* 0x000fe80000100800 */
[----:B------:R-:W-:Y:S04]  /*d9e0*/  STL [R1+0x8b8], R87 ;  /* 0x0008b85701007387 */ /* 0x000fe80000100800 */
[----:B------:R-:W-:Y:S01]  /*d9f0*/  STL [R1+0x8bc], R103 ;  /* 0x0008bc6701007387 */ /* 0x000fe20000100800 */
[----:B------:R-:W-:-:S03]  /*da00*/  ISETP.LT.AND P0, PT, R2, R24, P0 ;  /* 0x000000180200720c */ /* 0x000fc60000701270 */
[----:B------:R-:W-:Y:S04]  /*da10*/  STL [R1+0x8c0], R121 ;  /* 0x0008c07901007387 */ /* 0x000fe80000100800 */
[----:B------:R-:W4:Y:S04]  /*da20*/  LDL.LU R156, [R1+0x1258] ;  /* 0x00125800019c7983 */ /* 0x000f280000300800 */
[----:B------:R-:W-:Y:S04]  /*da30*/  STL [R1+0x8b4], R125 ;  /* 0x0008b47d01007387 */ /* 0x000fe80000100800 */
[----:B------:R-:W-:Y:S04]  /*da40*/  STL [R1+0x8c4], R139 ;  /* 0x0008c48b01007387 */ /* 0x000fe80000100800 */
[----:B------:R-:W2:Y:S04]  /*da50*/  LDL.LU R24, [R1+0x1254] ;  /* 0x0012540001187983 */ /* 0x000ea80000300800 */
[----:B------:R-:W3:Y:S04]  /*da60*/  LDL.LU R2, [R1+0x1250] ;  /* 0x0012500001027983 */ /* 0x000ee80000300800 */
[----:B--2---:R0:W-:Y:S04]  /*da70*/  STS.U16 [R41+UR5+0x2b80], R24 ;  /* 0x002b801829007988 */ /* 0x0041e80008000405 */
[----:B----4-:R1:W-:Y:S04]  /*da80*/  STS.U16 [R41+UR5+0xab80], R156 ;  /* 0x00ab809c29007988 */ /* 0x0103e80008000405 */
[----:B0-----:R-:W5:Y:S04]  /*da90*/  LDL.LU R24, [R1+0x124c] ;  /* 0x00124c0001187983 */ /* 0x001f680000300800 */
[----:B-1----:R-:W2:Y:S02]  /*daa0*/  LDL.LU R156, [R1+0x1248] ;  /* 0x00124800019c7983 */ /* 0x002ea40000300800 */
[----:B--2---:R-:W-:-:S06]  /*dab0*/  PRMT R156, RZ, 0x7610, R156 ;  /* 0x00007610ff9c7816 */ /* 0x004fcc000000009c */
[----:B------:R0:W2:Y:S04]  /*dac0*/  @P0 LDG.E.U16 R156, desc[UR16][R124.64] ;  /* 0x000000107c9c0981 */ /* 0x0000a8000c1e1500 */
[----:B------:R-:W4:Y:S04]  /*dad0*/  LDL.LU.64 R124, [R1+0x1240] ;  /* 0x00124000017c7983 */ /* 0x000f280000300a00 */
[----:B----4-:R1:W-:Y:S04]  /*dae0*/  STS.U16 [R41+UR5+0x2f80], R125 ;  /* 0x002f807d29007988 */ /* 0x0103e80008000405 */
[----:B-1----:R-:W0:Y:S04]  /*daf0*/  LDL.LU R125, [R1+0x1238] ;  /* 0x00123800017d7983 */ /* 0x002e280000300800 */
[----:B------:R1:W-:Y:S01]  /*db00*/  STS.U16 [R41+UR5+0xaf80], R124 ;  /* 0x00af807c29007988 */ /* 0x0003e20008000405 */
[----:B0-----:R-:W-:-:S06]  /*db10*/  PRMT R125, RZ, 0x7610, R125 ;  /* 0x00007610ff7d7816 */ /* 0x001fcc000000007d */
[----:B------:R-:W4:Y:S04]  /*db20*/  @P0 LDG.E.U16 R125, desc[UR16][R20.64] ;  /* 0x00000010147d0981 */ /* 0x000f28000c1e1500 */
[----:B------:R-:W5:Y:S04]  /*db30*/  LDL.LU.64 R20, [R1+0x1230] ;  /* 0x0012300001147983 */ /* 0x000f680000300a00 */
[----:B-1----:R-:W2:Y:S01]  /*db40*/  LDL.LU R124, [R1+0x1228] ;  /* 0x00122800017c7983 */ /* 0x002ea20000300800 */
[----:B------:R-:W-:Y:S02]  /*db50*/  PRMT R165, RZ, 0x7610, R165 ;  /* 0x00007610ffa57816 */ /* 0x000fe400000000a5 */
[----:B------:R-:W-:Y:S01]  /*db60*/  PRMT R3, RZ, 0x7610, R3 ;  /* 0x00007610ff037816 */ /* 0x000fe20000000003 */
[----:B------:R0:W-:Y:S04]  /*db70*/  STS.U16 [R41+UR5+0x3380], R25 ;  /* 0x0033801929007988 */ /* 0x0001e80008000405 */
[----:B------:R-:W3:Y:S04]  /*db80*/  @P0 LDG.E.U16 R165, desc[UR16][R26.64] ;  /* 0x000000101aa50981 */ /* 0x000ee8000c1e1500 */
[----:B------:R1:W-:Y:S04]  /*db90*/  STS.U16 [R41+UR5+0xb380], R40 ;  /* 0x00b3802829007988 */ /* 0x0003e80008000405 */
[----:B------:R-:W3:Y:S04]  /*dba0*/  @P0 LDG.E.U16 R3, desc[UR16][R28.64] ;  /* 0x000000101c030981 */ /* 0x000ee8000c1e1500 */
[----:B------:R0:W-:Y:S01]  /*dbb0*/  STS.U16 [R41+UR5+0x3780], R157 ;  /* 0x0037809d29007988 */ /* 0x0001e20008000405 */
[----:B--2---:R-:W-:-:S06]  /*dbc0*/  PRMT R124, RZ, 0x7610, R124 ;  /* 0x00007610ff7c7816 */ /* 0x004fcc000000007c */
[----:B------:R-:W2:Y:S04]  /*dbd0*/  @P0 LDG.E.U16 R124, desc[UR16][R22.64] ;  /* 0x00000010167c0981 */ /* 0x000ea8000c1e1500 */
[----:B------:R-:W5:Y:S04]  /*dbe0*/  LDL.LU.64 R22, [R1+0x1220] ;  /* 0x0012200001167983 */ /* 0x000f680000300a00 */
[----:B0-----:R-:W5:Y:S04]  /*dbf0*/  LDL.LU R25, [R1+0x1218] ;  /* 0x0012180001197983 */ /* 0x001f680000300800 */
[----:B------:R-:W5:Y:S04]  /*dc00*/  LDL.LU.64 R26, [R1+0x1210] ;  /* 0x00121000011a7983 */ /* 0x000f680000300a00 */
[----:B-1----:R-:W5:Y:S04]  /*dc10*/  LDL.LU R40, [R1+0x1208] ;  /* 0x0012080001287983 */ /* 0x002f680000300800 */
[----:B------:R-:W5:Y:S04]  /*dc20*/  LDL.LU.64 R28, [R1+0x1200] ;  /* 0x00120000011c7983 */ /* 0x000f680000300a00 */
[----:B------:R-:W2:Y:S04]  /*dc30*/  LDL.LU R157, [R1+0x11f8] ;  /* 0x0011f800019d7983 */ /* 0x000ea80000300800 */
[----:B------:R0:W-:Y:S01]  /*dc40*/  STS.U16 [R41+UR5+0xb780], R54 ;  /* 0x00b7803629007988 */ /* 0x0001e20008000405 */
[----:B--2---:R-:W-:-:S06]  /*dc50*/  PRMT R157, RZ, 0x7610, R157 ;  /* 0x00007610ff9d7816 */ /* 0x004fcc000000009d */
[----:B------:R-:W2:Y:S04]  /*dc60*/  @P0 LDG.E.U16 R157, desc[UR16][R30.64] ;  /* 0x000000101e9d0981 */ /* 0x000ea8000c1e1500 */
[----:B------:R-:W5:Y:S04]  /*dc70*/  LDL.LU.64 R30, [R1+0x11f0] ;  /* 0x0011f000011e7983 */ /* 0x000f680000300a00 */
[----:B0-----:R-:W2:Y:S04]  /*dc80*/  LDL.LU R54, [R1+0x11e8] ;  /* 0x0011e80001367983 */ /* 0x001ea80000300800 */
        /* <DEDUP_REMOVED lines=15> */
[----:B---3--:R0:W-:Y:S01]  /*dd80*/  STS.U16 [R41+UR5+0xbf80], R92 ;  /* 0x00bf805c29007988 */ /* 0x0081e20008000405 */
[----:B--2---:R-:W-:-:S06]  /*dd90*/  PRMT R93, RZ, 0x7610, R93 ;  /* 0x00007610ff5d7816 */ /* 0x004fcc000000005d */
[----:B------:R-:W2:Y:S04]  /*dda0*/  @P0 LDG.E.U16 R93, desc[UR16][R38.64] ;  /* 0x00000010265d0981 */ /* 0x000ea8000c1e1500 */
[----:B------:R-:W5:Y:S04]  /*ddb0*/  LDL.LU.64 R38, [R1+0x11b0] ;  /* 0x0011b00001267983 */ /* 0x000f680000300a00 */
[----:B0-----:R-:W5:Y:S04]  /*ddc0*/  LDL.LU R41, [R1+0x11ac] ;  /* 0x0011ac0001297983 */ /* 0x001f680000300800 */
[----:B------:R-:W3:Y:S04]  /*ddd0*/  LDL.LU R92, [R1+0x11a8] ;  /* 0x0011a800015c7983 */ /* 0x000ee80000300800 */
[----:B----4-:R0:W-:Y:S01]  /*dde0*/  STS.U16 [R2+UR5+0x20000], R125 ;  /* 0x0200007d02007988 */ /* 0x0101e20008000405 */
[----:B---3--:R-:W-:-:S06]  /*ddf0*/  PRMT R92, RZ, 0x7610, R92 ;  /* 0x00007610ff5c7816 */ /* 0x008fcc000000005c */
[----:B------:R-:W3:Y:S04]  /*de00*/  @P0 LDG.E.U16 R92, desc[UR16][R42.64] ;  /* 0x000000102a5c0981 */ /* 0x000ee8000c1e1500 */
[----:B------:R-:W5:Y:S04]  /*de10*/  LDL.LU.64 R42, [R1+0x11a0] ;  /* 0x0011a000012a7983 */ /* 0x000f680000300a00 */
[----:B0-----:R-:W4:Y:S04]  /*de20*/  LDL.LU R125, [R1+0x1198] ;  /* 0x00119800017d7983 */ /* 0x001f280000300800 */
[----:B------:R0:W-:Y:S01]  /*de30*/  STS.U16 [R2+UR5+0x20400], R124 ;  /* 0x0204007c02007988 */ /* 0x0001e20008000405 */
[----:B----4-:R-:W-:-:S06]  /*de40*/  PRMT R125, RZ, 0x7610, R125 ;  /* 0x00007610ff7d7816 */ /* 0x010fcc000000007d */
[----:B------:R-:W4:Y:S04]  /*de50*/  @P0 LDG.E.U16 R125, desc[UR16][R44.64] ;  /* 0x000000102c7d0981 */ /* 0x000f28000c1e1500 */
[----:B------:R-:W5:Y:S04]  /*de60*/  LDL.LU.64 R44, [R1+0x1190] ;  /* 0x00119000012c7983 */ /* 0x000f680000300a00 */
[----:B0-----:R-:W2:Y:S02]  /*de70*/  LDL.LU R124, [R1+0x1188] ;  /* 0x00118800017c7983 */ /* 0x001ea40000300800 */
[----:B--2---:R-:W-:-:S06]  /*de80*/  PRMT R124, RZ, 0x7610, R124 ;  /* 0x00007610ff7c7816 */ /* 0x004fcc000000007c */
[----:B------:R0:W2:Y:S04]  /*de90*/  @P0 LDG.E.U16 R124, desc[UR16][R152.64] ;  /* 0x00000010987c0981 */ /* 0x0000a8000c1e1500 */
[----:B------:R-:W0:Y:S04]  /*dea0*/  LDL.LU.64 R152, [R1+0x1180] ;  /* 0x0011800001987983 */ /* 0x000e280000300a00 */
[----:B------:R1:W-:Y:S01]  /*deb0*/  STS.U16 [R2+UR5+0x21000], R157 ;  /* 0x0210009d02007988 */ /* 0x0003e20008000405 */
[----:B0-----:R-:W-:Y:S02]  /*dec0*/  PRMT R153, RZ, 0x7610, R153 ;  /* 0x00007610ff997816 */ /* 0x001fe40000000099 */
[----:B------:R-:W-:-:S04]  /*ded0*/  PRMT R152, RZ, 0x7610, R152 ;  /* 0x00007610ff987816 */ /* 0x000fc80000000098 */
[----:B------:R-:W2:Y:S04]  /*dee0*/  @P0 LDG.E.U16 R153, desc[UR16][R46.64] ;  /* 0x000000102e990981 */ /* 0x000ea8000c1e1500 */
[----:B------:R-:W2:Y:S04]  /*def0*/  @P0 LDG.E.U16 R152, desc[UR16][R48.64] ;  /* 0x0000001030980981 */ /* 0x000ea8000c1e1500 */
[----:B------:R-:W5:Y:S04]  /*df00*/  LDL.LU.64 R46, [R1+0x1178] ;  /* 0x00117800012e7983 */ /* 0x000f680000300a00 */
[----:B------:R-:W5:Y:S04]  /*df10*/  LDL.LU.64 R48, [R1+0x1170] ;  /* 0x0011700001307983 */ /* 0x000f680000300a00 */
[----:B-1----:R-:W2:Y:S04]  /*df20*/  LDL.LU R157, [R1+0x1168] ;  /* 0x00116800019d7983 */ /* 0x002ea80000300800 */
[----:B------:R0:W-:Y:S04]  /*df30*/  STS.U16 [R2+UR5+0x20800], R165 ;  /* 0x020800a502007988 */ /* 0x0001e80008000405 */
[----:B------:R1:W-:Y:S01]  /*df40*/  STS.U16 [R2+UR5+0x20c00], R3 ;  /* 0x020c000302007988 */ /* 0x0003e20008000405 */
[----:B0-----:R-:W-:-:S03]  /*df50*/  PRMT R165, RZ, 0x7610, R165 ;  /* 0x00007610ffa57816 */ /* 0x001fc600000000a5 */
[----:B------:R0:W-:Y:S01]  /*df60*/  STS.U16 [R2+UR5+0x21c00], R164 ;  /* 0x021c00a402007988 */ /* 0x0001e20008000405 */
[----:B-1----:R-:W-:-:S03]  /*df70*/  PRMT R3, RZ, 0x7610, R3 ;  /* 0x00007610ff037816 */ /* 0x002fc60000000003 */
[----:B------:R1:W-:Y:S04]  /*df80*/  STS.U16 [R2+UR5+0x21400], R54 ;  /* 0x0214003602007988 */ /* 0x0003e80008000405 */
[----:B------:R-:W3:Y:S01]  /*df90*/  @P0 LDG.E.U16 R165, desc[UR16][R52.64] ;  /* 0x0000001034a50981 */ /* 0x000ee2000c1e1500 */
[----:B0-----:R-:W-:-:S03]  /*dfa0*/  LOP3.LUT R164, R2, 0x10, RZ, 0x3c, !PT ;  /* 0x0000001002a47812 */ /* 0x001fc600078e3cff */
[----:B------:R0:W-:Y:S04]  /*dfb0*/  STS.U16 [R2+UR5+0x21800], R55 ;  /* 0x0218003702007988 */ /* 0x0001e80008000405 */
[----:B------:R-:W3:Y:S04]  /*dfc0*/  @P0 LDG.E.U16 R3, desc[UR16][R56.64] ;  /* 0x0000001038030981 */ /* 0x000ee8000c1e1500 */
[----:B------:R0:W-:Y:S01]  /*dfd0*/  STS.U16 [R164+UR5+0x20080], R93 ;  /* 0x0200805da4007988 */ /* 0x0001e20008000405 */
[----:B--2---:R-:W-:-:S06]  /*dfe0*/  PRMT R157, RZ, 0x7610, R157 ;  /* 0x00007610ff9d7816 */ /* 0x004fcc000000009d */
[----:B------:R-:W2:Y:S04]  /*dff0*/  @P0 LDG.E.U16 R157, desc[UR16][R50.64] ;  /* 0x00000010329d0981 */ /* 0x000ea8000c1e1500 */
[----:B------:R-:W5:Y:S04]  /*e000*/  LDL.LU.64 R50, [R1+0x1160] ;  /* 0x0011600001327983 */ /* 0x000f680000300a00 */
[----:B-1----:R-:W5:Y:S04]  /*e010*/  LDL.LU R54, [R1+0x1158] ;  /* 0x0011580001367983 */ /* 0x002f680000300800 */
[----:B------:R-:W5:Y:S04]  /*e020*/  LDL.LU.64 R52, [R1+0x1150] ;  /* 0x0011500001347983 */ /* 0x000f680000300a00 */
[----:B0-----:R-:W5:Y:S04]  /*e030*/  LDL.LU R55, [R1+0x1148] ;  /* 0x0011480001377983 */ /* 0x001f680000300800 */
[----:B------:R-:W5:Y:S04]  /*e040*/  LDL.LU.64 R56, [R1+0x1140] ;  /* 0x0011400001387983 */ /* 0x000f680000300a00 */
[----:B------:R-:W2:Y:S04]  /*e050*/  LDL.LU R93, [R1+0x1138] ;  /* 0x00113800015d7983 */ /* 0x000ea80000300800 */
[----:B---3--:R0:W-:Y:S01]  /*e060*/  STS.U16 [R164+UR5+0x20480], R92 ;  /* 0x0204805ca4007988 */ /* 0x0081e20008000405 */
[----:B--2---:R-:W-:-:S06]  /*e070*/  PRMT R93, RZ, 0x7610, R93 ;  /* 0x00007610ff5d7816 */ /* 0x004fcc000000005d */
[----:B------:R-:W2:Y:S04]  /*e080*/  @P0 LDG.E.U16 R93, desc[UR16][R58.64] ;  /* 0x000000103a5d0981 */ /* 0x000ea8000c1e1500 */
[----:B------:R-:W5:Y:S04]  /*e090*/  LDL.LU.64 R58, [R1+0x1130] ;  /* 0x00113000013a7983 */ /* 0x000f680000300a00 */
[----:B0-----:R-:W3:Y:S04]  /*e0a0*/  LDL.LU R92, [R1+0x1128] ;  /* 0x00112800015c7983 */ /* 0x001ee80000300800 */
        /* <DEDUP_REMOVED lines=25> */
[----:B------:R0:W-:Y:S02]  /*e240*/  STS.U16 [R164+UR5+0x21c80], R165 ;  /* 0x021c80a5a4007988 */ /* 0x0001e40008000405 */
[----:B0-----:R-:W-:-:S02]  /*e250*/  LOP3.LUT R164, R2, 0x20, RZ, 0x3c, !PT ;  /* 0x0000002002a47812 */ /* 0x001fc400078e3cff */
[----:B------:R-:W-:-:S03]  /*e260*/  PRMT R165, RZ, 0x7610, R165 ;  /* 0x00007610ffa57816 */ /* 0x000fc600000000a5 */
[----:B------:R0:W-:Y:S04]  /*e270*/  STS.U16 [R164+UR5+0x20100], R3 ;  /* 0x02010003a4007988 */ /* 0x0001e80008000405 */
[----:B------:R-:W4:Y:S01]  /*e280*/  @P0 LDG.E.U16 R165, desc[UR16][R72.64] ;  /* 0x0000001048a50981 */ /* 0x000f22000c1e1500 */
[----:B0-----:R-:W-:-:S03]  /*e290*/  PRMT R3, RZ, 0x7610, R3 ;  /* 0x00007610ff037816 */ /* 0x001fc60000000003 */
[----:B------:R0:W-:Y:S04]  /*e2a0*/  STS.U16 [R164+UR5+0x20500], R93 ;  /* 0x0205005da4007988 */ /* 0x0001e80008000405 */
[----:B---3--:R1:W-:Y:S04]  /*e2b0*/  STS.U16 [R164+UR5+0x20900], R92 ;  /* 0x0209005ca4007988 */ /* 0x0083e80008000405 */
[----:B------:R-:W3:Y:S01]  /*e2c0*/  @P0 LDG.E.U16 R3, desc[UR16][R74.64] ;  /* 0x000000104a030981 */ /* 0x000ee2000c1e1500 */
[----:B--2---:R-:W-:-:S06]  /*e2d0*/  PRMT R157, RZ, 0x7610, R157 ;  /* 0x00007610ff9d7816 */ /* 0x004fcc000000009d */
[----:B------:R-:W2:Y:S04]  /*e2e0*/  @P0 LDG.E.U16 R157, desc[UR16][R70.64] ;  /* 0x00000010469d0981 */ /* 0x000ea8000c1e1500 */
[----:B------:R-:W5:Y:S04]  /*e2f0*/  LDL.LU.64 R70, [R1+0x10d0] ;  /* 0x0010d00001467983 */ /* 0x000f680000300a00 */
[----:B------:R-:W5:Y:S04]  /*e300*/  LDL.LU.64 R72, [R1+0x10c8] ;  /* 0x0010c80001487983 */ /* 0x000f680000300a00 */
[----:B0-----:R-:W2:Y:S04]  /*e310*/  LDL.LU R93, [R1+0x10c0] ;  /* 0x0010c000015d7983 */ /* 0x001ea80000300800 */
[----:B------:R-:W5:Y:S04]  /*e320*/  LDL.LU.64 R74, [R1+0x10b8] ;  /* 0x0010b800014a7983 */ /* 0x000f680000300a00 */
[----:B-1----:R-:W2:Y:S04]  /*e330*/  LDL.LU R92, [R1+0x10b0] ;  /* 0x0010b000015c7983 */ /* 0x002ea80000300800 */
[----:B----4-:R0:W-:Y:S01]  /*e340*/  STS.U16 [R164+UR5+0x20d00], R125 ;  /* 0x020d007da4007988 */ /* 0x0101e20008000405 */
[----:B--2---:R-:W-:-:S06]  /*e350*/  PRMT R92, RZ, 0x7610, R92 ;  /* 0x00007610ff5c7816 */ /* 0x004fcc000000005c */
[----:B------:R-:W2:Y:S04]  /*e360*/  @P0 LDG.E.U16 R92, desc[UR16][R76.64] ;  /* 0x000000104c5c0981 */ /* 0x000ea8000c1e1500 */
[----:B------:R-:W5:Y:S04]  /*e370*/  LDL.LU.64 R76, [R1+0x10a8] ;  /* 0x0010a800014c7983 */ /* 0x000f680000300a00 */
[----:B0-----:R-:W4:Y:S01]  /*e380*/  LDL.LU R125, [R1+0x10a0] ;  /* 0x0010a000017d7983 */ /* 0x001f220000300800 */
[----:B------:R-:W-:-:S03]  /*e390*/  PRMT R93, RZ, 0x7610, R93 ;  /* 0x00007610ff5d7816 */ /* 0x000fc6000000005d */
[----:B------:R0:W-:Y:S04]  /*e3a0*/  STS.U16 [R164+UR5+0x21100], R124 ;  /* 0x0211007ca4007988 */ /* 0x0001e80008000405 */
[----:B------:R-:W2:Y:S04]  /*e3b0*/  @P0 LDG.E.U16 R93, desc[UR16][R78.64] ;  /* 0x000000104e5d0981 */ /* 0x000ea8000c1e1500 */
[----:B------:R1:W-:Y:S04]  /*e3c0*/  STS.U16 [R164+UR5+0x21500], R153 ;  /* 0x02150099a4007988 */ /* 0x0003e80008000405 */
[----:B------:R-:W5:Y:S04]  /*e3d0*/  LDL.LU.64 R78, [R1+0x1098] ;  /* 0x00109800014e7983 */ /* 0x000f680000300a00 */
[----:B0-----:R-:W2:Y:S01]  /*e3e0*/  LDL.LU R124, [R1+0x1090] ;  /* 0x00109000017c7983 */ /* 0x001ea20000300800 */
[----:B----4-:R-:W-:-:S06]  /*e3f0*/  PRMT R125, RZ, 0x7610, R125 ;  /* 0x00007610ff7d7816 */ /* 0x010fcc000000007d */
[----:B------:R-:W4:Y:S04]  /*e400*/  @P0 LDG.E.U16 R125, desc[UR16][R80.64] ;  /* 0x00000010507d0981 */ /* 0x000f28000c1e1500 */
[----:B------:R-:W5:Y:S04]  /*e410*/  LDL.LU.64 R80, [R1+0x1088] ;  /* 0x0010880001507983 */ /* 0x000f680000300a00 */
[----:B-1----:R-:W3:Y:S01]  /*e420*/  LDL.LU R153, [R1+0x1080] ;  /* 0x0010800001997983 */ /* 0x002ee20000300800 */
[----:B--2---:R-:W-:-:S03]  /*e430*/  PRMT R124, RZ, 0x7610, R124 ;  /* 0x00007610ff7c7816 */ /* 0x004fc6000000007c */
[----:B------:R0:W-:Y:S04]  /*e440*/  STS.U16 [R164+UR5+0x21900], R152 ;  /* 0x02190098a4007988 */ /* 0x0001e80008000405 */
[----:B------:R-:W2:Y:S04]  /*e450*/  @P0 LDG.E.U16 R124, desc[UR16][R82.64] ;  /* 0x00000010527c0981 */ /* 0x000ea8000c1e1500 */
[----:B------:R1:W-:Y:S04]  /*e460*/  STS.U16 [R164+UR5+0x21d00], R157 ;  /* 0x021d009da4007988 */ /* 0x0003e80008000405 */
[----:B------:R-:W5:Y:S04]  /*e470*/  LDL.LU.64 R82, [R1+0x1078] ;  /* 0x0010780001527983 */ /* 0x000f680000300a00 */
[----:B0-----:R-:W2:Y:S01]  /*e480*/  LDL.LU R152, [R1+0x1070] ;  /* 0x0010700001987983 */ /* 0x001ea20000300800 */
[----:B---3--:R-:W-:-:S06]  /*e490*/  PRMT R153, RZ, 0x7610, R153 ;  /* 0x00007610ff997816 */ /* 0x008fcc0000000099 */
[----:B------:R-:W3:Y:S04]  /*e4a0*/  @P0 LDG.E.U16 R153, desc[UR16][R84.64] ;  /* 0x0000001054990981 */ /* 0x000ee8000c1e1500 */
[----:B------:R-:W5:Y:S04]  /*e4b0*/  LDL.LU.64 R84, [R1+0x1068] ;  /* 0x0010680001547983 */ /* 0x000f680000300a00 */
[----:B-1----:R-:W3:Y:S01]  /*e4c0*/  LDL.LU R164, [R1+0x1060] ;  /* 0x0010600001a47983 */ /* 0x002ee20000300800 */
[----:B------:R-:W-:Y:S02]  /*e4d0*/  LOP3.LUT R157, R2, 0x30, RZ, 0x3c, !PT ;  /* 0x00000030029d7812 */ /* 0x000fe400078e3cff */
[----:B--2---:R-:W-:-:S03]  /*e4e0*/  PRMT R152, RZ, 0x7610, R152 ;  /* 0x00007610ff987816 */ /* 0x004fc60000000098 */
[----:B------:R0:W-:Y:S04]  /*e4f0*/  STS.U16 [R157+UR5+0x20180], R165 ;  /* 0x020180a59d007988 */ /* 0x0001e80008000405 */
[----:B------:R1:W-:Y:S04]  /*e500*/  STS.U16 [R157+UR5+0x20580], R3 ;  /* 0x020580039d007988 */ /* 0x0003e80008000405 */
[----:B------:R-:W2:Y:S01]  /*e510*/  @P0 LDG.E.U16 R152, desc[UR16][R86.64] ;  /* 0x0000001056980981 */ /* 0x000ea2000c1e1500 */
[----:B0-----:R-:W-:Y:S02]  /*e520*/  PRMT R165, RZ, 0x7610, R165 ;  /* 0x00007610ffa57816 */ /* 0x001fe400000000a5 */
[----:B-1----:R-:W-:Y:S01]  /*e530*/  PRMT R3, RZ, 0x7610, R3 ;  /* 0x00007610ff037816 */ /* 0x002fe20000000003 */
[----:B------:R0:W-:Y:S04]  /*e540*/  STS.U16 [R157+UR5+0x20980], R92 ;  /* 0x0209805c9d007988 */ /* 0x0001e80008000405 */
[----:B------:R-:W5:Y:S04]  /*e550*/  LDL.LU.64 R86, [R1+0x1058] ;  /* 0x0010580001567983 */ /* 0x000f680000300a00 */
[----:B------:R-:W2:Y:S04]  /*e560*/  @P0 LDG.E.U16 R165, desc[UR16][R90.64] ;  /* 0x000000105aa50981 */ /* 0x000ea8000c1e1500 */
[----:B------:R1:W-:Y:S04]  /*e570*/  STS.U16 [R157+UR5+0x20d80], R93 ;  /* 0x020d805d9d007988 */ /* 0x0003e80008000405 */
[----:B------:R0:W2:Y:S01]  /*e580*/  @P0 LDG.E.U16 R3, desc[UR16][R106.64] ;  /* 0x000000106a030981 */ /* 0x0000a2000c1e1500 */
[----:B---3--:R-:W-:-:S06]  /*e590*/  PRMT R164, RZ, 0x7610, R164 ;  /* 0x00007610ffa47816 */ /* 0x008fcc00000000a4 */
[----:B------:R-:W3:Y:S04]  /*e5a0*/  @P0 LDG.E.U16 R164, desc[UR16][R88.64] ;  /* 0x0000001058a40981 */ /* 0x000ee8000c1e1500 */
[----:B------:R-:W5:Y:S04]  /*e5b0*/  LDL.LU.64 R88, [R1+0x1050] ;  /* 0x0010500001587983 */ /* 0x000f680000300a00 */
[----:B0-----:R-:W5:Y:S04]  /*e5c0*/  LDL.LU R92, [R1+0x1048] ;  /* 0x00104800015c7983 */ /* 0x001f680000300800 */
[----:B------:R-:W5:Y:S04]  /*e5d0*/  LDL.LU.64 R90, [R1+0x1040] ;  /* 0x00104000015a7983 */ /* 0x000f680000300a00 */
[----:B-1----:R-:W5:Y:S04]  /*e5e0*/  LDL.LU R93, [R1+0x1038] ;  /* 0x00103800015d7983 */ /* 0x002f680000300800 */
[----:B------:R-:W2:Y:S04]  /*e5f0*/  LDL.LU.64 R106, [R1+0x1030] ;  /* 0x00103000016a7983 */ /* 0x000ea80000300a00 */
[----:B----4-:R0:W-:Y:S04]  /*e600*/  STS.U16 [R157+UR5+0x21180], R125 ;  /* 0x0211807d9d007988 */ /* 0x0101e80008000405 */
[----:B------:R1:W-:Y:S04]  /*e610*/  STS.U16 [R157+UR5+0x21580], R124 ;  /* 0x0215807c9d007988 */ /* 0x0003e80008000405 */
[----:B0-----:R-:W4:Y:S01]  /*e620*/  LDL.LU R125, [R1+0x1028] ;  /* 0x00102800017d7983 */ /* 0x001f220000300800 */
[----:B--2---:R-:W-:-:S06]  /*e630*/  PRMT R107, RZ, 0x7610, R107 ;  /* 0x00007610ff6b7816 */ /* 0x004fcc000000006b */
[----:B------:R-:W2:Y:S04]  /*e640*/  @P0 LDG.E.U16 R107, desc[UR16][R94.64] ;  /* 0x000000105e6b0981 */ /* 0x000ea8000c1e1500 */
[----:B------:R-:W5:Y:S04]  /*e650*/  LDL.LU.64 R94, [R1+0x1020] ;  /* 0x00102000015e7983 */ /* 0x000f680000300a00 */
[----:B-1----:R-:W2:Y:S01]  /*e660*/  LDL.LU R124, [R1+0x1018] ;  /* 0x00101800017c7983 */ /* 0x002ea20000300800 */
[----:B----4-:R-:W-:-:S03]  /*e670*/  PRMT R125, RZ, 0x7610, R125 ;  /* 0x00007610ff7d7816 */ /* 0x010fc6000000007d */
[----:B------:R-:W-:Y:S04]  /*e680*/  STS.U16 [R157+UR5+0x21980], R153 ;  /* 0x021980999d007988 */ /* 0x000fe80008000405 */
[----:B------:R0:W-:Y:S04]  /*e690*/  STS.U16 [R157+UR5+0x21d80], R152 ;  /* 0x021d80989d007988 */ /* 0x0001e80008000405 */
[----:B------:R-:W4:Y:S01]  /*e6a0*/  @P0 LDG.E.U16 R125, desc[UR16][R96.64] ;  /* 0x00000010607d0981 */ /* 0x000f22000c1e1500 */
[----:B0-----:R-:W-:-:S03]  /*e6b0*/  LOP3.LUT R152, R2, 0x40, RZ, 0x3c, !PT ;  /* 0x0000004002987812 */ /* 0x001fc600078e3cff */
[----:B------:R-:W5:Y:S04]  /*e6c0*/  LDL.LU.64 R96, [R1+0x1010] ;  /* 0x0010100001607983 */ /* 0x000f680000300a00 */
[----:B------:R-:W4:Y:S04]  /*e6d0*/  LDL.LU R153, [R1+0x1008] ;  /* 0x0010080001997983 */ /* 0x000f280000300800 */
[----:B---3--:R0:W-:Y:S01]  /*e6e0*/  STS.U16 [R152+UR5+0x20200], R164 ;  /* 0x020200a498007988 */ /* 0x0081e20008000405 */
[----:B--2---:R-:W-:-:S06]  /*e6f0*/  PRMT R124, RZ, 0x7610, R124 ;  /* 0x00007610ff7c7816 */ /* 0x004fcc000000007c */
[----:B------:R-:W2:Y:S04]  /*e700*/  @P0 LDG.E.U16 R124, desc[UR16][R98.64] ;  /* 0x00000010627c0981 */ /* 0x000ea8000c1e1500 */
[----:B------:R-:W5:Y:S04]  /*e710*/  LDL.LU.64 R98, [R1+0x1000] ;  /* 0x0010000001627983 */ /* 0x000f680000300a00 */
[----:B------:R-:W3:Y:S04]  /*e720*/  LDL.LU R157, [R1+0xffc] ;  /* 0x000ffc00019d7983 */ /* 0x000ee80000300800 */
[----:B0-----:R-:W3:Y:S01]  /*e730*/  LDL.LU R164, [R1+0xff8] ;  /* 0x000ff80001a47983 */ /* 0x001ee20000300800 */
[----:B----4-:R-:W-:-:S03]  /*e740*/  PRMT R153, RZ, 0x7610, R153 ;  /* 0x00007610ff997816 */ /* 0x010fc60000000099 */
[----:B------:R0:W-:Y:S04]  /*e750*/  STS.U16 [R152+UR5+0x20600], R165 ;  /* 0x020600a598007988 */ /* 0x0001e80008000405 */
[----:B------:R1:W-:Y:S04]  /*e760*/  STS.U16 [R152+UR5+0x20a00], R3 ;  /* 0x020a000398007988 */ /* 0x0003e80008000405 */
[----:B------:R-:W4:Y:S01]  /*e770*/  @P0 LDG.E.U16 R153, desc[UR16][R100.64] ;  /* 0x0000001064990981 */ /* 0x000f22000c1e1500 */
[----:B0-----:R-:W-:Y:S02]  /*e780*/  PRMT R165, RZ, 0x7610, R165 ;  /* 0x00007610ffa57816 */ /* 0x001fe400000000a5 */
[----:B-1----:R-:W-:Y:S01]  /*e790*/  PRMT R3, RZ, 0x7610, R3 ;  /* 0x00007610ff037816 */ /* 0x002fe20000000003 */
[----:B------:R0:W-:Y:S04]  /*e7a0*/  STS.U16 [R152+UR5+0x20e00], R107 ;  /* 0x020e006b98007988 */ /* 0x0001e80008000405 */
[----:B------:R-:W5:Y:S04]  /*e7b0*/  LDL.LU.64 R100, [R1+0xff0] ;  /* 0x000ff00001647983 */ /* 0x000f680000300a00 */
[----:B------:R-:W4:Y:S04]  /*e7c0*/  @P0 LDG.E.U16 R165, desc[UR16][R108.64] ;  /* 0x000000106ca50981 */ /* 0x000f28000c1e1500 */
[----:B------:R1:W-:Y:S04]  /*e7d0*/  STS.U16 [R152+UR5+0x21200], R125 ;  /* 0x0212007d98007988 */ /* 0x0003e80008000405 */
[----:B------:R-:W4:Y:S04]  /*e7e0*/  @P0 LDG.E.U16 R3, desc[UR16][R110.64] ;  /* 0x000000106e030981 */ /* 0x000f28000c1e1500 */
[----:B--2---:R2:W-:Y:S01]  /*e7f0*/  STS.U16 [R152+UR5+0x21600], R124 ;  /* 0x0216007c98007988 */ /* 0x0045e20008000405 */
[----:B---3--:R-:W-:-:S02]  /*e800*/  PRMT R157, RZ, 0x7610, R157 ;  /* 0x00007610ff9d7816 */ /* 0x008fc4000000009d */
[----:B------:R-:W-:-:S04]  /*e810*/  PRMT R164, RZ, 0x7610, R164 ;  /* 0x00007610ffa47816 */ /* 0x000fc800000000a4 */
[----:B------:R-:W3:Y:S04]  /*e820*/  @P0 LDG.E.U16 R157, desc[UR16][R102.64] ;  /* 0x00000010669d0981 */ /* 0x000ee8000c1e1500 */
[----:B------:R-:W3:Y:S04]  /*e830*/  @P0 LDG.E.U16 R164, desc[UR16][R104.64] ;  /* 0x0000001068a40981 */ /* 0x000ee8000c1e1500 */
[----:B------:R-:W5:Y:S04]  /*e840*/  LDL.LU.64 R102, [R1+0xfe8] ;  /* 0x000fe80001667983 */ /* 0x000f680000300a00 */
[----:B------:R-:W5:Y:S04]  /*e850*/  LDL.LU.64 R104, [R1+0xfe0] ;  /* 0x000fe00001687983 */ /* 0x000f680000300a00 */
[----:B0-----:R-:W5:Y:S04]  /*e860*/  LDL.LU R107, [R1+0xfd8] ;  /* 0x000fd800016b7983 */ /* 0x001f680000300800 */
[----:B------:R-:W5:Y:S04]  /*e870*/  LDL.LU.64 R108, [R1+0xfd0] ;  /* 0x000fd000016c7983 */ /* 0x000f680000300a00 */
[----:B-1----:R-:W3:Y:S04]  /*e880*/  LDL.LU R125, [R1+0xfc8] ;  /* 0x000fc800017d7983 */ /* 0x002ee80000300800 */
[----:B------:R-:W5:Y:S04]  /*e890*/  LDL.LU.64 R110, [R1+0xfc0] ;  /* 0x000fc000016e7983 */ /* 0x000f680000300a00 */
[----:B--2---:R-:W2:Y:S04]  /*e8a0*/  LDL.LU R124, [R1+0xfb8] ;  /* 0x000fb800017c7983 */ /* 0x004ea80000300800 */
[----:B----4-:R0:W-:Y:S01]  /*e8b0*/  STS.U16 [R152+UR5+0x21a00], R153 ;  /* 0x021a009998007988 */ /* 0x0101e20008000405 */
[----:B--2---:R-:W-:-:S06]  /*e8c0*/  PRMT R124, RZ, 0x7610, R124 ;  /* 0x00007610ff7c7816 */ /* 0x004fcc000000007c */
[----:B------:R-:W2:Y:S04]  /*e8d0*/  @P0 LDG.E.U16 R124, desc[UR16][R112.64] ;  /* 0x00000010707c0981 */ /* 0x000ea8000c1e1500 */
[----:B------:R-:W5:Y:S04]  /*e8e0*/  LDL.LU.64 R112, [R1+0xfb0] ;  /* 0x000fb00001707983 */ /* 0x000f680000300a00 */
[----:B0-----:R-:W4:Y:S01]  /*e8f0*/  LDL.LU R153, [R1+0xfa8] ;  /* 0x000fa80001997983 */ /* 0x001f220000300800 */
[----:B---3--:R-:W-:-:S03]  /*e900*/  PRMT R125, RZ, 0x7610, R125 ;  /* 0x00007610ff7d7816 */ /* 0x008fc6000000007d */
[----:B------:R0:W-:Y:S04]  /*e910*/  STS.U16 [R152+UR5+0x21e00], R157 ;  /* 0x021e009d98007988 */ /* 0x0001e80008000405 */
[----:B------:R-:W3:Y:S01]  /*e920*/  @P0 LDG.E.U16 R125, desc[UR16][R114.64] ;  /* 0x00000010727d0981 */ /* 0x000ee2000c1e1500 */
[----:B0-----:R-:W-:-:S03]  /*e930*/  LOP3.LUT R157, R2, 0x50, RZ, 0x3c, !PT ;  /* 0x00000050029d7812 */ /* 0x001fc600078e3cff */
[----:B------:R-:W5:Y:S04]  /*e940*/  LDL.LU.64 R114, [R1+0xfa0] ;  /* 0x000fa00001727983 */ /* 0x000f680000300a00 */
[----:B------:R-:W2:Y:S04]  /*e950*/  LDL.LU R152, [R1+0xf9c] ;  /* 0x000f9c0001987983 */ /* 0x000ea80000300800 */
[----:B------:R0:W-:Y:S04]  /*e960*/  STS.U16 [R157+UR5+0x20280], R164 ;  /* 0x020280a49d007988 */ /* 0x0001e80008000405 */
[----:B0-----:R-:W3:Y:S01]  /*e970*/  LDL.LU R164, [R1+0xf98] ;  /* 0x000f980001a47983 */ /* 0x001ee20000300800 */
[----:B----4-:R-:W-:-:S06]  /*e980*/  PRMT R153, RZ, 0x7610, R153 ;  /* 0x00007610ff997816 */ /* 0x010fcc0000000099 */
[----:B------:R-:W4:Y:S04]  /*e990*/  @P0 LDG.E.U16 R153, desc[UR16][R116.64] ;  /* 0x0000001074990981 */ /* 0x000f28000c1e1500 */
[----:B------:R0:W-:Y:S04]  /*e9a0*/  STS.U16 [R157+UR5+0x20680], R165 ;  /* 0x020680a59d007988 */ /* 0x0001e80008000405 */
[----:B------:R1:W-:Y:S04]  /*e9b0*/  STS.U16 [R157+UR5+0x20a80], R3 ;  /* 0x020a80039d007988 */ /* 0x0003e80008000405 */
[----:B------:R-:W5:Y:S01]  /*e9c0*/  LDL.LU.64 R116, [R1+0xf90] ;  /* 0x000f900001747983 */ /* 0x000f620000300a00 */
[----:B--2---:R-:W-:-:S02]  /*e9d0*/  PRMT R152, RZ, 0x7610, R152 ;  /* 0x00007610ff987816 */ /* 0x004fc40000000098 */
[----:B0-----:R-:W-:Y:S02]  /*e9e0*/  PRMT R165, RZ, 0x7610, R165 ;  /* 0x00007610ffa57816 */ /* 0x001fe400000000a5 */
[----:B-1----:R-:W-:Y:S02]  /*e9f0*/  PRMT R3, RZ, 0x7610, R3 ;  /* 0x00007610ff037816 */ /* 0x002fe40000000003 */
[----:B------:R-:W2:Y:S01]  /*ea00*/  @P0 LDG.E.U16 R152, desc[UR16][R118.64] ;  /* 0x0000001076980981 */ /* 0x000ea2000c1e1500 */
[----:B---3--:R-:W-:-:S03]  /*ea10*/  PRMT R164, RZ, 0x7610, R164 ;  /* 0x00007610ffa47816 */ /* 0x008fc600000000a4 */
[----:B------:R0:W-:Y:S04]  /*ea20*/  STS.U16 [R157+UR5+0x20e80], R124 ;  /* 0x020e807c9d007988 */ /* 0x0001e80008000405 */
[----:B------:R-:W5:Y:S04]  /*ea30*/  LDL.LU.64 R118, [R1+0xf88] ;  /* 0x000f880001767983 */ /* 0x000f680000300a00 */
[----:B------:R-:W3:Y:S04]  /*ea40*/  @P0 LDG.E.U16 R164, desc[UR16][R120.64] ;  /* 0x0000001078a40981 */ /* 0x000ee8000c1e1500 */
[----:B------:R-:W3:Y:S04]  /*ea50*/  @P0 LDG.E.U16 R165, desc[UR16][R122.64] ;  /* 0x000000107aa50981 */ /* 0x000ee8000c1e1500 */
[----:B------:R1:W-:Y:S04]  /*ea60*/  STS.U16 [R157+UR5+0x21280], R125 ;  /* 0x0212807d9d007988 */ /* 0x0003e80008000405 */
[----:B------:R-:W5:Y:S04]  /*ea70*/  LDL.LU.64 R120, [R1+0xf80] ;  /* 0x000f800001787983 */ /* 0x000f680000300a00 */
[----:B0-----:R-:W5:Y:S04]  /*ea80*/  LDL.LU R124, [R1+0xf78] ;  /* 0x000f7800017c7983 */ /* 0x001f680000300800 */
[----:B------:R-:W5:Y:S04]  /*ea90*/  LDL.LU.64 R122, [R1+0xf70] ;  /* 0x000f7000017a7983 */ /* 0x000f680000300a00 */
[----:B-1----:R-:W5:Y:S04]  /*eaa0*/  LDL.LU R125, [R1+0xf68] ;  /* 0x000f6800017d7983 */ /* 0x002f680000300800 */
[----:B------:R0:W3:Y:S04]  /*eab0*/  @P0 LDG.E.U16 R3, desc[UR16][R134.64] ;  /* 0x0000001086030981 */ /* 0x0000e8000c1e1500 */
[----:B------:R-:W0:Y:S04]  /*eac0*/  LDL.LU.64 R134, [R1+0xf60] ;  /* 0x000f600001867983 */ /* 0x000e280000300a00 */
[----:B----4-:R1:W-:Y:S04]  /*ead0*/  STS.U16 [R157+UR5+0x21680], R153 ;  /* 0x021680999d007988 */ /* 0x0103e80008000405 */
[----:B-1----:R-:W4:Y:S04]  /*eae0*/  LDL.LU R153, [R1+0xf58] ;  /* 0x000f580001997983 */ /* 0x002f280000300800 */
[----:B--2---:R1:W-:Y:S04]  /*eaf0*/  STS.U16 [R157+UR5+0x21a80], R152 ;  /* 0x021a80989d007988 */ /* 0x0043e80008000405 */
[----:B---3--:R2:W-:Y:S01]  /*eb00*/  STS.U16 [R157+UR5+0x21e80], R164 ;  /* 0x021e80a49d007988 */ /* 0x0085e20008000405 */
[----:B0-----:R-:W-:-:S06]  /*eb10*/  PRMT R135, RZ, 0x7610, R135 ;  /* 0x00007610ff877816 */ /* 0x001fcc0000000087 */
[----:B------:R-:W3:Y:S04]  /*eb20*/  @P0 LDG.E.U16 R135, desc[UR16][R126.64] ;  /* 0x000000107e870981 */ /* 0x000ee8000c1e1500 */
[----:B------:R0:W5:Y:S04]  /*eb30*/  LDL.LU.64 R126, [R1+0xf50] ;  /* 0x000f5000017e7983 */ /* 0x0001680000300a00 */
[----:B-1----:R-:W3:Y:S01]  /*eb40*/  LDL.LU R152, [R1+0xf48] ;  /* 0x000f480001987983 */ /* 0x002ee20000300800 */
[----:B----4-:R-:W-:-:S06]  /*eb50*/  PRMT R153, RZ, 0x7610, R153 ;  /* 0x00007610ff997816 */ /* 0x010fcc0000000099 */
[----:B------:R-:W4:Y:S04]  /*eb60*/  @P0 LDG.E.U16 R153, desc[UR16][R128.64] ;  /* 0x0000001080990981 */ /* 0x000f28000c1e1500 */
[----:B------:R0:W5:Y:S04]  /*eb70*/  LDL.LU.64 R128, [R1+0xf40] ;  /* 0x000f400001807983 */ /* 0x0001680000300a00 */
[----:B--2---:R-:W2:Y:S01]  /*eb80*/  LDL.LU R157, [R1+0xf38] ;  /* 0x000f3800019d7983 */ /* 0x004ea20000300800 */
[----:B------:R-:W-:Y:S02]  /*eb90*/  LOP3.LUT R164, R2, 0x60, RZ, 0x3c, !PT ;  /* 0x0000006002a47812 */ /* 0x000fe400078e3cff */
[----:B--2---:R-:W-:-:S06]  /*eba0*/  PRMT R157, RZ, 0x7610, R157 ;  /* 0x00007610ff9d7816 */ /* 0x004fcc000000009d */
[----:B------:R-:W2:Y:S01]  /*ebb0*/  @P0 LDG.E.U16 R157, desc[UR16][R130.64] ;  /* 0x00000010829d0981 */ /* 0x000ea2000c1e1500 */
[----:B---3--:R-:W-:-:S03]  /*ebc0*/  PRMT R152, RZ, 0x7610, R152 ;  /* 0x00007610ff987816 */ /* 0x008fc60000000098 */
[----:B------:R1:W-:Y:S04]  /*ebd0*/  STS.U16 [R164+UR5+0x20300], R165 ;  /* 0x020300a5a4007988 */ /* 0x0003e80008000405 */
[----:B------:R3:W-:Y:S04]  /*ebe0*/  STS.U16 [R164+UR5+0x20700], R3 ;  /* 0x02070003a4007988 */ /* 0x0007e80008000405 */
[----:B------:R0:W5:Y:S01]  /*ebf0*/  LDL.LU.64 R130, [R1+0xf30] ;  /* 0x000f300001827983 */ /* 0x0001620000300a00 */
[----:B-1----:R-:W-:-:S03]  /*ec00*/  PRMT R165, RZ, 0x7610, R165 ;  /* 0x00007610ffa57816 */ /* 0x002fc600000000a5 */
[----:B------:R-:W2:Y:S01]  /*ec10*/  @P0 LDG.E.U16 R152, desc[UR16][R132.64] ;  /* 0x0000001084980981 */ /* 0x000ea2000c1e1500 */
[----:B---3--:R-:W-:-:S03]  /*ec20*/  PRMT R3, RZ, 0x7610, R3 ;  /* 0x00007610ff037816 */ /* 0x008fc60000000003 */
[----:B------:R1:W-:Y:S04]  /*ec30*/  STS.U16 [R164+UR5+0x20b00], R135 ;  /* 0x020b0087a4007988 */ /* 0x0003e80008000405 */
[----:B------:R-:W3:Y:S04]  /*ec40*/  @P0 LDG.E.U16 R165, desc[UR16][R136.64] ;  /* 0x0000001088a50981 */ /* 0x000ee8000c1e1500 */
[----:B------:R0:W5:Y:S04]  /*ec50*/  LDL.LU.64 R132, [R1+0xf28] ;  /* 0x000f280001847983 */ /* 0x0001680000300a00 */
[----:B-1----:R0:W5:Y:S04]  /*ec60*/  LDL.LU R135, [R1+0xf20] ;  /* 0x000f200001877983 */ /* 0x0021680000300800 */
[----:B------:R0:W5:Y:S04]  /*ec70*/  LDL.LU.64 R136, [R1+0xf18] ;  /* 0x000f180001887983 */ /* 0x0001680000300a00 */
[----:B----4-:R1:W-:Y:S04]  /*ec80*/  STS.U16 [R164+UR5+0x20f00], R153 ;  /* 0x020f0099a4007988 */ /* 0x0103e80008000405 */
[----:B------:R-:W4:Y:S04]  /*ec90*/  @P0 LDG.E.U16 R3, desc[UR16][R138.64] ;  /* 0x000000108a030981 */ /* 0x000f28000c1e1500 */
[----:B-1----:R-:W3:Y:S04]  /*eca0*/  LDL.LU R153, [R1+0xf10] ;  /* 0x000f100001997983 */ /* 0x002ee80000300800 */
[----:B------:R0:W5:Y:S04]  /*ecb0*/  LDL.LU.64 R138, [R1+0xf08] ;  /* 0x000f0800018a7983 */ /* 0x0001680000300a00 */
[----:B--2---:R1:W-:Y:S04]  /*ecc0*/  STS.U16 [R164+UR5+0x21300], R157 ;  /* 0x0213009da4007988 */ /* 0x0043e80008000405 */
[----:B-1----:R-:W2:Y:S04]  /*ecd0*/  LDL.LU R157, [R1+0xf00] ;  /* 0x000f0000019d7983 */ /* 0x002ea80000300800 */
[----:B------:R1:W-:Y:S01]  /*ece0*/  STS.U16 [R164+UR5+0x21700], R152 ;  /* 0x02170098a4007988 */ /* 0x0003e20008000405 */
[----:B--2---:R-:W-:-:S06]  /*ecf0*/  PRMT R157, RZ, 0x7610, R157 ;  /* 0x00007610ff9d7816 */ /* 0x004fcc000000009d */
[----:B------:R-:W2:Y:S04]  /*ed00*/  @P0 LDG.E.U16 R157, desc[UR16][R140.64] ;  /* 0x000000108c9d0981 */ /* 0x000ea8000c1e1500 */
[----:B------:R0:W5:Y:S04]  /*ed10*/  LDL.LU.64 R140, [R1+0xef8] ;  /* 0x000ef800018c7983 */ /* 0x0001680000300a00 */
[----:B-1----:R-:W2:Y:S01]  /*ed20*/  LDL.LU R152, [R1+0xef0] ;  /* 0x000ef00001987983 */ /* 0x002ea20000300800 */
[----:B---3--:R-:W-:-:S03]  /*ed30*/  PRMT R153, RZ, 0x7610, R153 ;  /* 0x00007610ff997816 */ /* 0x008fc60000000099 */
[----:B------:R-:W-:Y:S04]  /*ed40*/  STS.U16 [R164+UR5+0x21b00], R165 ;  /* 0x021b00a5a4007988 */ /* 0x000fe80008000405 */
[----:B----4-:R1:W-:Y:S04]  /*ed50*/  STS.U16 [R164+UR5+0x21f00], R3 ;  /* 0x021f0003a4007988 */ /* 0x0103e80008000405 */
[----:B------:R-:W3:Y:S01]  /*ed60*/  @P0 LDG.E.U16 R153, desc[UR16][R144.64] ;  /* 0x0000001090990981 */ /* 0x000ee2000c1e1500 */
[----:B-1----:R-:W-:-:S05]  /*ed70*/  LOP3.LUT R164, R2, 0x70, RZ, 0x3c, !PT ;  /* 0x0000007002a47812 */ /* 0x002fca00078e3cff */
[----:B------:R1:W-:Y:S01]  /*ed80*/  STS.U16 [R164+UR5+0x21f80], R156 ;  /* 0x021f809ca4007988 */ /* 0x0003e20008000405 */
[----:B--2---:R-:W-:-:S06]  /*ed90*/  PRMT R152, RZ, 0x7610, R152 ;  /* 0x00007610ff987816 */ /* 0x004fcc0000000098 */
[----:B------:R-:W2:Y:S04]  /*eda0*/  @P0 LDG.E.U16 R152, desc[UR16][R142.64] ;  /* 0x000000108e980981 */ /* 0x000ea8000c1e1500 */
[----:B------:R0:W5:Y:S04]  /*edb0*/  LDL.LU.64 R142, [R1+0xee8] ;  /* 0x000ee800018e7983 */ /* 0x0001680000300a00 */
[----:B------:R0:W5:Y:S04]  /*edc0*/  LDL.LU.64 R144, [R1+0xee0] ;  /* 0x000ee00001907983 */ /* 0x0001680000300a00 */
[----:B-1----:R-:W4:Y:S04]  /*edd0*/  LDL.LU R156, [R1+0xed8] ;  /* 0x000ed800019c7983 */ /* 0x002f280000300800 */
[----:B------:R1:W-:Y:S01]  /*ede0*/  STS.U16 [R164+UR5+0x20380], R157 ;  /* 0x0203809da4007988 */ /* 0x0003e20008000405 */
[----:B----4-:R-:W-:-:S06]  /*edf0*/  PRMT R156, RZ, 0x7610, R156 ;  /* 0x00007610ff9c7816 */ /* 0x010fcc000000009c */
[----:B------:R-:W4:Y:S04]  /*ee00*/  @P0 LDG.E.U16 R156, desc[UR16][R146.64] ;  /* 0x00000010929c0981 */ /* 0x000f28000c1e1500 */
[----:B------:R0:W5:Y:S04]  /*ee10*/  LDL.LU.64 R146, [R1+0xed0] ;  /* 0x000ed00001927983 */ /* 0x0001680000300a00 */
[----:B-1----:R-:W2:Y:S01]  /*ee20*/  LDL.LU R157, [R1+0xec8] ;  /* 0x000ec800019d7983 */ /* 0x002ea20000300800 */
[----:B------:R-:W-:-:S06]  /*ee30*/  PRMT R165, RZ, 0x7610, R165 ;  /* 0x00007610ffa57816 */ /* 0x000fcc00000000a5 */
[----:B------:R-:W3:Y:S01]  /*ee40*/  @P0 LDG.E.U16 R165, desc[UR16][R150.64] ;  /* 0x0000001096a50981 */ /* 0x000ee2000c1e1500 */
[----:B------:R-:W-:-:S06]  /*ee50*/  PRMT R3, RZ, 0x7610, R3 ;  /* 0x00007610ff037816 */ /* 0x000fcc0000000003 */
[----:B------:R-:W3:Y:S01]  /*ee60*/  @P0 LDG.E.U16 R3, desc[UR16][R154.64] ;  /* 0x000000109a030981 */ /* 0x000ee2000c1e1500 */
[----:B--2---:R-:W-:-:S06]  /*ee70*/  PRMT R157, RZ, 0x7610, R157 ;  /* 0x00007610ff9d7816 */ /* 0x004fcc000000009d */
[----:B------:R-:W2:Y:S04]  /*ee80*/  @P0 LDG.E.U16 R157, desc[UR16][R148.64] ;  /* 0x00000010949d0981 */ /* 0x000ea8000c1e1500 */
[----:B------:R1:W-:Y:S04]  /*ee90*/  STS.U16 [R164+UR5+0x20780], R152 ;  /* 0x02078098a4007988 */ /* 0x0003e80008000405 */
[----:B---3--:R3:W-:Y:S04]  /*eea0*/  STS.U16 [R164+UR5+0x20b80], R153 ;  /* 0x020b8099a4007988 */ /* 0x0087e80008000405 */
[----:B----4-:R4:W-:Y:S04]  /*eeb0*/  STS.U16 [R164+UR5+0x20f80], R156 ;  /* 0x020f809ca4007988 */ /* 0x0109e80008000405 */
[----:B------:R0:W5:Y:S04]  /*eec0*/  LDL.LU.64 R148, [R1+0xec0] ;  /* 0x000ec00001947983 */ /* 0x0001680000300a00 */
[----:B-1----:R0:W5:Y:S04]  /*eed0*/  LDL.LU R152, [R1+0xeb8] ;  /* 0x000eb80001987983 */ /* 0x0021680000300800 */
[----:B------:R0:W5:Y:S04]  /*eee0*/  LDL.LU.64 R150, [R1+0xeb0] ;  /* 0x000eb00001967983 */ /* 0x0001680000300a00 */
[----:B---3--:R0:W5:Y:S04]  /*eef0*/  LDL.LU R153, [R1+0xea8] ;  /* 0x000ea80001997983 */ /* 0x0081680000300800 */
[----:B------:R0:W5:Y:S04]  /*ef00*/  LDL.LU.64 R154, [R1+0xea0] ;  /* 0x000ea000019a7983 */ /* 0x0001680000300a00 */
[----:B----4-:R0:W5:Y:S01]  /*ef10*/  LDL.LU R156, [R1+0xe98] ;  /* 0x000e9800019c7983 */ /* 0x0101620000300800 */
[----:B------:R-:W-:-:S02]  /*ef20*/  UIADD3 UR4, UPT, UPT, UR5, 0x10000, URZ ;  /* 0x0001000005047890 */ /* 0x000fc4000fffe0ff */
[----:B------:R-:W-:Y:S02]  /*ef30*/  UIADD3 UR9, UPT, UPT, UR5, 0x24000, URZ ;  /* 0x0002400005097890 */ /* 0x000fe4000fffe0ff */
[----:B------:R-:W-:Y:S02]  /*ef40*/  USHF.R.U32.HI UR4, URZ, 0x4, UR4 ;  /* 0x00000004ff047899 */ /* 0x000fe40008011604 */
[----:B------:R-:W-:Y:S02]  /*ef50*/  USHF.R.U32.HI UR10, URZ, 0x4, UR9 ;  /* 0x00000004ff0a7899 */ /* 0x000fe40008011609 */
[----:B------:R-:W-:Y:S02]  /*ef60*/  USGXT.U32 UR9, UR4, 0xe ;  /* 0x0000000e0409789a */ /* 0x000fe40008000000 */
[----:B------:R-:W-:Y:S02]  /*ef70*/  USGXT.U32 UR10, UR10, 0xe ;  /* 0x0000000e0a0a789a */ /* 0x000fe40008000000 */
[----:B------:R-:W-:-:S02]  /*ef80*/  UIADD3 UR12, UP1, UPT, UR9, 0x4000080, URZ ;  /* 0x04000080090c7890 */ /* 0x000fc4000ff3e0ff */
[----:B------:R-:W-:Y:S01]  /*ef90*/  UIADD3 UR14, UP2, UPT, UR10, 0x2, URZ ;  /* 0x000000020a0e7890 */ /* 0x000fe2000ff5e0ff */
[----:B------:R-:W-:Y:S01]  /*efa0*/  UMOV UR13, URZ ;  /* 0x000000ff000d7c82 */ /* 0x000fe20008000000 */
[----:B------:R-:W-:Y:S01]  /*efb0*/  UMOV UR15, URZ ;  /* 0x000000ff000f7c82 */ /* 0x000fe20008000000 */
[----:B------:R-:W-:Y:S02]  /*efc0*/  UIADD3.X UR13, UPT, UPT, UR13, 0x40004040, URZ, UP1, !UPT ;  /* 0x400040400d0d7890 */ /* 0x000fe40008ffe4ff */
[----:B------:R-:W-:Y:S01]  /*efd0*/  UIADD3.X UR15, UPT, UPT, UR15, 0x40004040, URZ, UP2, !UPT ;  /* 0x400040400f0f7890 */ /* 0x000fe200097fe4ff */
[----:B------:R-:W-:Y:S01]  /*efe0*/  UMOV UR4, URZ ;  /* 0x000000ff00047c82 */ /* 0x000fe20008000000 */
[----:B--2---:R1:W-:Y:S04]  /*eff0*/  STS.U16 [R164+UR5+0x21380], R157 ;  /* 0x0213809da4007988 */ /* 0x0043e80008000405 */
[----:B------:R2:W-:Y:S04]  /*f000*/  STS.U16 [R164+UR5+0x21780], R165 ;  /* 0x021780a5a4007988 */ /* 0x0005e80008000405 */
[----:B-1----:R0:W5:Y:S01]  /*f010*/  LDL.LU R157, [R1+0xe94] ;  /* 0x000e9400019d7983 */ /* 0x0021620000300800 */
[----:B--2---:R-:W1:Y:S03]  /*f020*/  LDC R165, c[0x0][0x3a0] ;  /* 0x0000e800ffa57b82 */ /* 0x004e660000000800 */
[----:B------:R2:W-:Y:S01]  /*f030*/  STS.U16 [R164+UR5+0x21b80], R3 ;  /* 0x021b8003a4007988 */ /* 0x0005e20008000405 */
[----:B------:R3:W-:Y:S06]  /*f040*/  MEMBAR.ALL.CTA ;  /* 0x0000000000007992 */ /* 0x0007ec0000008000 */
[----:B---3--:R-:W3:Y:S04]  /*f050*/  FENCE.VIEW.ASYNC.S ;  /* 0x00000000000073c6 */ /* 0x008ee80000000000 */
[----:B--2---:R0:W5:Y:S01]  /*f060*/  LDL.LU R164, [R1+0xe90] ;  /* 0x000e900001a47983 */ /* 0x0041620000300800 */
[----:B-1----:R-:W-:-:S05]  /*f070*/  VIADD R165, R165, 0x7f ;  /* 0x0000007fa5a57836 */ /* 0x002fca0000000000 */
[----:B------:R-:W-:-:S04]  /*f080*/  SHF.R.S32.HI R3, RZ, 0x1f, R165 ;  /* 0x0000001fff037819 */ /* 0x000fc800000114a5 */
[----:B------:R-:W-:-:S04]  /*f090*/  LEA.HI R3, R3, R165, RZ, 0x7 ;  /* 0x000000a503037211 */ /* 0x000fc800078f38ff */
[----:B------:R-:W-:-:S04]  /*f0a0*/  SHF.R.S32.HI R3, RZ, 0x7, R3 ;  /* 0x00000007ff037819 */ /* 0x000fc80000011403 */
[----:B------:R-:W-:-:S05]  /*f0b0*/  VIMNMX R3, PT, PT, R3, 0x1, !PT ;  /* 0x0000000103037848 */ /* 0x000fca0007fe0100 */
[----:B------:R-:W-:-:S05]  /*f0c0*/  VIADD R3, R3, 0xffffffff ;  /* 0xffffffff03037836 */ /* 0x000fca0000000000 */
[----:B------:R0:W-:Y:S01]  /*f0d0*/  STL [R1+0xe70], R3 ;  /* 0x000e700301007387 */ /* 0x0001e20000100800 */
[----:B---3--:R-:W-:Y:S01]  /*f0e0*/  BAR.SYNC.DEFER_BLOCKING 0x0 ;  /* 0x0000000000007b1d */ /* 0x008fe20000010000 */
[----:B------:R-:W-:Y:S01]  /*f0f0*/  ISETP.LT.OR P0, PT, R165, 0x80, P1 ;  /* 0x00000080a500780c */ /* 0x000fe20000f01670 */
[----:B------:R-:W-:Y:S01]  /*f100*/  IMAD.SHL.U32 R165, R162, 0x80, RZ ;  /* 0x00000080a2a57824 */ /* 0x000fe200078e00ff */
[----:B------:R-:W-:Y:S01]  /*f110*/  ISETP.NE.U32.AND P3, PT, R3, RZ, PT ;  /* 0x000000ff0300720c */ /* 0x000fe20003f65070 */
[----:B------:R-:W-:-:S10]  /*f120*/  IMAD.SHL.U32 R162, R163, 0x80, RZ ;  /* 0x00000080a3a27824 */ /* 0x000fd400078e00ff */
[----:B0-----:R-:W-:Y:S05]  /*f130*/  @P0 BRA `(.L_x_6) ;  /* 0x00000004007c0947 */ /* 0x001fea0003800000 */
[----:B------:R-:W-:Y:S02]  /*f140*/  USHF.R.U32.HI UR58, URZ, 0x4, UR5 ;  /* 0x00000004ff3a7899 */ /* 0x000fe40008011605 */
[----:B------:R-:W-:Y:S02]  /*f150*/  UIADD3 UR46, UPT, UPT, UR5, 0x20000, URZ ;  /* 0x00020000052e7890 */ /* 0x000fe4000fffe0ff */
[----:B------:R-:W-:Y:S02]  /*f160*/  USGXT.U32 UR58, UR58, 0xe ;  /* 0x0000000e3a3a789a */ /* 0x000fe40008000000 */
[----:B------:R-:W-:Y:S02]  /*f170*/  USHF.R.U32.HI UR50, URZ, 0x4, UR46 ;  /* 0x00000004ff327899 */ /* 0x000fe4000801162e */
[----:B------:R-:W-:Y:S02]  /*f180*/  UIADD3 UR48, UP1, UPT, UR58, 0x4000080, URZ ;  /* 0x040000803a307890 */ /* 0x000fe4000ff3e0ff */
[----:B------:R-:W-:Y:S01]  /*f190*/  USGXT.U32 UR50, UR50, 0xe ;  /* 0x0000000e3232789a */ /* 0x000fe20008000000 */
[----:B------:R-:W-:Y:S01]  /*f1a0*/  UMOV UR11, URZ ;  /* 0x000000ff000b7c82 */ /* 0x000fe20008000000 */
[----:B------:R-:W-:Y:S01]  /*f1b0*/  UMOV UR56, UR8 ;  /* 0x0000000800387c82 */ /* 0x000fe20008000000 */
[----:B------:R-:W-:-:S02]  /*f1c0*/  UIADD3.X UR49, UPT, UPT, UR11, 0x40004040, URZ, UP1, !UPT ;  /* 0x400040400b317890 */ /* 0x000fc40008ffe4ff */
[----:B------:R-:W-:Y:S01]  /*f1d0*/  UIADD3 UR52, UP1, UPT, UR50, 0x2, URZ ;  /* 0x0000000232347890 */ /* 0x000fe2000ff3e0ff */
[----:B------:R-:W-:Y:S01]  /*f1e0*/  UMOV UR57, URZ ;  /* 0x000000ff00397c82 */ /* 0x000fe20008000000 */
[----:B------:R-:W-:Y:S01]  /*f1f0*/  UMOV UR51, URZ ;  /* 0x000000ff00337c82 */ /* 0x000fe20008000000 */
[----:B------:R-:W-:Y:S01]  /*f200*/  UMOV UR11, UR56 ;  /* 0x00000038000b7c82 */ /* 0x000fe20008000000 */
[----:B------:R-:W-:Y:S02]  /*f210*/  UIADD3.X UR53, UPT, UPT, UR51, 0x40004040, URZ, UP1, !UPT ;  /* 0x4000404033357890 */ /* 0x000fe40008ffe4ff */
[----:B------:R-:W-:Y:S02]  /*f220*/  ULOP3.LUT UR56, UR58, 0x4000000, URZ, 0xfc, !UPT ;  /* 0x040000003a387892 */ /* 0x000fe4000f8efcff */
[----:B------:R-:W-:Y:S02]  /*f230*/  UIADD3.64 UR58, UPT, UPT, UR48, 0x80, URZ ;  /* 0x00000080303a7897 */ /* 0x000fe4000fffe0ff */
[----:B------:R-:W-:-:S02]  /*f240*/  UIADD3.64 UR64, UPT, UPT, UR52, 0x2, URZ ;  /* 0x0000000234407897 */ /* 0x000fc4000fffe0ff */
[----:B------:R-:W-:Y:S02]  /*f250*/  UIADD3.64 UR60, UPT, UPT, UR48, 0x100, URZ ;  /* 0x00000100303c7897 */ /* 0x000fe4000fffe0ff */
[----:B------:R-:W-:Y:S01]  /*f260*/  UIADD3.64 UR68, UPT, UPT, UR52, 0x4, URZ ;  /* 0x0000000434447897 */ /* 0x000fe2000fffe0ff */
[----:B------:R-:W-:Y:S01]  /*f270*/  UMOV UR18, 0x0 ;  /* 0x0000000000127882 */ /* 0x000fe20000000000 */
[----:B------:R-:W-:Y:S01]  /*f280*/  UMOV UR19, 0x8108490 ;  /* 0x0810849000137882 */ /* 0x000fe20000000000 */
[----:B------:R-:W-:Y:S01]  /*f290*/  UMOV UR51, 0x40004040 ;  /* 0x4000404000337882 */ /* 0x000fe20000000000 */
[----:B------:R-:W-:Y:S01]  /*f2a0*/  UMOV UR57, 0x40004040 ;  /* 0x4000404000397882 */ /* 0x000fe20000000000 */
[----:B------:R-:W-:Y:S01]  /*f2b0*/  UMOV UR20, 0x0 ;  /* 0x0000000000147882 */ /* 0x000fe20000000000 */
[----:B------:R0:W-:Y:S01]  /*f2c0*/  UTCHMMA gdesc[UR56], gdesc[UR50], tmem[UR6], tmem[UR18], idesc[UR19], !UPT ;  /* 0x00ff1232380075ea */ /* 0x0001e2000f800006 */
[----:B------:R-:W-:Y:S01]  /*f2d0*/  UMOV UR21, 0x8108490 ;  /* 0x0810849000157882 */ /* 0x000fe20000000000 */
[----:B------:R-:W-:-:S02]  /*f2e0*/  UIADD3.64 UR62, UPT, UPT, UR48, 0x180, URZ ;  /* 0x00000180303e7897 */ /* 0x000fc4000fffe0ff */
[----:B------:R1:W-:Y:S01]  /*f2f0*/  UTCHMMA gdesc[UR48], gdesc[UR52], tmem[UR6], tmem[UR20], idesc[UR21], UPT ;  /* 0x00ff1434300075ea */ /* 0x0003e2000b800006 */
[----:B------:R-:W-:Y:S01]  /*f300*/  UMOV UR22, 0x0 ;  /* 0x0000000000167882 */ /* 0x000fe20000000000 */
[----:B------:R-:W-:Y:S01]  /*f310*/  UMOV UR23, 0x8108490 ;  /* 0x0810849000177882 */ /* 0x000fe20000000000 */
[----:B------:R-:W-:Y:S01]  /*f320*/  UMOV UR24, 0x0 ;  /* 0x0000000000187882 */ /* 0x000fe20000000000 */
[----:B------:R-:W-:Y:S01]  /*f330*/  UMOV UR25, 0x8108490 ;  /* 0x0810849000197882 */ /* 0x000fe20000000000 */
[----:B------:R2:W-:Y:S01]  /*f340*/  UTCHMMA gdesc[UR58], gdesc[UR64], tmem[UR6], tmem[UR22], idesc[UR23], UPT ;  /* 0x00ff16403a0075ea */ /* 0x0005e2000b800006 */
[----:B------:R-:W-:Y:S01]  /*f350*/  UIADD3.64 UR66, UPT, UPT, UR48, 0x200, URZ ;  /* 0x0000020030427897 */ /* 0x000fe2000fffe0ff */
[----:B------:R3:W-:Y:S01]  /*f360*/  UTCHMMA gdesc[UR60], gdesc[UR68], tmem[UR6], tmem[UR24], idesc[UR25], UPT ;  /* 0x00ff18443c0075ea */ /* 0x0007e2000b800006 */
[----:B0-----:R-:W-:Y:S02]  /*f370*/  UIADD3.64 UR56, UPT, UPT, UR52, 0x1fe, URZ ;  /* 0x000001fe34387897 */ /* 0x001fe4000fffe0ff */
[----:B------:R-:W-:Y:S01]  /*f380*/  UIADD3.64 UR18, UPT, UPT, UR48, 0x280, URZ ;  /* 0x0000028030127897 */ /* 0x000fe2000fffe0ff */
[----:B------:R-:W-:Y:S01]  /*f390*/  UMOV UR26, 0x0 ;  /* 0x00000000001a7882 */ /* 0x000fe20000000000 */
[----:B------:R-:W-:Y:S01]  /*f3a0*/  UMOV UR27, 0x8108490 ;  /* 0x08108490001b7882 */ /* 0x000fe20000000000 */
[----:B-1----:R-:W-:-:S02]  /*f3b0*/  UIADD3.64 UR20, UPT, UPT, UR48, 0x300, URZ ;  /* 0x0000030030147897 */ /* 0x002fc4000fffe0ff */
[----:B--2---:R-:W-:Y:S02]  /*f3c0*/  UIADD3.64 UR58, UPT, UPT, UR52, 0x200, URZ ;  /* 0x00000200343a7897 */ /* 0x004fe4000fffe0ff */
[----:B------:R0:W-:Y:S01]  /*f3d0*/  UTCHMMA gdesc[UR62], gdesc[UR56], tmem[UR6], tmem[UR26], idesc[UR27], UPT ;  /* 0x00ff1a383e0075ea */ /* 0x0001e2000b800006 */
[----:B---3--:R-:W-:Y:S01]  /*f3e0*/  UIADD3.64 UR60, UPT, UPT, UR52, 0x202, URZ ;  /* 0x00000202343c7897 */ /* 0x008fe2000fffe0ff */
[----:B------:R-:W-:Y:S01]  /*f3f0*/  UMOV UR28, 0x0 ;  /* 0x00000000001c7882 */ /* 0x000fe20000000000 */
[----:B------:R-:W-:Y:S01]  /*f400*/  UMOV UR29, 0x8108490 ;  /* 0x08108490001d7882 */ /* 0x000fe20000000000 */
[----:B------:R-:W-:Y:S02]  /*f410*/  UIADD3 UR77, UPT, UPT, UR6, 0x40, URZ ;  /* 0x00000040064d7890 */ /* 0x000fe4000fffe0ff */
[----:B------:R-:W-:Y:S01]  /*f420*/  UIADD3.64 UR22, UPT, UPT, UR48, 0x780, URZ ;  /* 0x0000078030167897 */ /* 0x000fe2000fffe0ff */
[----:B------:R1:W-:Y:S01]  /*f430*/  UTCHMMA gdesc[UR66], gdesc[UR58], tmem[UR6], tmem[UR28], idesc[UR29], UPT ;  /* 0x00ff1c3a420075ea */ /* 0x0003e2000b800006 */
[----:B------:R-:W-:-:S02]  /*f440*/  UIADD3 UR76, UPT, UPT, UR6, 0x40, URZ ;  /* 0x00000040064c7890 */ /* 0x000fc4000fffe0ff */
[----:B0-----:R-:W-:Y:S02]  /*f450*/  UIADD3.64 UR62, UPT, UPT, UR52, 0x204, URZ ;  /* 0x00000204343e7897 */ /* 0x001fe4000fffe0ff */
[----:B------:R-:W-:Y:S01]  /*f460*/  UIADD3.64 UR24, UPT, UPT, UR48, 0x800, URZ ;  /* 0x0000080030187897 */ /* 0x000fe2000fffe0ff */
[----:B------:R-:W-:Y:S01]  /*f470*/  UMOV UR30, 0x0 ;  /* 0x00000000001e7882 */ /* 0x000fe20000000000 */
[----:B------:R-:W-:Y:S01]  /*f480*/  UMOV UR31, 0x8108490 ;  /* 0x08108490001f7882 */ /* 0x000fe20000000000 */
[----:B------:R-:W-:Y:S02]  /*f490*/  UIADD3 UR75, UPT, UPT, UR6, 0x40, URZ ;  /* 0x00000040064b7890 */ /* 0x000fe4000fffe0ff */
[----:B------:R0:W-:Y:S01]  /*f4a0*/  UTCHMMA gdesc[UR18], gdesc[UR60], tmem[UR6], tmem[UR30], idesc[UR31], UPT ;  /* 0x00ff1e3c120075ea */ /* 0x0001e2000b800006 */
[----:B------:R-:W-:Y:S02]  /*f4b0*/  UIADD3.64 UR26, UPT, UPT, UR48, 0x880, URZ ;  /* 0x00000880301a7897 */ /* 0x000fe4000fffe0ff */
[----:B------:R-:W-:-:S02]  /*f4c0*/  UIADD3 UR74, UPT, UPT, UR6, 0x40, URZ ;  /* 0x00000040064a7890 */ /* 0x000fc4000fffe0ff */
[----:B-1----:R-:W-:Y:S02]  /*f4d0*/  UIADD3.64 UR66, UPT, UPT, UR48, 0x900, URZ ;  /* 0x0000090030427897 */ /* 0x002fe4000fffe0ff */
[----:B------:R-:W-:Y:S02]  /*f4e0*/  UIADD3 UR73, UPT, UPT, UR6, 0x40, URZ ;  /* 0x0000004006497890 */ /* 0x000fe4000fffe0ff */
[----:B------:R-:W-:Y:S02]  /*f4f0*/  UIADD3.64 UR28, UPT, UPT, UR48, 0x980, URZ ;  /* 0x00000980301c7897 */ /* 0x000fe4000fffe0ff */
[----:B------:R-:W-:Y:S02]  /*f500*/  UIADD3 UR72, UPT, UPT, UR6, 0x40, URZ ;  /* 0x0000004006487890 */ /* 0x000fe4000fffe0ff */
[----:B0-----:R-:W-:Y:S01]  /*f510*/  UIADD3.64 UR30, UPT, UPT, UR48, 0xa00, URZ ;  /* 0x00000a00301e7897 */ /* 0x001fe2000fffe0ff */
[----:B------:R-:W-:Y:S01]  /*f520*/  UMOV UR32, 0x0 ;  /* 0x0000000000207882 */ /* 0x000fe20000000000 */
[----:B------:R-:W-:Y:S01]  /*f530*/  UMOV UR33, 0x8108490 ;  /* 0x0810849000217882 */ /* 0x000fe20000000000 */
[----:B------:R-:W-:-:S02]  /*f540*/  UIADD3 UR71, UPT, UPT, UR6, 0x40, URZ ;  /* 0x0000004006477890 */ /* 0x000fc4000fffe0ff */
[----:B------:R0:W-:Y:S01]  /*f550*/  UTCHMMA gdesc[UR20], gdesc[UR62], tmem[UR6], tmem[UR32], idesc[UR33], UPT ;  /* 0x00ff203e140075ea */ /* 0x0001e2000b800006 */
[----:B------:R-:W-:Y:S01]  /*f560*/  UIADD3.64 UR18, UPT, UPT, UR48, 0xa80, URZ ;  /* 0x00000a8030127897 */ /* 0x000fe2000fffe0ff */
[----:B------:R-:W-:Y:S01]  /*f570*/  UMOV UR34, 0x0 ;  /* 0x0000000000227882 */ /* 0x000fe20000000000 */
[----:B------:R-:W-:Y:S01]  /*f580*/  UMOV UR35, 0x8108490 ;  /* 0x0810849000237882 */ /* 0x000fe20000000000 */
[----:B------:R-:W-:Y:S01]  /*f590*/  UIADD3 UR70, UPT, UPT, UR6, 0x40, URZ ;  /* 0x0000004006467890 */ /* 0x000fe2000fffe0ff */
[----:B------:R0:W-:Y:S01]  /*f5a0*/  UTCHMMA gdesc[UR22], gdesc[UR50], tmem[UR77], tmem[UR34], idesc[UR35], !UPT ;  /* 0x00ff2232160075ea */ /* 0x0001e2000f80004d */
[----:B------:R-:W-:Y:S01]  /*f5b0*/  UIADD3.64 UR48, UPT, UPT, UR48, 0xb00, URZ ;  /* 0x00000b0030307897 */ /* 0x000fe2000fffe0ff */
[----:B------:R-:W-:Y:S01]  /*f5c0*/  UMOV UR36, 0x0 ;  /* 0x0000000000247882 */ /* 0x000fe20000000000 */
[----:B------:R-:W-:Y:S01]  /*f5d0*/  UMOV UR37, 0x8108490 ;  /* 0x0810849000257882 */ /* 0x000fe20000000000 */
[----:B------:R-:W-:Y:S01]  /*f5e0*/  UMOV UR38, 0x0 ;  /* 0x0000000000267882 */ /* 0x000fe20000000000 */
[----:B------:R-:W-:Y:S01]  /*f5f0*/  UMOV UR39, 0x8108490 ;  /* 0x0810849000277882 */ /* 0x000fe20000000000 */
[----:B------:R-:W-:Y:S01]  /*f600*/  UMOV UR40, 0x0 ;  /* 0x0000000000287882 */ /* 0x000fe20000000000 */
[----:B------:R-:W-:Y:S01]  /*f610*/  UMOV UR41, 0x8108490 ;  /* 0x0810849000297882 */ /* 0x000fe20000000000 */
[----:B------:R0:W-:Y:S01]  /*f620*/  UTCHMMA gdesc[UR24], gdesc[UR52], tmem[UR76], tmem[UR36], idesc[UR37], UPT ;  /* 0x00ff2434180075ea */ /* 0x0001e2000b80004c */
        /* <DEDUP_REMOVED lines=12> */
[----:B------:R0:W-:Y:S01]  /*f6f0*/  UTCHMMA gdesc[UR18], gdesc[UR60], tmem[UR71], tmem[UR46], idesc[UR47], UPT ;  /* 0x00ff2e3c120075ea */ /* 0x0001e2000b800047 */
[----:B------:R0:W-:Y:S01]  /*f700*/  UTCHMMA gdesc[UR48], gdesc[UR62], tmem[UR70], tmem[UR54], idesc[UR55], UPT ;  /* 0x00ff363e300075ea */ /* 0x0001e2000b800046 */
[----:B------:R0:W-:Y:S01]  /*f710*/  UTCBAR [UR11], URZ ;  /* 0x000000ff0b0073e9 */ /* 0x0001e200080000ff */
[----:B------:R-:W-:Y:S01]  /*f720*/  NOP ;  /* 0x0000000000007918 */ /* 0x000fe20000000000 */
.L_x_6:
[----:B------:R1:W-:Y:S01]  /*f730*/  STL [R1+0x590], RZ ;  /* 0x000590ff01007387 */ /* 0x0003e20000100800 */
[----:B0-----:R-:W-:Y:S01]  /*f740*/  UMOV UR18, UR14 ;  /* 0x0000000e00127c82 */ /* 0x001fe20008000000 */
[----:B------:R-:W-:Y:S01]  /*f750*/  UMOV UR19, UR15 ;  /* 0x0000000f00137c82 */ /* 0x000fe20008000000 */
[----:B------:R-:W-:Y:S05]  /*f760*/  @!P3 BRA `(.L_x_7) ;  /* 0x000001600074b947 */ /* 0x000fea0003800000 */
[----:B------:R-:W-:Y:S01]  /*f770*/  SHF.R.S32.HI R3, RZ, 0x1f, R162 ;  /* 0x0000001fff037819 */ /* 0x000fe200000114a2 */
[----:B------:R-:W-:Y:S01]  /*f780*/  ULOP3.LUT UR14, UR9, 0x4000000, URZ, 0xfc, !UPT ;  /* 0x04000000090e7892 */ /* 0x000fe2000f8efcff */
[----:B------:R-:W-:Y:S01]  /*f790*/  SHF.R.S32.HI R163, RZ, 0x1f, R165 ;  /* 0x0000001fffa37819 */ /* 0x000fe200000114a5 */
[----:B------:R-:W-:Y:S01]  /*f7a0*/  UIADD3.64 UR20, UPT, UPT, UR12, 0x80, URZ ;  /* 0x000000800c147897 */ /* 0x000fe2000fffe0ff */
[C---:B------:R-:W-:Y:S01]  /*f7b0*/  SHF.L.U64.HI R3, R162.reuse, 0x1, R3 ;  /* 0x00000001a2037819 */ /* 0x040fe20000010203 */
[----:B------:R-:W-:Y:S01]  /*f7c0*/  IMAD.SHL.U32 R162, R162, 0x2, RZ ;  /* 0x00000002a2a27824 */ /* 0x000fe200078e00ff */
[C---:B------:R-:W-:Y:S01]  /*f7d0*/  SHF.L.U64.HI R163, R165.reuse, 0x1, R163 ;  /* 0x00000001a5a37819 */ /* 0x040fe200000102a3 */
[----:B------:R-:W-:Y:S01]  /*f7e0*/  IMAD.SHL.U32 R165, R165, 0x2, RZ ;  /* 0x00000002a5a57824 */ /* 0x000fe200078e00ff */
[----:B------:R-:W-:Y:S02]  /*f7f0*/  UIADD3.64 UR22, UPT, UPT, UR18, 0x2, URZ ;  /* 0x0000000212167897 */ /* 0x000fe4000fffe0ff */
[----:B------:R-:W-:-:S02]  /*f800*/  UIADD3.64 UR24, UPT, UPT, UR12, 0x100, URZ ;  /* 0x000001000c187897 */ /* 0x000fc4000fffe0ff */
[----:B------:R-:W-:Y:S02]  /*f810*/  UIADD3.64 UR26, UPT, UPT, UR18, 0x4, URZ ;  /* 0x00000004121a7897 */ /* 0x000fe4000fffe0ff */
[----:B------:R-:W-:Y:S02]  /*f820*/  UIADD3.64 UR28, UPT, UPT, UR12, 0x180, URZ ;  /* 0x000001800c1c7897 */ /* 0x000fe4000fffe0ff */
[----:B------:R-:W-:Y:S02]  /*f830*/  UIADD3.64 UR30, UPT, UPT, UR18, 0x1fe, URZ ;  /* 0x000001fe121e7897 */ /* 0x000fe4000fffe0ff */
[----:B------:R-:W-:Y:S02]  /*f840*/  UIADD3.64 UR32, UPT, UPT, UR12, 0x200, URZ ;  /* 0x000002000c207897 */ /* 0x000fe4000fffe0ff */
        /* <DEDUP_REMOVED lines=12> */
[----:B------:R-:W-:Y:S01]  /*f910*/  UIADD3.64 UR58, UPT, UPT, UR12, 0xb00, URZ ;  /* 0x00000b000c3a7897 */ /* 0x000fe2000fffe0ff */
[----:B------:R-:W-:Y:S01]  /*f920*/  UMOV UR11, 0x1 ;  /* 0x00000001000b7882 */ /* 0x000fe20000000000 */
[----:B------:R-:W-:Y:S01]  /*f930*/  UMOV UR9, URZ ;  /* 0x000000ff00097c82 */ /* 0x000fe20008000000 */
[----:B------:R-:W-:Y:S01]  /*f940*/  UMOV UR60, UR10 ;  /* 0x0000000a003c7c82 */ /* 0x000fe20008000000 */
[----:B------:R-:W-:-:S08]  /*f950*/  UMOV UR61, 0x40004040 ;  /* 0x40004040003d7882 */ /* 0x000fd00000000000 */
.L_x_10:
[----:B------:R0:W-:Y:S04]  /*f960*/  STL.64 [R1+0xea8], R158 ;  /* 0x000ea89e01007387 */ /* 0x0001e80000100a00 */
[----:B------:R-:W-:Y:S04]  /*f970*/  STL.64 [R1+0xea0], R160 ;  /* 0x000ea0a001007387 */ /* 0x000fe80000100a00 */
[----:B-----5:R2:W-:Y:S01]  /*f980*/  STL.64 [R1+0xe90], R2 ;  /* 0x000e900201007387 */ /* 0x0205e20000100a00 */
[----:B0-----:R-:W-:-:S05]  /*f990*/  IADD3 R158, P0, PT, R4, R165, RZ ;  /* 0x000000a5049e7210 */ /* 0x001fca0007f1e0ff */
[----:B------:R0:W-:Y:S01]  /*f9a0*/  STL [R1+0xe38], R158 ;  /* 0x000e389e01007387 */ /* 0x0001e20000100800 */
[-C--:B--2---:R-:W-:Y:S02]  /*f9b0*/  IADD3 R3, P3, PT, R6, R165.reuse, RZ ;  /* 0x000000a506037210 */ /* 0x084fe40007f7e0ff */
[----:B-----5:R-:W-:-:S03]  /*f9c0*/  IADD3 R2, P4, PT, R24, R165, RZ ;  /* 0x000000a518027210 */ /* 0x020fc60007f9e0ff */
[----:B------:R2:W-:Y:S01]  /*f9d0*/  STL [R1+0xe3c], R3 ;  /* 0x000e3c0301007387 */ /* 0x0005e20000100800 */
[----:B0-----:R-:W-:Y:S01]  /*f9e0*/  IADD3 R158, P5, PT, R26, R165, RZ ;  /* 0x000000a51a9e7210 */ /* 0x001fe20007fbe0ff */
[--C-:B------:R-:W-:Y:S02]  /*f9f0*/  IMAD.X R4, R25, 0x1, R163.reuse, P4 ;  /* 0x0000000119047824 */ /* 0x100fe400020e06a3 */
[----:B------:R0:W-:Y:S04]  /*fa00*/  STL [R1+0xe40], R2 ;  /* 0x000e400201007387 */ /* 0x0001e80000100800 */
[----:B------:R-:W-:Y:S01]  /*fa10*/  STL [R1+0xe44], R158 ;  /* 0x000e449e01007387 */ /* 0x000fe20000100800 */
[--C-:B--2---:R-:W-:Y:S02]  /*fa20*/  IMAD.X R3, R5, 0x1, R163.reuse, P0 ;  /* 0x0000000105037824 */ /* 0x104fe400000e06a3 */
[----:B0-----:R-:W-:-:S03]  /*fa30*/  IMAD.X R2, R7, 0x1, R163, P3 ;  /* 0x0000000107027824 */ /* 0x001fc600018e06a3 */
[----:B------:R0:W-:Y:S04]  /*fa40*/  STL [R1+0xe28], R3 ;  /* 0x000e280301007387 */ /* 0x0001e80000100800 */
[----:B------:R2:W-:Y:S04]  /*fa50*/  STL [R1+0xe2c], R2 ;  /* 0x000e2c0201007387 */ /* 0x0005e80000100800 */
[----:B------:R3:W-:Y:S01]  /*fa60*/  STL [R1+0xe30], R4 ;  /* 0x000e300401007387 */ /* 0x0007e20000100800 */
[----:B0-----:R-:W-:Y:S01]  /*fa70*/  IMAD.X R3, R27, 0x1, R163, P5 ;  /* 0x000000011b037824 */ /* 0x001fe200028e06a3 */
[----:B--2---:R-:W-:-:S04]  /*fa80*/  IADD3 R2, P0, PT, R44, R165, RZ ;  /* 0x000000a52c027210 */ /* 0x004fc80007f1e0ff */
[----:B------:R0:W-:Y:S01]  /*fa90*/  STL [R1+0xe34], R3 ;  /* 0x000e340301007387 */ /* 0x0001e20000100800 */
[----:B---3--:R-:W-:-:S03]  /*faa0*/  IADD3 R4, P3, PT, R46, R165, RZ ;  /* 0x000000a52e047210 */ /* 0x008fc60007f7e0ff */
[----:B------:R2:W-:Y:S01]  /*fab0*/  STL [R1+0xdf0], R2 ;  /* 0x000df00201007387 */ /* 0x0005e20000100800 */
[----:B------:R-:W-:-:S03]  /*fac0*/  IMAD.X R44, R45, 0x1, R163, P0 ;  /* 0x000000012d2c7824 */ /* 0x000fc600000e06a3 */
[----:B------:R3:W-:Y:S01]  /*fad0*/  STL [R1+0xdf4], R4 ;  /* 0x000df40401007387 */ /* 0x0007e20000100800 */
[----:B------:R-:W-:Y:S01]  /*fae0*/  IMAD.X R46, R47, 0x1, R163, P3 ;  /* 0x000000012f2e7824 */ /* 0x000fe200018e06a3 */
[-C--:B0-----:R-:W-:Y:S02]  /*faf0*/  IADD3 R3, P4, PT, R64, R165.reuse, RZ ;  /* 0x000000a540037210 */ /* 0x081fe40007f9e0ff */
[----:B--2---:R-:W-:-:S03]  /*fb00*/  IADD3 R2, P5, PT, R66, R165, RZ ;  /* 0x000000a542027210 */ /* 0x004fc60007fbe0ff */
[----:B------:R0:W-:Y:S01]  /*fb10*/  STL [R1+0xdf8], R3 ;  /* 0x000df80301007387 */ /* 0x0001e20000100800 */
[----:B------:R-:W-:Y:S02]  /*fb20*/  IADD3.X R64, PT, PT, R65, R163, RZ, P4, !PT ;  /* 0x000000a341407210 */ /* 0x000fe400027fe4ff */
[----:B---3--:R-:W-:Y:S01]  /*fb30*/  IADD3 R4, P3, PT, R86, R165, RZ ;  /* 0x000000a556047210 */ /* 0x008fe20007f7e0ff */
[----:B------:R-:W-:Y:S01]  /*fb40*/  STL [R1+0xe98], R44 ;  /* 0x000e982c01007387 */ /* 0x000fe20000100800 */
[----:B------:R-:W-:-:S03]  /*fb50*/  IMAD.X R66, R67, 0x1, R163, P5 ;  /* 0x0000000143427824 */ /* 0x000fc600028e06a3 */
[----:B------:R2:W-:Y:S01]  /*fb60*/  STL [R1+0xdfc], R2 ;  /* 0x000dfc0201007387 */ /* 0x0005e20000100800 */
[--C-:B------:R-:W-:Y:S01]  /*fb70*/  IMAD.X R86, R87, 0x1, R163.reuse, P3 ;  /* 0x0000000157567824 */ /* 0x100fe200018e06a3 */
[-C--:B0-----:R-:W-:Y:S02]  /*fb80*/  IADD3 R3, P4, PT, R104, R165.reuse, RZ ;  /* 0x000000a568037210 */ /* 0x081fe40007f9e0ff */
[----:B------:R-:W-:Y:S03]  /*fb90*/  STL [R1+0xeb0], R46 ;  /* 0x000eb02e01007387 */ /* 0x000fe60000100800 */
[----:B------:R-:W-:Y:S01]  /*fba0*/  IMAD.X R104, R105, 0x1, R163, P4 ;  /* 0x0000000169687824 */ /* 0x000fe200020e06a3 */
[----:B------:R-:W-:Y:S01]  /*fbb0*/  STL [R1+0xeb4], R64 ;  /* 0x000eb44001007387 */ /* 0x000fe20000100800 */
[----:B--2---:R-:W-:-:S03]  /*fbc0*/  IADD3 R2, P0, PT, R84, R165, RZ ;  /* 0x000000a554027210 */ /* 0x004fc60007f1e0ff */
[----:B------:R-:W-:Y:S02]  /*fbd0*/  STL [R1+0xeb8], R66 ;  /* 0x000eb84201007387 */ /* 0x000fe40000100800 */
[----:B------:R-:W-:Y:S02]  /*fbe0*/  IMAD.X R84, R85, 0x1, R163, P0 ;  /* 0x0000000155547824 */ /* 0x000fe400000e06a3 */
[----:B------:R0:W-:Y:S04]  /*fbf0*/  STL [R1+0xe00], R2 ;  /* 0x000e000201007387 */ /* 0x0001e80000100800 */
[----:B------:R2:W-:Y:S04]  /*fc00*/  STL [R1+0xe04], R4 ;  /* 0x000e040401007387 */ /* 0x0005e80000100800 */
[----:B------:R3:W-:Y:S01]  /*fc10*/  STL [R1+0xe08], R3 ;  /* 0x000e080301007387 */ /* 0x0007e20000100800 */
[----:B0-----:R-:W-:-:S03]  /*fc20*/  IADD3 R2, P5, PT, R106, R165, RZ ;  /* 0x000000a56a027210 */ /* 0x001fc60007fbe0ff */
[----:B------:R-:W-:Y:S01]  /*fc30*/  STL [R1+0xebc], R84 ;  /* 0x000ebc5401007387 */ /* 0x000fe20000100800 */
[-C--:B--2---:R-:W-:Y:S01]  /*fc40*/  IADD3 R4, P3, PT, R126, R165.reuse, RZ ;  /* 0x000000a57e047210 */ /* 0x084fe20007f7e0ff */
[--C-:B------:R-:W-:Y:S02]  /*fc50*/  IMAD.X R106, R107, 0x1, R163.reuse, P5 ;  /* 0x000000016b6a7824 */ /* 0x100fe400028e06a3 */
[----:B------:R0:W-:Y:S01]  /*fc60*/  STL [R1+0xe0c], R2 ;  /* 0x000e0c0201007387 */ /* 0x0001e20000100800 */
[----:B---3--:R-:W-:Y:S01]  /*fc70*/  IADD3 R3, P4, PT, R142, R165, RZ ;  /* 0x000000a58e037210 */ /* 0x008fe20007f9e0ff */
[--C-:B------:R-:W-:Y:S02]  /*fc80*/  IMAD.X R126, R127, 0x1, R163.reuse, P3 ;  /* 0x000000017f7e7824 */ /* 0x100fe400018e06a3 */
[----:B------:R-:W-:Y:S02]  /*fc90*/  STL [R1+0xec0], R86 ;  /* 0x000ec05601007387 */ /* 0x000fe40000100800 */
[----:B------:R-:W-:-:S02]  /*fca0*/  IMAD.X R142, R143, 0x1, R163, P4 ;  /* 0x000000018f8e7824 */ /* 0x000fc400020e06a3 */
[----:B------:R-:W-:Y:S01]  /*fcb0*/  STL [R1+0xec4], R104 ;  /* 0x000ec46801007387 */ /* 0x000fe20000100800 */
[----:B0-----:R-:W-:-:S05]  /*fcc0*/  IADD3 R2, P0, PT, R124, R165, RZ ;  /* 0x000000a57c027210 */ /* 0x001fca0007f1e0ff */
[----:B------:R0:W-:Y:S01]  /*fcd0*/  STL [R1+0xe10], R2 ;  /* 0x000e100201007387 */ /* 0x0001e20000100800 */
[----:B------:R-:W-:-:S03]  /*fce0*/  IMAD.X R124, R125, 0x1, R163, P0 ;  /* 0x000000017d7c7824 */ /* 0x000fc600000e06a3 */
[----:B------:R2:W-:Y:S04]  /*fcf0*/  STL [R1+0xe14], R4 ;  /* 0x000e140401007387 */ /* 0x0005e80000100800 */
[----:B------:R3:W-:Y:S01]  /*fd00*/  STL [R1+0xe18], R3 ;  /* 0x000e180301007387 */ /* 0x0007e20000100800 */
[-C--:B0-----:R-:W-:Y:S02]  /*fd10*/  IADD3 R2, P5, PT, R144, R165.reuse, RZ ;  /* 0x000000a590027210 */ /* 0x081fe40007fbe0ff */
[----:B--2---:R-:W-:-:S03]  /*fd20*/  IADD3 R4, P0, PT, R8, R165, RZ ;  /* 0x000000a508047210 */ /* 0x004fc60007f1e0ff */
[----:B------:R0:W-:Y:S01]  /*fd30*/  STL [R1+0xe1c], R2 ;  /* 0x000e1c0201007387 */ /* 0x0001e20000100800 */
[----:B------:R-:W-:Y:S01]  /*fd40*/  IMAD.X R144, R145, 0x1, R163, P5 ;  /* 0x0000000191907824 */ /* 0x000fe200028e06a3 */
[-C--:B---3--:R-:W-:Y:S02]  /*fd50*/  IADD3 R3, P3, PT, R10, R165.reuse, RZ ;  /* 0x000000a50a037210 */ /* 0x088fe40007f7e0ff */
[----:B------:R2:W-:Y:S04]  /*fd60*/  STL [R1+0xe50], R4 ;  /* 0x000e500401007387 */ /* 0x0005e80000100800 */
[----:B------:R3:W-:Y:S01]  /*fd70*/  STL [R1+0xe54], R3 ;  /* 0x000e540301007387 */ /* 0x0007e20000100800 */
[-C--:B0-----:R-:W-:Y:S02]  /*fd80*/  IADD3 R2, P4, PT, R28, R165.reuse, RZ ;  /* 0x000000a51c027210 */ /* 0x081fe40007f9e0ff */
[----:B--2---:R-:W-:-:S03]  /*fd90*/  IADD3 R4, P5, PT, R30, R165, RZ ;  /* 0x000000a51e047210 */ /* 0x004fc60007fbe0ff */
[----:B------:R0:W-:Y:S01]  /*fda0*/  STL [R1+0xe20], R2 ;  /* 0x000e200201007387 */ /* 0x0001e20000100800 */
[--C-:B------:R-:W-:Y:S02]  /*fdb0*/  IMAD.X R28, R29, 0x1, R163.reuse, P4 ;  /* 0x000000011d1c7824 */ /* 0x100fe400020e06a3 */
[--C-:B---3--:R-:W-:Y:S01]  /*fdc0*/  IMAD.X R3, R9, 0x1, R163.reuse, P0 ;  /* 0x0000000109037824 */ /* 0x108fe200000e06a3 */
[----:B------:R2:W-:Y:S01]  /*fdd0*/  STL [R1+0xe24], R4 ;  /* 0x000e240401007387 */ /* 0x0005e20000100800 */
[----:B------:R-:W-:-:S03]  /*fde0*/  IMAD.X R30, R31, 0x1, R163, P5 ;  /* 0x000000011f1e7824 */ /* 0x000fc600028e06a3 */
[----:B------:R3:W-:Y:S01]  /*fdf0*/  STL [R1+0xe48], R3 ;  /* 0x000e480301007387 */ /* 0x0007e20000100800 */
[----:B0-----:R-:W-:Y:S01]  /*fe00*/  IMAD.X R2, R11, 0x1, R163, P3 ;  /* 0x000000010b027824 */ /* 0x001fe200018e06a3 */
[----:B--2---:R-:W-:-:S04]  /*fe10*/  IADD3 R4, P3, PT, R50, R165, RZ ;  /* 0x000000a532047210 */ /* 0x004fc80007f7e0ff */
[----:B------:R0:W-:Y:S01]  /*fe20*/  STL [R1+0xe4c], R2 ;  /* 0x000e4c0201007387 */ /* 0x0001e20000100800 */
[----:B---3--:R-:W-:Y:S01]  /*fe30*/  IADD3 R3, P4, PT, R68, R165, RZ ;  /* 0x000000a544037210 */ /* 0x008fe20007f9e0ff */
[----:B------:R-:W-:-:S04]  /*fe40*/  IMAD.X R50, R51, 0x1, R163, P3 ;  /* 0x0000000133327824 */ /* 0x000fc800018e06a3 */
[----:B------:R-:W-:Y:S01]  /*fe50*/  IMAD.X R68, R69, 0x1, R163, P4 ;  /* 0x0000000145447824 */ /* 0x000fe200020e06a3 */
        /* <DEDUP_REMOVED lines=8> */
[--C-:B------:R-:W-:Y:S01]  /*fee0*/  IMAD.X R70, R71, 0x1, R163.reuse, P5 ;  /* 0x0000000147467824 */ /* 0x100fe200028e06a3 */
        /* <DEDUP_REMOVED lines=11> */
[----:B------:R-:W-:Y:S02]  /*ffa0*/  IADD3.X R110, PT, PT, R111, R163, RZ, P5, !PT ;  /* 0x000000a36f6e7210 */ /* 0x000fe40002ffe4ff */
        /* <DEDUP_REMOVED lines=63> */
[----:B0-----:R-:W-:-:S04]  /*103a0*/  IADD3 R2, P0, PT, R16, R165, RZ ;  /* 0x000000a510027210 */ /* 0x001fc80007f1e0ff */
[----:B------:R-:W-:Y:S01]  /*103b0*/  IADD3.X R16, PT, PT, R17, R163, RZ, P0, !PT ;  /* 0x000000a311107210 */ /* 0x000fe200007fe4ff */
[----:B------:R0:W-:Y:S04]  /*103c0*/  STL [R1+0xcf8], R2 ;  /* 0x000cf80201007387 */ /* 0x0001e80000100800 */
[----:B------:R2:W-:Y:S04]  /*103d0*/  STL [R1+0xcfc], R4 ;  /* 0x000cfc0401007387 */ /* 0x0005e80000100800 */
[----:B------:R3:W-:Y:S01]  /*103e0*/  STL [R1+0xd00], R3 ;  /* 0x000d000301007387 */ /* 0x0007e20000100800 */
[----:B0-----:R-:W-:-:S02]  /*103f0*/  IADD3 R2, P5, PT, R38, R165, RZ ;  /* 0x000000a526027210 */ /* 0x001fc40007fbe0ff */
        /* <DEDUP_REMOVED lines=33> */
[----:B------:R-:W-:Y:S04]  /*10610*/  STL [R1+0xd2c], R4 ;  /* 0x000d2c0401007387 */ /* 0x000fe80000100800 */
[----:B------:R2:W-:Y:S01]  /*10620*/  STL [R1+0xd30], R3 ;  /* 0x000d300301007387 */ /* 0x0005e20000100800 */
[----:B0-----:R-:W-:-:S05]  /*10630*/  IADD3 R2, P5, PT, R156, R165, RZ ;  /* 0x000000a59c027210 */ /* 0x001fca0007fbe0ff */
[----:B------:R0:W-:Y:S01]  /*10640*/  STL [R1+0xd34], R2 ;  /* 0x000d340201007387 */ /* 0x0001e20000100800 */
[-C--:B------:R-:W-:Y:S01]  /*10650*/  IADD3 R5, P4, PT, R40, R165.reuse, RZ ;  /* 0x000000a528057210 */ /* 0x080fe20007f9e0ff */
[----:B------:R-:W-:Y:S01]  /*10660*/  IMAD.X R156, R157, 0x1, R163, P5 ;  /* 0x000000019d9c7824 */ /* 0x000fe200028e06a3 */
[-C--:B--2---:R-:W-:Y:S01]  /*10670*/  IADD3 R3, P0, PT, R20, R165.reuse, RZ ;  /* 0x000000a514037210 */ /* 0x084fe20007f1e0ff */
[----:B------:R-:W2:Y:S01]  /*10680*/  LDL.LU.64 R10, [R1] ;  /* 0x00000000010a7983 */ /* 0x000ea20000300a00 */
[----:B0-----:R-:W-:-:S03]  /*10690*/  IADD3 R2, P3, PT, R22, R165, RZ ;  /* 0x000000a516027210 */ /* 0x001fc60007f7e0ff */
[----:B------:R-:W-:Y:S04]  /*106a0*/  STL [R1+0xd38], R3 ;  /* 0x000d380301007387 */ /* 0x000fe80000100800 */
[----:B------:R-:W3:Y:S04]  /*106b0*/  LDL.LU.64 R8, [R1+0x8] ;  /* 0x0000080001087983 */ /* 0x000ee80000300a00 */
[----:B------:R0:W-:Y:S01]  /*106c0*/  STL [R1+0xd3c], R2 ;  /* 0x000d3c0201007387 */ /* 0x0001e20000100800 */
[----:B------:R-:W-:Y:S01]  /*106d0*/  IADD3 R4, P5, PT, R42, R165, RZ ;  /* 0x000000a52a047210 */ /* 0x000fe20007fbe0ff */
[----:B------:R-:W-:-:S02]  /*106e0*/  IMAD.X R20, R21, 0x1, R163, P0 ;  /* 0x0000000115147824 */ /* 0x000fc400000e06a3 */
[----:B0-----:R-:W4:Y:S01]  /*106f0*/  LDL.LU.64 R2, [R1+0x10] ;  /* 0x0000100001027983 */ /* 0x001f220000300a00 */
[----:B------:R-:W-:-:S03]  /*10700*/  IMAD.X R22, R23, 0x1, R163, P3 ;  /* 0x0000000117167824 */ /* 0x000fc600018e06a3 */
[----:B------:R0:W-:Y:S04]  /*10710*/  STL [R1+0xd40], R5 ;  /* 0x000d400501007387 */ /* 0x0001e80000100800 */
[----:B-1----:R1:W-:Y:S04]  /*10720*/  STL [R1+0xd44], R4 ;  /* 0x000d440401007387 */ /* 0x0023e80000100800 */
[----:B------:R-:W4:Y:S01]  /*10730*/  LDL.LU.64 R26, [R1+0x18] ;  /* 0x00001800011a7983 */ /* 0x000f220000300a00 */
[-C--:B0-----:R-:W-:Y:S02]  /*10740*/  IADD3 R5, P0, PT, R60, R165.reuse, RZ ;  /* 0x000000a53c057210 */ /* 0x081fe40007f1e0ff */
[----:B-1----:R-:W-:-:S03]  /*10750*/  IADD3 R4, P3, PT, R62, R165, RZ ;  /* 0x000000a53e047210 */ /* 0x002fc60007f7e0ff */
[----:B------:R-:W-:Y:S04]  /*10760*/  STL [R1+0xd48], R5 ;  /* 0x000d480501007387 */ /* 0x000fe80000100800 */
[----:B------:R-:W4:Y:S04]  /*10770*/  LDL.LU.64 R24, [R1+0x20] ;  /* 0x0000200001187983 */ /* 0x000f280000300a00 */
[----:B------:R0:W-:Y:S04]  /*10780*/  STL [R1+0xd4c], R4 ;  /* 0x000d4c0401007387 */ /* 0x0001e80000100800 */
[----:B------:R-:W4:Y:S04]  /*10790*/  LDL.LU.64 R6, [R1+0x28] ;  /* 0x0000280001067983 */ /* 0x000f280000300a00 */
[----:B0-----:R-:W4:Y:S01]  /*107a0*/  LDL.LU.64 R4, [R1+0x30] ;  /* 0x0000300001047983 */ /* 0x001f220000300a00 */
[--C-:B------:R-:W-:Y:S01]  /*107b0*/  IMAD.X R40, R41, 0x1, R163.reuse, P4 ;  /* 0x0000000129287824 */ /* 0x100fe200020e06a3 */
[-C--:B------:R-:W-:Y:S01]  /*107c0*/  IADD3 R15, P4, PT, R80, R165.reuse, RZ ;  /* 0x000000a5500f7210 */ /* 0x080fe20007f9e0ff */
[--C-:B------:R-:W-:Y:S01]  /*107d0*/  IMAD.X R42, R43, 0x1, R163.reuse, P5 ;  /* 0x000000012b2a7824 */ /* 0x100fe200028e06a3 */
[----:B------:R-:W-:Y:S01]  /*107e0*/  IADD3 R13, P5, PT, R82, R165, RZ ;  /* 0x000000a5520d7210 */ /* 0x000fe20007fbe0ff */
[----:B------:R-:W-:-:S02]  /*107f0*/  IMAD.X R60, R61, 0x1, R163, P0 ;  /* 0x000000013d3c7824 */ /* 0x000fc400000e06a3 */
[----:B------:R-:W-:Y:S04]  /*10800*/  STL [R1+0xd50], R15 ;  /* 0x000d500f01007387 */ /* 0x000fe80000100800 */
[----:B------:R0:W-:Y:S01]  /*10810*/  STL [R1+0xd54], R13 ;  /* 0x000d540d01007387 */ /* 0x0001e20000100800 */
[----:B------:R-:W-:Y:S01]  /*10820*/  IADD3.X R62, PT, PT, R63, R163, RZ, P3, !PT ;  /* 0x000000a33f3e7210 */ /* 0x000fe20001ffe4ff */
[--C-:B------:R-:W-:Y:S01]  /*10830*/  IMAD.X R80, R81, 0x1, R163.reuse, P4 ;  /* 0x0000000151507824 */ /* 0x100fe200020e06a3 */
[-C--:B------:R-:W-:Y:S01]  /*10840*/  IADD3 R17, P3, PT, R102, R165.reuse, RZ ;  /* 0x000000a566117210 */ /* 0x080fe20007f7e0ff */
[----:B------:R-:W-:Y:S01]  /*10850*/  IMAD.X R82, R83, 0x1, R163, P5 ;  /* 0x0000000153527824 */ /* 0x000fe200028e06a3 */
[-C--:B0-----:R-:W-:Y:S02]  /*10860*/  IADD3 R13, P0, PT, R100, R165.reuse, RZ ;  /* 0x000000a5640d7210 */ /* 0x081fe40007f1e0ff */
[----:B------:R-:W-:-:S03]  /*10870*/  IADD3 R15, P4, PT, R120, R165, RZ ;  /* 0x000000a5780f7210 */ /* 0x000fc60007f9e0ff */
[----:B------:R0:W-:Y:S01]  /*10880*/  STL [R1+0xd58], R13 ;  /* 0x000d580d01007387 */ /* 0x0001e20000100800 */
[----:B------:R-:W-:-:S03]  /*10890*/  IMAD.X R100, R101, 0x1, R163, P0 ;  /* 0x0000000165647824 */ /* 0x000fc600000e06a3 */
[----:B------:R-:W-:Y:S01]  /*108a0*/  STL [R1+0xd5c], R17 ;  /* 0x000d5c1101007387 */ /* 0x000fe20000100800 */
[----:B0-----:R-:W-:-:S03]  /*108b0*/  IADD3 R13, P5, PT, R122, R165, RZ ;  /* 0x000000a57a0d7210 */ /* 0x001fc60007fbe0ff */
[----:B------:R-:W-:Y:S01]  /*108c0*/  STL [R1+0xd60], R15 ;  /* 0x000d600f01007387 */ /* 0x000fe20000100800 */
[----:B------:R-:W-:-:S03]  /*108d0*/  IMAD.X R102, R103, 0x1, R163, P3 ;  /* 0x0000000167667824 */ /* 0x000fc600018e06a3 */
[----:B------:R0:W-:Y:S01]  /*108e0*/  STL [R1+0xd64], R13 ;  /* 0x000d640d01007387 */ /* 0x0001e20000100800 */
[--C-:B------:R-:W-:Y:S02]  /*108f0*/  IMAD.X R120, R121, 0x1, R163.reuse, P4 ;  /* 0x0000000179787824 */ /* 0x100fe400020e06a3 */
[----:B------:R-:W-:Y:S01]  /*10900*/  IMAD.X R122, R123, 0x1, R163, P5 ;  /* 0x000000017b7a7824 */ /* 0x000fe200028e06a3 */
[----:B0-----:R-:W-:-:S05]  /*10910*/  IADD3 R13, P0, PT, R140, R165, RZ ;  /* 0x000000a58c0d7210 */ /* 0x001fca0007f1e0ff */
[----:B------:R4:W-:Y:S01]  /*10920*/  STL [R1+0xd68], R13 ;  /* 0x000d680d01007387 */ /* 0x0009e20000100800 */
[----:B------:R-:W-:Y:S01]  /*10930*/  IMAD.X R140, R141, 0x1, R163, P0 ;  /* 0x000000018d8c7824 */ /* 0x000fe200000e06a3 */
[----:B--2---:R-:W-:-:S05]  /*10940*/  IADD3 R17, P3, PT, R10, R165, RZ ;  /* 0x000000a50a117210 */ /* 0x004fca0007f7e0ff */
[----:B------:R-:W-:Y:S01]  /*10950*/  IMAD.X R10, R11, 0x1, R163, P3 ;  /* 0x000000010b0a7824 */ /* 0x000fe200018e06a3 */
[----:B------:R-:W-:Y:S01]  /*10960*/  STL [R1+0xd6c], R17 ;  /* 0x000d6c1101007387 */ /* 0x000fe20000100800 */
[----:B---3--:R-:W-:-:S05]  /*10970*/  IADD3 R15, P4, PT, R8, R165, RZ ;  /* 0x000000a5080f7210 */ /* 0x008fca0007f9e0ff */
[----:B------:R-:W-:Y:S01]  /*10980*/  IMAD.X R8, R9, 0x1, R163, P4 ;  /* 0x0000000109087824 */ /* 0x000fe200020e06a3 */
[----:B------:R-:W-:Y:S01]  /*10990*/  STL [R1+0xd70], R15 ;  /* 0x000d700f01007387 */ /* 0x000fe20000100800 */
[----:B----4-:R-:W-:-:S05]  /*109a0*/  IADD3 R13, P5, PT, R2, R165, RZ ;  /* 0x000000a5020d7210 */ /* 0x010fca0007fbe0ff */
[----:B------:R-:W-:Y:S01]  /*109b0*/  STL [R1+0xd74], R13 ;  /* 0x000d740d01007387 */ /* 0x000fe20000100800 */
[----:B------:R-:W-:-:S03]  /*109c0*/  IMAD.X R2, R3, 0x1, R163, P5 ;  /* 0x0000000103027824 */ /* 0x000fc600028e06a3 */
[----:B------:R0:W-:Y:S04]  /*109d0*/  STL [R1], R10 ;  /* 0x0000000a01007387 */ /* 0x0001e80000100800 */
[----:B------:R-:W2:Y:S04]  /*109e0*/  LDL.LU.64 R44, [R1+0x38] ;  /* 0x00003800012c7983 */ /* 0x000ea80000300a00 */
[----:B------:R1:W-:Y:S04]  /*109f0*/  STL [R1+0x8], R8 ;  /* 0x0000080801007387 */ /* 0x0003e80000100800 */
[----:B0-----:R-:W3:Y:S01]  /*10a00*/  LDL.LU.64 R10, [R1+0x40] ;  /* 0x00004000010a7983 */ /* 0x001ee20000300a00 */
[----:B------:R-:W-:-:S03]  /*10a10*/  IADD3 R17, P0, PT, R26, R165, RZ ;  /* 0x000000a51a117210 */ /* 0x000fc60007f1e0ff */
[----:B------:R0:W-:Y:S01]  /*10a20*/  STL [R1+0x10], R2 ;  /* 0x0000100201007387 */ /* 0x0001e20000100800 */
[----:B------:R-:W-:-:S03]  /*10a30*/  IADD3 R15, P3, PT, R24, R165, RZ ;  /* 0x000000a5180f7210 */ /* 0x000fc60007f7e0ff */
[----:B-1----:R-:W4:Y:S01]  /*10a40*/  LDL.LU.64 R8, [R1+0x48] ;  /* 0x0000480001087983 */ /* 0x002f220000300a00 */
[----:B------:R-:W-:-:S03]  /*10a50*/  IADD3 R13, P4, PT, R6, R165, RZ ;  /* 0x000000a5060d7210 */ /* 0x000fc60007f9e0ff */
[----:B0-----:R-:W4:Y:S04]  /*10a60*/  LDL.LU.64 R2, [R1+0x50] ;  /* 0x0000500001027983 */ /* 0x001f280000300a00 */
[----:B------:R0:W-:Y:S04]  /*10a70*/  STL [R1+0xd78], R17 ;  /* 0x000d781101007387 */ /* 0x0001e80000100800 */
[----:B------:R1:W-:Y:S01]  /*10a80*/  STL [R1+0xd7c], R15 ;  /* 0x000d7c0f01007387 */ /* 0x0003e20000100800 */
[----:B------:R-:W-:-:S03]  /*10a90*/  IMAD.X R6, R7, 0x1, R163, P4 ;  /* 0x0000000107067824 */ /* 0x000fc600020e06a3 */
[----:B------:R1:W-:Y:S01]  /*10aa0*/  STL [R1+0xd80], R13 ;  /* 0x000d800d01007387 */ /* 0x0003e20000100800 */
[----:B0-----:R-:W-:Y:S01]  /*10ab0*/  IADD3 R17, P5, PT, R4, R165, RZ ;  /* 0x000000a504117210 */ /* 0x001fe20007fbe0ff */
[----:B-1----:R-:W-:-:S04]  /*10ac0*/  IMAD.X R15, R27, 0x1, R163, P0 ;  /* 0x000000011b0f7824 */ /* 0x002fc800000e06a3 */
[----:B------:R-:W-:Y:S01]  /*10ad0*/  STL [R1+0xd84], R17 ;  /* 0x000d841101007387 */ /* 0x000fe20000100800 */
[----:B------:R-:W-:-:S03]  /*10ae0*/  IMAD.X R13, R25, 0x1, R163, P3 ;  /* 0x00000001190d7824 */ /* 0x000fc600018e06a3 */
[----:B------:R-:W-:Y:S01]  /*10af0*/  STL [R1+0x18], R15 ;  /* 0x0000180f01007387 */ /* 0x000fe20000100800 */
[----:B------:R-:W-:-:S03]  /*10b00*/  IMAD.X R4, R5, 0x1, R163, P5 ;  /* 0x0000000105047824 */ /* 0x000fc600028e06a3 */
[----:B------:R-:W-:Y:S04]  /*10b10*/  STL [R1+0x20], R13 ;  /* 0x0000200d01007387 */ /* 0x000fe80000100800 */
[----:B------:R-:W4:Y:S04]  /*10b20*/  LDL.LU.64 R26, [R1+0x58] ;  /* 0x00005800011a7983 */ /* 0x000f280000300a00 */
[----:B------:R0:W-:Y:S04]  /*10b30*/  STL [R1+0x28], R6 ;  /* 0x0000280601007387 */ /* 0x0001e80000100800 */
[----:B------:R-:W4:Y:S04]  /*10b40*/  LDL.LU.64 R24, [R1+0x60] ;  /* 0x0000600001187983 */ /* 0x000f280000300a00 */
[----:B------:R1:W-:Y:S04]  /*10b50*/  STL [R1+0x30], R4 ;  /* 0x0000300401007387 */ /* 0x0003e80000100800 */
[----:B0-----:R-:W4:Y:S04]  /*10b60*/  LDL.LU.64 R6, [R1+0x68] ;  /* 0x0000680001067983 */ /* 0x001f280000300a00 */
[----:B-1----:R-:W4:Y:S01]  /*10b70*/  LDL.LU.64 R4, [R1+0x70] ;  /* 0x0000700001047983 */ /* 0x002f220000300a00 */
[----:B--2---:R-:W-:-:S02]  /*10b80*/  IADD3 R15, P0, PT, R44, R165, RZ ;  /* 0x000000a52c0f7210 */ /* 0x004fc40007f1e0ff */
[----:B---3--:R-:W-:-:S03]  /*10b90*/  IADD3 R13, P3, PT, R10, R165, RZ ;  /* 0x000000a50a0d7210 */ /* 0x008fc60007f7e0ff */
[----:B------:R0:W-:Y:S04]  /*10ba0*/  STL [R1+0xd88], R15 ;  /* 0x000d880f01007387 */ /* 0x0001e80000100800 */
[----:B------:R1:W-:Y:S01]  /*10bb0*/  STL [R1+0xd8c], R13 ;  /* 0x000d8c0d01007387 */ /* 0x0003e20000100800 */
[-C--:B----4-:R-:W-:Y:S01]  /*10bc0*/  IADD3 R17, P4, PT, R8, R165.reuse, RZ ;  /* 0x000000a508117210 */ /* 0x090fe20007f9e0ff */
[--C-:B------:R-:W-:Y:S01]  /*10bd0*/  IMAD.X R10, R11, 0x1, R163.reuse, P3 ;  /* 0x000000010b0a7824 */ /* 0x100fe200018e06a3 */
[----:B0-----:R-:W-:Y:S01]  /*10be0*/  IADD3 R15, P5, PT, R2, R165, RZ ;  /* 0x000000a5020f7210 */ /* 0x001fe20007fbe0ff */
[--C-:B-1----:R-:W-:Y:S02]  /*10bf0*/  IMAD.X R13, R45, 0x1, R163.reuse, P0 ;  /* 0x000000012d0d7824 */ /* 0x102fe400000e06a3 */
[----:B------:R-:W-:Y:S01]  /*10c00*/  STL [R1+0xd90], R17 ;  /* 0x000d901101007387 */ /* 0x000fe20000100800 */
[----:B------:R-:W-:-:S03]  /*10c10*/  IMAD.X R8, R9, 0x1, R163, P4 ;  /* 0x0000000109087824 */ /* 0x000fc600020e06a3 */
[----:B------:R-:W-:Y:S01]  /*10c20*/  STL [R1+0xd94], R15 ;  /* 0x000d940f01007387 */ /* 0x000fe20000100800 */
[----:B------:R-:W-:-:S03]  /*10c30*/  IMAD.X R2, R3, 0x1, R163, P5 ;  /* 0x0000000103027824 */ /* 0x000fc600028e06a3 */
[----:B------:R-:W-:Y:S04]  /*10c40*/  STL [R1+0x38], R13 ;  /* 0x0000380d01007387 */ /* 0x000fe80000100800 */
[----:B------:R0:W-:Y:S04]  /*10c50*/  STL [R1+0x40], R10 ;  /* 0x0000400a01007387 */ /* 0x0001e80000100800 */
[----:B------:R-:W2:Y:S04]  /*10c60*/  LDL.LU.64 R44, [R1+0x78] ;  /* 0x00007800012c7983 */ /* 0x000ea80000300a00 */
[----:B------:R1:W-:Y:S04]  /*10c70*/  STL [R1+0x48], R8 ;  /* 0x0000480801007387 */ /* 0x0003e80000100800 */
[----:B0-----:R-:W3:Y:S04]  /*10c80*/  LDL.LU.64 R10, [R1+0x80] ;  /* 0x00008000010a7983 */ /* 0x001ee80000300a00 */
[----:B------:R0:W-:Y:S01]  /*10c90*/  STL [R1+0x50], R2 ;  /* 0x0000500201007387 */ /* 0x0001e20000100800 */
[----:B------:R-:W-:-:S03]  /*10ca0*/  IADD3 R17, P0, PT, R26, R165, RZ ;  /* 0x000000a51a117210 */ /* 0x000fc60007f1e0ff */
[----:B-1----:R-:W4:Y:S01]  /*10cb0*/  LDL.LU.64 R8, [R1+0x88] ;  /* 0x0000880001087983 */ /* 0x002f220000300a00 */
[----:B------:R-:W-:-:S03]  /*10cc0*/  IADD3 R15, P3, PT, R24, R165, RZ ;  /* 0x000000a5180f7210 */ /* 0x000fc60007f7e0ff */
[----:B0-----:R-:W4:Y:S04]  /*10cd0*/  LDL.LU.64 R2, [R1+0x90] ;  /* 0x0000900001027983 */ /* 0x001f280000300a00 */
[----:B------:R0:W-:Y:S01]  /*10ce0*/  STL [R1+0xd98], R17 ;  /* 0x000d981101007387 */ /* 0x0001e20000100800 */
[----:B------:R-:W-:-:S03]  /*10cf0*/  IADD3 R13, P4, PT, R6, R165, RZ ;  /* 0x000000a5060d7210 */ /* 0x000fc60007f9e0ff */
[----:B------:R1:W-:Y:S04]  /*10d00*/  STL [R1+0xd9c], R15 ;  /* 0x000d9c0f01007387 */ /* 0x0003e80000100800 */
[----:B------:R1:W-:Y:S01]  /*10d10*/  STL [R1+0xda0], R13 ;  /* 0x000da00d01007387 */ /* 0x0003e20000100800 */
[----:B0-----:R-:W-:Y:S01]  /*10d20*/  IADD3 R17, P5, PT, R4, R165, RZ ;  /* 0x000000a504117210 */ /* 0x001fe20007fbe0ff */
[--C-:B-1----:R-:W-:Y:S01]  /*10d30*/  IMAD.X R15, R27, 0x1, R163.reuse, P0 ;  /* 0x000000011b0f7824 */ /* 0x102fe200000e06a3 */
[----:B------:R-:W-:Y:S01]  /*10d40*/  IADD3.X R6, PT, PT, R7, R163, RZ, P4, !PT ;  /* 0x000000a307067210 */ /* 0x000fe200027fe4ff */
[--C-:B------:R-:W-:Y:S02]  /*10d50*/  IMAD.X R13, R25, 0x1, R163.reuse, P3 ;  /* 0x00000001190d7824 */ /* 0x100fe400018e06a3 */
[----:B------:R-:W-:Y:S01]  /*10d60*/  STL [R1+0xda4], R17 ;  /* 0x000da41101007387 */ /* 0x000fe20000100800 */
[----:B------:R-:W-:-:S03]  /*10d70*/  IMAD.X R4, R5, 0x1, R163, P5 ;  /* 0x0000000105047824 */ /* 0x000fc600028e06a3 */
[----:B------:R-:W-:Y:S04]  /*10d80*/  STL [R1+0x58], R15 ;  /* 0x0000580f01007387 */ /* 0x000fe80000100800 */
        /* <DEDUP_REMOVED lines=24> */
[----:B------:R0:W-:Y:S04]  /*10f10*/  STL [R1+0x90], R2 ;  /* 0x0000900201007387 */ /* 0x0001e80000100800 */
[----:B-1----:R-:W4:Y:S01]  /*10f20*/  LDL.LU.64 R8, [R1+0xc8] ;  /* 0x0000c80001087983 */ /* 0x002f220000300a00 */
[----:B------:R-:W-:-:S03]  /*10f30*/  IADD3 R17, P0, PT, R26, R165, RZ ;  /* 0x000000a51a117210 */ /* 0x000fc60007f1e0ff */
[----:B0-----:R-:W4:Y:S01]  /*10f40*/  LDL.LU.64 R2, [R1+0xd0] ;  /* 0x0000d00001027983 */ /* 0x001f220000300a00 */
[----:B------:R-:W-:-:S03]  /*10f50*/  IADD3 R15, P3, PT, R24, R165, RZ ;  /* 0x000000a5180f7210 */ /* 0x000fc60007f7e0ff */
[----:B------:R0:W-:Y:S01]  /*10f60*/  STL [R1+0xdb8], R17 ;  /* 0x000db81101007387 */ /* 0x0001e20000100800 */
[----:B------:R-:W-:-:S03]  /*10f70*/  IADD3 R13, P4, PT, R6, R165, RZ ;  /* 0x000000a5060d7210 */ /* 0x000fc60007f9e0ff */
[----:B------:R1:W-:Y:S04]  /*10f80*/  STL [R1+0xdbc], R15 ;  /* 0x000dbc0f01007387 */ /* 0x0003e80000100800 */
[----:B------:R1:W-:Y:S01]  /*10f90*/  STL [R1+0xdc0], R13 ;  /* 0x000dc00d01007387 */ /* 0x0003e20000100800 */
[----:B0-----:R-:W-:Y:S01]  /*10fa0*/  IADD3 R17, P5, PT, R4, R165, RZ ;  /* 0x000000a504117210 */ /* 0x001fe20007fbe0ff */
[--C-:B------:R-:W-:Y:S02]  /*10fb0*/  IMAD.X R6, R7, 0x1, R163.reuse, P4 ;  /* 0x0000000107067824 */ /* 0x100fe400020e06a3 */
[--C-:B-1----:R-:W-:Y:S02]  /*10fc0*/  IMAD.X R15, R27, 0x1, R163.reuse, P0 ;  /* 0x000000011b0f7824 */ /* 0x102fe400000e06a3 */
        /* <DEDUP_REMOVED lines=62> */
[----:B------:R-:W-:-:S03]  /*113b0*/  IADD3.X R2, PT, PT, R3, R163, RZ, P5, !PT ;  /* 0x000000a303027210 */ /* 0x000fc60002ffe4ff */
        /* <DEDUP_REMOVED lines=63> */
[----:B------:R-:W-:Y:S04]  /*117b0*/  STL [R1+0x168], R6 ;  /* 0x0001680601007387 */ /* 0x000fe80000100800 */
[----:B------:R-:W4:Y:S04]  /*117c0*/  LDL.LU.64 R24, [R1+0x1a0] ;  /* 0x0001a00001187983 */ /* 0x000f280000300a00 */
[----:B------:R0:W-:Y:S04]  /*117d0*/  STL [R1+0x170], R4 ;  /* 0x0001700401007387 */ /* 0x0001e80000100800 */
[----:B0-----:R-:W4:Y:S04]  /*117e0*/  LDL.LU.64 R4, [R1+0x1a8] ;  /* 0x0001a80001047983 */ /* 0x001f280000300a00 */
[----:B------:R-:W4:Y:S01]  /*117f0*/  LDL.LU.64 R6, [R1+0x1b0] ;  /* 0x0001b00001067983 */ /* 0x000f220000300a00 */
        /* <DEDUP_REMOVED lines=13> */
[----:B------:R-:W-:Y:S04]  /*118d0*/  STL [R1+0x180], R10 ;  /* 0x0001800a01007387 */ /* 0x000fe80000100800 */
[----:B------:R-:W2:Y:S04]  /*118e0*/  LDL.LU.64 R44, [R1+0x1b8] ;  /* 0x0001b800012c7983 */ /* 0x000ea80000300a00 */
[----:B------:R0:W-:Y:S04]  /*118f0*/  STL [R1+0x188], R8 ;  /* 0x0001880801007387 */ /* 0x0001e80000100800 */
[----:B0-----:R-:W3:Y:S04]  /*11900*/  LDL.LU.64 R8, [R1+0x1c0] ;  /* 0x0001c00001087983 */ /* 0x001ee80000300a00 */
[----:B------:R0:W-:Y:S04]  /*11910*/  STL [R1+0x190], R2 ;  /* 0x0001900201007387 */ /* 0x0001e80000100800 */
[----:B------:R-:W4:Y:S04]  /*11920*/  LDL.LU.64 R10, [R1+0x1c8] ;  /* 0x0001c800010a7983 */ /* 0x000f280000300a00 */
[----:B0-----:R-:W4:Y:S01]  /*11930*/  LDL.LU.64 R2, [R1+0x1d0] ;  /* 0x0001d00001027983 */ /* 0x001f220000300a00 */
[----:B------:R-:W-:-:S02]  /*11940*/  IADD3 R17, P0, PT, R26, R165, RZ ;  /* 0x000000a51a117210 */ /* 0x000fc40007f1e0ff */
[----:B------:R-:W-:-:S03]  /*11950*/  IADD3 R15, P3, PT, R24, R165, RZ ;  /* 0x000000a5180f7210 */ /* 0x000fc60007f7e0ff */
[----:B------:R0:W-:Y:S01]  /*11960*/  STL [R1+0xde8], R17 ;  /* 0x000de81101007387 */ /* 0x0001e20000100800 */
[----:B------:R-:W-:-:S03]  /*11970*/  IADD3 R13, P4, PT, R4, R165, RZ ;  /* 0x000000a5040d7210 */ /* 0x000fc60007f9e0ff */
[----:B------:R1:W-:Y:S01]  /*11980*/  STL [R1+0xdec], R15 ;  /* 0x000dec0f01007387 */ /* 0x0003e20000100800 */
[----:B0-----:R-:W-:-:S03]  /*11990*/  IADD3 R17, P5, PT, R6, R165, RZ ;  /* 0x000000a506117210 */ /* 0x001fc60007fbe0ff */
[----:B------:R0:W-:Y:S01]  /*119a0*/  STL [R1+0x1a8], R13 ;  /* 0x0001a80d01007387 */ /* 0x0001e20000100800 */
[----:B-1----:R-:W-:-:S03]  /*119b0*/  IMAD.X R15, R27, 0x1, R163, P0 ;  /* 0x000000011b0f7824 */ /* 0x002fc600000e06a3 */
[----:B------:R-:W-:Y:S01]  /*119c0*/  STL [R1+0x1b0], R17 ;  /* 0x0001b01101007387 */ /* 0x000fe20000100800 */
[----:B0-----:R-:W-:-:S03]  /*119d0*/  IMAD.X R13, R25, 0x1, R163, P3 ;  /* 0x00000001190d7824 */ /* 0x001fc600018e06a3 */
[----:B------:R-:W-:Y:S04]  /*119e0*/  STL [R1+0xc80], R15 ;  /* 0x000c800f01007387 */ /* 0x000fe80000100800 */
[----:B------:R4:W-:Y:S04]  /*119f0*/  STL [R1+0xc84], R13 ;  /* 0x000c840d01007387 */ /* 0x0009e80000100800 */
[----:B------:R-:W4:Y:S04]  /*11a00*/  LDL.LU.64 R64, [R1+0x1d8] ;  /* 0x0001d80001407983 */ /* 0x000f280000300a00 */
[----:B------:R-:W4:Y:S04]  /*11a10*/  LDL.LU.64 R24, [R1+0x1e0] ;  /* 0x0001e00001187983 */ /* 0x000f280000300a00 */
[----:B------:R-:W4:Y:S04]  /*11a20*/  LDL.LU.64 R46, [R1+0x1e8] ;  /* 0x0001e800012e7983 */ /* 0x000f280000300a00 */
[----:B------:R-:W4:Y:S01]  /*11a30*/  LDL.LU.64 R26, [R1+0x1f0] ;  /* 0x0001f000011a7983 */ /* 0x000f220000300a00 */
[----:B------:R-:W-:Y:S01]  /*11a40*/  IADD3.X R6, PT, PT, R7, R163, RZ, P5, !PT ;  /* 0x000000a307067210 */ /* 0x000fe20002ffe4ff */
[----:B------:R-:W-:Y:S01]  /*11a50*/  IMAD.X R5, R5, 0x1, R163, P4 ;  /* 0x0000000105057824 */ /* 0x000fe200020e06a3 */
[----:B--2---:R-:W-:-:S05]  /*11a60*/  IADD3 R4, P0, PT, R44, R165, RZ ;  /* 0x000000a52c047210 */ /* 0x004fca0007f1e0ff */
[----:B------:R0:W-:Y:S01]  /*11a70*/  STL [R1+0x1b8], R4 ;  /* 0x0001b80401007387 */ /* 0x0001e20000100800 */
[-C--:B---3--:R-:W-:Y:S02]  /*11a80*/  IADD3 R7, P3, PT, R8, R165.reuse, RZ ;  /* 0x000000a508077210 */ /* 0x088fe40007f7e0ff */
[----:B----4-:R-:W-:-:S03]  /*11a90*/  IADD3 R13, P4, PT, R10, R165, RZ ;  /* 0x000000a50a0d7210 */ /* 0x010fc60007f9e0ff */
[----:B------:R1:W-:Y:S01]  /*11aa0*/  STL [R1+0x1c0], R7 ;  /* 0x0001c00701007387 */ /* 0x0003e20000100800 */
[----:B0-----:R-:W-:-:S03]  /*11ab0*/  IADD3 R4, P5, PT, R2, R165, RZ ;  /* 0x000000a502047210 */ /* 0x001fc60007fbe0ff */
[----:B------:R-:W-:Y:S04]  /*11ac0*/  STL [R1+0x1c8], R13 ;  /* 0x0001c80d01007387 */ /* 0x000fe80000100800 */
[----:B------:R0:W-:Y:S01]  /*11ad0*/  STL [R1+0x1d0], R4 ;  /* 0x0001d00401007387 */ /* 0x0001e20000100800 */
[----:B-1----:R-:W-:-:S03]  /*11ae0*/  IMAD.X R7, R45, 0x1, R163, P0 ;  /* 0x000000012d077824 */ /* 0x002fc600000e06a3 */
[----:B------:R-:W2:Y:S01]  /*11af0*/  LDL.LU.64 R84, [R1+0x1f8] ;  /* 0x0001f80001547983 */ /* 0x000ea20000300a00 */
[----:B------:R-:W-:-:S03]  /*11b00*/  IMAD.X R10, R3, 0x1, R163, P5 ;  /* 0x00000001030a7824 */ /* 0x000fc600028e06a3 */
[----:B------:R-:W3:Y:S04]  /*11b10*/  LDL.LU.64 R66, [R1+0x200] ;  /* 0x0002000001427983 */ /* 0x000ee80000300a00 */
[----:B------:R-:W4:Y:S04]  /*11b20*/  LDL.LU.64 R44, [R1+0x208] ;  /* 0x00020800012c7983 */ /* 0x000f280000300a00 */
[----:B------:R-:W4:Y:S01]  /*11b30*/  LDL.LU.64 R2, [R1+0x210] ;  /* 0x0002100001027983 */ /* 0x000f220000300a00 */
[--C-:B------:R-:W-:Y:S02]  /*11b40*/  IMAD.X R8, R9, 0x1, R163.reuse, P3 ;  /* 0x0000000109087824 */ /* 0x100fe400018e06a3 */
[----:B------:R-:W-:Y:S01]  /*11b50*/  IMAD.X R9, R11, 0x1, R163, P4 ;  /* 0x000000010b097824 */ /* 0x000fe200020e06a3 */
[----:B0-----:R-:W-:-:S02]  /*11b60*/  IADD3 R4, P0, PT, R64, R165, RZ ;  /* 0x000000a540047210 */ /* 0x001fc40007f1e0ff */
[----:B------:R-:W-:-:S03]  /*11b70*/  IADD3 R11, P3, PT, R24, R165, RZ ;  /* 0x000000a5180b7210 */ /* 0x000fc60007f7e0ff */
[----:B------:R0:W-:Y:S01]  /*11b80*/  STL [R1+0x1d8], R4 ;  /* 0x0001d80401007387 */ /* 0x0001e20000100800 */
[----:B------:R-:W-:-:S03]  /*11b90*/  IADD3 R13, P4, PT, R46, R165, RZ ;  /* 0x000000a52e0d7210 */ /* 0x000fc60007f9e0ff */
[----:B------:R1:W-:Y:S01]  /*11ba0*/  STL [R1+0x1e0], R11 ;  /* 0x0001e00b01007387 */ /* 0x0003e20000100800 */
[----:B0-----:R-:W-:-:S03]  /*11bb0*/  IADD3 R4, P5, PT, R26, R165, RZ ;  /* 0x000000a51a047210 */ /* 0x001fc60007fbe0ff */
[----:B------:R-:W-:Y:S04]  /*11bc0*/  STL [R1+0x1e8], R13 ;  /* 0x0001e80d01007387 */ /* 0x000fe80000100800 */
[----:B------:R2:W-:Y:S01]  /*11bd0*/  STL [R1+0x1f0], R4 ;  /* 0x0001f00401007387 */ /* 0x0005e20000100800 */
[----:B-1----:R-:W-:-:S03]  /*11be0*/  IMAD.X R11, R65, 0x1, R163, P0 ;  /* 0x00000001410b7824 */ /* 0x002fc600000e06a3 */
[----:B------:R-:W4:Y:S01]  /*11bf0*/  LDL.LU.64 R104, [R1+0x218] ;  /* 0x0002180001687983 */ /* 0x000f220000300a00 */
[----:B------:R-:W-:-:S03]  /*11c00*/  IMAD.X R24, R25, 0x1, R163, P3 ;  /* 0x0000000119187824 */ /* 0x000fc600018e06a3 */
[----:B------:R-:W4:Y:S01]  /*11c10*/  LDL.LU.64 R86, [R1+0x220] ;  /* 0x0002200001567983 */ /* 0x000f220000300a00 */
[----:B------:R-:W-:-:S03]  /*11c20*/  IMAD.X R25, R47, 0x1, R163, P4 ;  /* 0x000000012f197824 */ /* 0x000fc600020e06a3 */
[----:B------:R-:W4:Y:S04]  /*11c30*/  LDL.LU.64 R64, [R1+0x228] ;  /* 0x0002280001407983 */ /* 0x000f280000300a00 */
[----:B------:R-:W4:Y:S01]  /*11c40*/  LDL.LU.64 R46, [R1+0x230] ;  /* 0x00023000012e7983 */ /* 0x000f220000300a00 */
[----:B------:R-:W-:Y:S01]  /*11c50*/  IMAD.X R26, R27, 0x1, R163, P5 ;  /* 0x000000011b1a7824 */ /* 0x000fe200028e06a3 */
[-C--:B--2---:R-:W-:Y:S02]  /*11c60*/  IADD3 R4, P0, PT, R84, R165.reuse, RZ ;  /* 0x000000a554047210 */ /* 0x084fe40007f1e0ff */
[----:B---3--:R-:W-:-:S03]  /*11c70*/  IADD3 R15, P3, PT, R66, R165, RZ ;  /* 0x000000a5420f7210 */ /* 0x008fc60007f7e0ff */
[----:B------:R0:W-:Y:S01]  /*11c80*/  STL [R1+0x1f8], R4 ;  /* 0x0001f80401007387 */ /* 0x0001e20000100800 */
[----:B----4-:R-:W-:-:S03]  /*11c90*/  IADD3 R13, P4, PT, R44, R165, RZ ;  /* 0x000000a52c0d7210 */ /* 0x010fc60007f9e0ff */
[----:B------:R-:W-:Y:S01]  /*11ca0*/  STL [R1+0x200], R15 ;  /* 0x0002000f01007387 */ /* 0x000fe20000100800 */
[----:B0-----:R-:W-:-:S03]  /*11cb0*/  IADD3 R4, P5, PT, R2, R165, RZ ;  /* 0x000000a502047210 */ /* 0x001fc60007fbe0ff */
[----:B------:R0:W-:Y:S04]  /*11cc0*/  STL [R1+0x208], R13 ;  /* 0x0002080d01007387 */ /* 0x0001e80000100800 */
[----:B------:R1:W-:Y:S01]  /*11cd0*/  STL [R1+0x210], R4 ;  /* 0x0002100401007387 */ /* 0x0003e20000100800 */
[--C-:B------:R-:W-:Y:S02]  /*11ce0*/  IMAD.X R2, R3, 0x1, R163.reuse, P5 ;  /* 0x0000000103027824 */ /* 0x100fe400028e06a3 */
[--C-:B0-----:R-:W-:Y:S02]  /*11cf0*/  IMAD.X R13, R67, 0x1, R163.reuse, P3 ;  /* 0x00000001430d7824 */ /* 0x101fe400018e06a3 */
[----:B-1----:R-:W-:-:S03]  /*11d00*/  IMAD.X R4, R45, 0x1, R163, P4 ;  /* 0x000000012d047824 */ /* 0x002fc600020e06a3 */
[----:B------:R0:W-:Y:S01]  /*11d10*/  STL [R1+0xa0], R13 ;  /* 0x0000a00d01007387 */ /* 0x0001e20000100800 */
[----:B------:R-:W-:-:S03]  /*11d20*/  IMAD.X R27, R85, 0x1, R163, P0 ;  /* 0x00000001551b7824 */ /* 0x000fc600000e06a3 */
[----:B------:R-:W2:Y:S04]  /*11d30*/  LDL.LU.64 R84, [R1+0x238] ;  /* 0x0002380001547983 */ /* 0x000ea80000300a00 */
[----:B------:R-:W-:Y:S04]  /*11d40*/  STL [R1+0xa4], R4 ;  /* 0x0000a40401007387 */ /* 0x000fe80000100800 */
[----:B------:R-:W3:Y:S04]  /*11d50*/  LDL.LU.64 R66, [R1+0x240] ;  /* 0x0002400001427983 */ /* 0x000ee80000300a00 */
[----:B------:R1:W-:Y:S04]  /*11d60*/  STL [R1+0xa8], R2 ;  /* 0x0000a80201007387 */ /* 0x0003e80000100800 */
[----:B------:R-:W4:Y:S01]  /*11d70*/  LDL.LU.64 R44, [R1+0x248] ;  /* 0x00024800012c7983 */ /* 0x000f220000300a00 */
[----:B0-----:R-:W-:-:S03]  /*11d80*/  IADD3 R13, P0, PT, R104, R165, RZ ;  /* 0x000000a5680d7210 */ /* 0x001fc60007f1e0ff */
[----:B-1----:R-:W4:Y:S01]  /*11d90*/  LDL.LU.64 R2, [R1+0x250] ;  /* 0x0002500001027983 */ /* 0x002f220000300a00 */
[-C--:B------:R-:W-:Y:S02]  /*11da0*/  IADD3 R4, P3, PT, R86, R165.reuse, RZ ;  /* 0x000000a556047210 */ /* 0x080fe40007f7e0ff */
[-C--:B------:R-:W-:Y:S01]  /*11db0*/  IADD3 R15, P4, PT, R64, R165.reuse, RZ ;  /* 0x000000a5400f7210 */ /* 0x080fe20007f9e0ff */
[----:B------:R0:W-:Y:S04]  /*11dc0*/  STL [R1+0x218], R13 ;  /* 0x0002180d01007387 */ /* 0x0001e80000100800 */
[----:B------:R1:W-:Y:S01]  /*11dd0*/  STL [R1+0x220], R4 ;  /* 0x0002200401007387 */ /* 0x0003e20000100800 */
[----:B0-----:R-:W-:-:S03]  /*11de0*/  IADD3 R13, P5, PT, R46, R165, RZ ;  /* 0x000000a52e0d7210 */ /* 0x001fc60007fbe0ff */
[----:B------:R0:W-:Y:S01]  /*11df0*/  STL [R1+0x228], R15 ;  /* 0x0002280f01007387 */ /* 0x0001e20000100800 */
[----:B-1----:R-:W-:-:S03]  /*11e00*/  IMAD.X R4, R105, 0x1, R163, P0 ;  /* 0x0000000169047824 */ /* 0x002fc600000e06a3 */
[----:B------:R1:W-:Y:S01]  /*11e10*/  STL [R1+0x230], R13 ;  /* 0x0002300d01007387 */ /* 0x0003e20000100800 */
[----:B0-----:R-:W-:-:S03]  /*11e20*/  IMAD.X R15, R87, 0x1, R163, P3 ;  /* 0x00000001570f7824 */ /* 0x001fc600018e06a3 */
[----:B------:R0:W-:Y:S01]  /*11e30*/  STL [R1+0xac], R4 ;  /* 0x0000ac0401007387 */ /* 0x0001e20000100800 */
[----:B-1----:R-:W-:-:S03]  /*11e40*/  IMAD.X R13, R65, 0x1, R163, P4 ;  /* 0x00000001410d7824 */ /* 0x002fc600020e06a3 */
[----:B------:R-:W-:Y:S04]  /*11e50*/  STL [R1+0xb0], R15 ;  /* 0x0000b00f01007387 */ /* 0x000fe80000100800 */
[----:B------:R-:W4:Y:S01]  /*11e60*/  LDL.LU.64 R104, [R1+0x258] ;  /* 0x0002580001687983 */ /* 0x000f220000300a00 */
[----:B0-----:R-:W-:-:S03]  /*11e70*/  IMAD.X R4, R47, 0x1, R163, P5 ;  /* 0x000000012f047824 */ /* 0x001fc600028e06a3 */
[----:B------:R-:W-:Y:S04]  /*11e80*/  STL [R1+0xb4], R13 ;  /* 0x0000b40d01007387 */ /* 0x000fe80000100800 */
[----:B------:R-:W4:Y:S04]  /*11e90*/  LDL.LU.64 R86, [R1+0x260] ;  /* 0x0002600001567983 */ /* 0x000f280000300a00 */
[----:B------:R2:W-:Y:S04]  /*11ea0*/  STL [R1+0xb8], R4 ;  /* 0x0000b80401007387 */ /* 0x0005e80000100800 */
[----:B------:R-:W4:Y:S04]  /*11eb0*/  LDL.LU.64 R64, [R1+0x268] ;  /* 0x0002680001407983 */ /* 0x000f280000300a00 */
[----:B------:R-:W4:Y:S01]  /*11ec0*/  LDL.LU.64 R46, [R1+0x270] ;  /* 0x00027000012e7983 */ /* 0x000f220000300a00 */
[----:B--2---:R-:W-:-:S05]  /*11ed0*/  IADD3 R4, P0, PT, R84, R165, RZ ;  /* 0x000000a554047210 */ /* 0x004fca0007f1e0ff */
[----:B------:R0:W-:Y:S01]  /*11ee0*/  STL [R1+0x238], R4 ;  /* 0x0002380401007387 */ /* 0x0001e20000100800 */
[-C--:B---3--:R-:W-:Y:S02]  /*11ef0*/  IADD3 R15, P3, PT, R66, R165.reuse, RZ ;  /* 0x000000a5420f7210 */ /* 0x088fe40007f7e0ff */
[----:B----4-:R-:W-:-:S03]  /*11f00*/  IADD3 R13, P4, PT, R44, R165, RZ ;  /* 0x000000a52c0d7210 */ /* 0x010fc60007f9e0ff */
[----:B------:R1:W-:Y:S01]  /*11f10*/  STL [R1+0x240], R15 ;  /* 0x0002400f01007387 */ /* 0x0003e20000100800 */
[----:B0-----:R-:W-:-:S03]  /*11f20*/  IADD3 R4, P5, PT, R2, R165, RZ ;  /* 0x000000a502047210 */ /* 0x001fc60007fbe0ff */
[----:B------:R0:W-:Y:S01]  /*11f30*/  STL [R1+0x248], R13 ;  /* 0x0002480d01007387 */ /* 0x0001e20000100800 */
[----:B-1----:R-:W-:-:S03]  /*11f40*/  IMAD.X R15, R85, 0x1, R163, P0 ;  /* 0x00000001550f7824 */ /* 0x002fc600000e06a3 */
[----:B------:R1:W-:Y:S01]  /*11f50*/  STL [R1+0x250], R4 ;  /* 0x0002500401007387 */ /* 0x0003e20000100800 */
[----:B------:R-:W-:Y:S01]  /*11f60*/  IADD3.X R2, PT, PT, R3, R163, RZ, P5, !PT ;  /* 0x000000a303027210 */ /* 0x000fe20002ffe4ff */
[--C-:B0-----:R-:W-:Y:S02]  /*11f70*/  IMAD.X R13, R67, 0x1, R163.reuse, P3 ;  /* 0x00000001430d7824 */ /* 0x101fe400018e06a3 */
[----:B------:R-:W-:Y:S01]  /*11f80*/  STL [R1+0xbc], R15 ;  /* 0x0000bc0f01007387 */ /* 0x000fe20000100800 */
[----:B-1----:R-:W-:-:S03]  /*11f90*/  IMAD.X R4, R45, 0x1, R163, P4 ;  /* 0x000000012d047824 */ /* 0x002fc600020e06a3 */
[----:B------:R0:W-:Y:S04]  /*11fa0*/  STL [R1+0xc0], R13 ;  /* 0x0000c00d01007387 */ /* 0x0001e80000100800 */
[----:B------:R-:W2:Y:S04]  /*11fb0*/  LDL.LU.64 R84, [R1+0x278] ;  /* 0x0002780001547983 */ /* 0x000ea80000300a00 */
[----:B------:R-:W-:Y:S04]  /*11fc0*/  STL [R1+0xc4], R4 ;  /* 0x0000c40401007387 */ /* 0x000fe80000100800 */
[----:B------:R-:W3:Y:S04]  /*11fd0*/  LDL.LU.64 R66, [R1+0x280] ;  /* 0x0002800001427983 */ /* 0x000ee80000300a00 */
[----:B------:R1:W-:Y:S04]  /*11fe0*/  STL [R1+0xc8], R2 ;  /* 0x0000c80201007387 */ /* 0x0003e80000100800 */
[----:B------:R-:W4:Y:S01]  /*11ff0*/  LDL.LU.64 R44, [R1+0x288] ;  /* 0x00028800012c7983 */ /* 0x000f220000300a00 */
[----:B0-----:R-:W-:-:S03]  /*12000*/  IADD3 R13, P0, PT, R104, R165, RZ ;  /* 0x000000a5680d7210 */ /* 0x001fc60007f1e0ff */
[----:B-1----:R-:W4:Y:S01]  /*12010*/  LDL.LU.64 R2, [R1+0x290] ;  /* 0x0002900001027983 */ /* 0x002f220000300a00 */
[----:B------:R-:W-:-:S03]  /*12020*/  IADD3 R4, P3, PT, R86, R165, RZ ;  /* 0x000000a556047210 */ /* 0x000fc60007f7e0ff */
[----:B------:R0:W-:Y:S01]  /*12030*/  STL [R1+0x258], R13 ;  /* 0x0002580d01007387 */ /* 0x0001e20000100800 */
[----:B------:R-:W-:-:S03]  /*12040*/  IADD3 R15, P4, PT, R64, R165, RZ ;  /* 0x000000a5400f7210 */ /* 0x000fc60007f9e0ff */
        /* <DEDUP_REMOVED lines=25> */
[--C-:B------:R-:W-:Y:S02]  /*121e0*/  IMAD.X R2, R3, 0x1, R163.reuse, P5 ;  /* 0x0000000103027824 */ /* 0x100fe400028e06a3 */
[--C-:B0-----:R-:W-:Y:S01]  /*121f0*/  IMAD.X R13, R67, 0x1, R163.reuse, P3 ;  /* 0x00000001430d7824 */ /* 0x101fe200018e06a3 */
        /* <DEDUP_REMOVED lines=63> */
[----:B0-----:R-:W-:-:S03]  /*125f0*/  IADD3.X R4, PT, PT, R47, R163, RZ, P5, !PT ;  /* 0x000000a32f047210 */ /* 0x001fc60002ffe4ff */
        /* <DEDUP_REMOVED lines=320> */
[----:B------:R2:W-:Y:S04]  /*13a00*/  STL [R1+0x4e8], R13 ;  /* 0x0004e80d01007387 */ /* 0x0005e80000100800 */
[----:B------:R-:W4:Y:S04]  /*13a10*/  LDL.LU.64 R46, [R1+0x520] ;  /* 0x00052000012e7983 */ /* 0x000f280000300a00 */
[----:B------:R3:W-:Y:S04]  /*13a20*/  STL [R1+0x4f0], R4 ;  /* 0x0004f00401007387 */ /* 0x0007e80000100800 */
[----:B------:R-:W4:Y:S04]  /*13a30*/  LDL.LU.64 R104, [R1+0x528] ;  /* 0x0005280001687983 */ /* 0x000f280000300a00 */
[----:B------:R-:W4:Y:S01]  /*13a40*/  LDL.LU.64 R86, [R1+0x530] ;  /* 0x0005300001567983 */ /* 0x000f220000300a00 */
[----:B--2---:R-:W-:-:S05]  /*13a50*/  IADD3 R13, P0, PT, R84, R165, RZ ;  /* 0x000000a5540d7210 */ /* 0x004fca0007f1e0ff */
[----:B------:R0:W-:Y:S01]  /*13a60*/  STL [R1+0xb9c], R13 ;  /* 0x000b9c0d01007387 */ /* 0x0001e20000100800 */
[----:B---3--:R-:W-:-:S05]  /*13a70*/  IADD3 R4, P3, PT, R66, R165, RZ ;  /* 0x000000a542047210 */ /* 0x008fca0007f7e0ff */
[----:B------:R1:W-:Y:S01]  /*13a80*/  STL [R1+0xba0], R4 ;  /* 0x000ba00401007387 */ /* 0x0003e20000100800 */
[-C--:B----4-:R-:W-:Y:S02]  /*13a90*/  IADD3 R15, P4, PT, R44, R165.reuse, RZ ;  /* 0x000000a52c0f7210 */ /* 0x090fe40007f9e0ff */
[----:B0-----:R-:W-:Y:S01]  /*13aa0*/  IADD3 R13, P5, PT, R2, R165, RZ ;  /* 0x000000a5020d7210 */ /* 0x001fe20007fbe0ff */
[--C-:B-1----:R-:W-:Y:S02]  /*13ab0*/  IMAD.X R4, R85, 0x1, R163.reuse, P0 ;  /* 0x0000000155047824 */ /* 0x102fe400000e06a3 */
[----:B------:R0:W-:Y:S04]  /*13ac0*/  STL [R1+0xba4], R15 ;  /* 0x000ba40f01007387 */ /* 0x0001e80000100800 */
[----:B------:R1:W-:Y:S01]  /*13ad0*/  STL [R1+0xba8], R13 ;  /* 0x000ba80d01007387 */ /* 0x0003e20000100800 */
[----:B0-----:R-:W-:-:S03]  /*13ae0*/  IMAD.X R15, R67, 0x1, R163, P3 ;  /* 0x00000001430f7824 */ /* 0x001fc600018e06a3 */
[----:B------:R0:W-:Y:S01]  /*13af0*/  STL [R1+0x4f8], R4 ;  /* 0x0004f80401007387 */ /* 0x0001e20000100800 */
[----:B-1----:R-:W-:-:S03]  /*13b00*/  IMAD.X R13, R45, 0x1, R163, P4 ;  /* 0x000000012d0d7824 */ /* 0x002fc600020e06a3 */
[----:B------:R1:W-:Y:S04]  /*13b10*/  STL [R1+0x500], R15 ;  /* 0x0005000f01007387 */ /* 0x0003e80000100800 */
[----:B------:R-:W2:Y:S01]  /*13b20*/  LDL.LU.64 R44, [R1+0x538] ;  /* 0x00053800012c7983 */ /* 0x000ea20000300a00 */
[----:B0-----:R-:W-:-:S03]  /*13b30*/  IMAD.X R4, R3, 0x1, R163, P5 ;  /* 0x0000000103047824 */ /* 0x001fc600028e06a3 */
[----:B------:R0:W-:Y:S04]  /*13b40*/  STL [R1+0x508], R13 ;  /* 0x0005080d01007387 */ /* 0x0001e80000100800 */
[----:B------:R-:W3:Y:S04]  /*13b50*/  LDL.LU.64 R2, [R1+0x540] ;  /* 0x0005400001027983 */ /* 0x000ee80000300a00 */
[----:B------:R4:W-:Y:S04]  /*13b60*/  STL [R1+0x510], R4 ;  /* 0x0005100401007387 */ /* 0x0009e80000100800 */
[----:B------:R-:W3:Y:S04]  /*13b70*/  LDL.LU.64 R84, [R1+0x548] ;  /* 0x0005480001547983 */ /* 0x000ee80000300a00 */
[----:B------:R-:W3:Y:S01]  /*13b80*/  LDL.LU.64 R66, [R1+0x550] ;  /* 0x0005500001427983 */ /* 0x000ee20000300a00 */
[----:B-1----:R-:W-:-:S02]  /*13b90*/  IADD3 R15, P0, PT, R64, R165, RZ ;  /* 0x000000a5400f7210 */ /* 0x002fc40007f1e0ff */
[----:B0-----:R-:W-:-:S03]  /*13ba0*/  IADD3 R13, P3, PT, R46, R165, RZ ;  /* 0x000000a52e0d7210 */ /* 0x001fc60007f7e0ff */
[----:B------:R0:W-:Y:S01]  /*13bb0*/  STL [R1+0xbac], R15 ;  /* 0x000bac0f01007387 */ /* 0x0001e20000100800 */
[----:B----4-:R-:W-:-:S03]  /*13bc0*/  IADD3 R4, P4, PT, R104, R165, RZ ;  /* 0x000000a568047210 */ /* 0x010fc60007f9e0ff */
[----:B------:R1:W-:Y:S01]  /*13bd0*/  STL [R1+0xbb0], R13 ;  /* 0x000bb00d01007387 */ /* 0x0003e20000100800 */
[----:B0-----:R-:W-:-:S03]  /*13be0*/  IADD3 R15, P5, PT, R86, R165, RZ ;  /* 0x000000a5560f7210 */ /* 0x001fc60007fbe0ff */
        /* <DEDUP_REMOVED lines=10> */
[----:B0-----:R-:W-:-:S02]  /*13c90*/  IMAD.X R13, R105, 0x1, R163, P4 ;  /* 0x00000001690d7824 */ /* 0x001fc400020e06a3 */
[----:B-1----:R-:W-:Y:S01]  /*13ca0*/  IMAD.X R4, R87, 0x1, R163, P5 ;  /* 0x0000000157047824 */ /* 0x002fe200028e06a3 */
[----:B------:R0:W5:Y:S04]  /*13cb0*/  LDL.LU R104, [R1+0xec4] ;  /* 0x000ec40001687983 */ /* 0x0001680000300800 */
[----:B------:R0:W5:Y:S04]  /*13cc0*/  LDL.LU R86, [R1+0xec0] ;  /* 0x000ec00001567983 */ /* 0x0001680000300800 */
[----:B------:R3:W-:Y:S04]  /*13cd0*/  STL [R1+0x528], R13 ;  /* 0x0005280d01007387 */ /* 0x0007e80000100800 */
[----:B------:R1:W-:Y:S01]  /*13ce0*/  STL [R1+0x530], R4 ;  /* 0x0005300401007387 */ /* 0x0003e20000100800 */
[----:B--2---:R-:W-:-:S05]  /*13cf0*/  IADD3 R15, P0, PT, R44, R165, RZ ;  /* 0x000000a52c0f7210 */ /* 0x004fca0007f1e0ff */
[----:B------:R2:W-:Y:S01]  /*13d00*/  STL [R1+0xbbc], R15 ;  /* 0x000bbc0f01007387 */ /* 0x0005e20000100800 */
[----:B---3--:R-:W-:-:S05]  /*13d10*/  IADD3 R13, P3, PT, R2, R165, RZ ;  /* 0x000000a5020d7210 */ /* 0x008fca0007f7e0ff */
[----:B------:R3:W-:Y:S01]  /*13d20*/  STL [R1+0xbc0], R13 ;  /* 0x000bc00d01007387 */ /* 0x0007e20000100800 */
[-C--:B-1----:R-:W-:Y:S02]  /*13d30*/  IADD3 R4, P4, PT, R84, R165.reuse, RZ ;  /* 0x000000a554047210 */ /* 0x082fe40007f9e0ff */
[----:B--2---:R-:W-:-:S03]  /*13d40*/  IADD3 R15, P5, PT, R66, R165, RZ ;  /* 0x000000a5420f7210 */ /* 0x004fc60007fbe0ff */
[----:B------:R1:W-:Y:S01]  /*13d50*/  STL [R1+0xbc4], R4 ;  /* 0x000bc40401007387 */ /* 0x0003e20000100800 */
[----:B---3--:R-:W-:-:S03]  /*13d60*/  IMAD.X R13, R45, 0x1, R163, P0 ;  /* 0x000000012d0d7824 */ /* 0x008fc600000e06a3 */
[----:B------:R2:W-:Y:S04]  /*13d70*/  STL [R1+0xbc8], R15 ;  /* 0x000bc80f01007387 */ /* 0x0005e80000100800 */
[----:B------:R-:W3:Y:S01]  /*13d80*/  LDL.LU.64 R44, [R1+0x578] ;  /* 0x00057800012c7983 */ /* 0x000ee20000300a00 */
[----:B-1----:R-:W-:-:S03]  /*13d90*/  IMAD.X R4, R3, 0x1, R163, P3 ;  /* 0x0000000103047824 */ /* 0x002fc600018e06a3 */
[----:B------:R-:W-:Y:S04]  /*13da0*/  STL [R1+0x538], R13 ;  /* 0x0005380d01007387 */ /* 0x000fe80000100800 */
[----:B------:R-:W3:Y:S04]  /*13db0*/  LDL.LU.64 R2, [R1+0x580] ;  /* 0x0005800001027983 */ /* 0x000ee80000300a00 */
[----:B------:R1:W-:Y:S01]  /*13dc0*/  STL [R1+0x540], R4 ;  /* 0x0005400401007387 */ /* 0x0003e20000100800 */
[----:B--2---:R-:W-:-:S03]  /*13dd0*/  IMAD.X R15, R67, 0x1, R163, P5 ;  /* 0x00000001430f7824 */ /* 0x004fc600028e06a3 */
[----:B------:R0:W5:Y:S04]  /*13de0*/  LDL.LU R84, [R1+0xebc] ;  /* 0x000ebc0001547983 */ /* 0x0001680000300800 */
[----:B------:R0:W5:Y:S01]  /*13df0*/  LDL.LU R66, [R1+0xeb8] ;  /* 0x000eb80001427983 */ /* 0x0001620000300800 */
[----:B-1----:R-:W-:Y:S01]  /*13e00*/  IMAD.X R4, R85, 0x1, R163, P4 ;  /* 0x0000000155047824 */ /* 0x002fe200020e06a3 */
[----:B----4-:R-:W-:-:S04]  /*13e10*/  IADD3 R13, P3, PT, R46, R165, RZ ;  /* 0x000000a52e0d7210 */ /* 0x010fc80007f7e0ff */
[----:B------:R1:W-:Y:S04]  /*13e20*/  STL [R1+0x548], R4 ;  /* 0x0005480401007387 */ /* 0x0003e80000100800 */
[----:B------:R2:W-:Y:S01]  /*13e30*/  STL [R1+0x550], R15 ;  /* 0x0005500f01007387 */ /* 0x0005e20000100800 */
[-C--:B-1----:R-:W-:Y:S02]  /*13e40*/  IADD3 R4, P0, PT, R64, R165.reuse, RZ ;  /* 0x000000a540047210 */ /* 0x082fe40007f1e0ff */
[----:B--2---:R-:W-:-:S03]  /*13e50*/  IADD3 R15, P4, PT, R158, R165, RZ ;  /* 0x000000a59e0f7210 */ /* 0x004fc60007f9e0ff */
[----:B------:R1:W-:Y:S04]  /*13e60*/  STL [R1+0xbcc], R4 ;  /* 0x000bcc0401007387 */ /* 0x0003e80000100800 */
[----:B------:R2:W-:Y:S01]  /*13e70*/  STL [R1+0xbd0], R13 ;  /* 0x000bd00d01007387 */ /* 0x0005e20000100800 */
[----:B-1----:R-:W-:-:S03]  /*13e80*/  IADD3 R4, P5, PT, R160, R165, RZ ;  /* 0x000000a5a0047210 */ /* 0x002fc60007fbe0ff */
[----:B------:R1:W-:Y:S01]  /*13e90*/  STL [R1+0xbd4], R15 ;  /* 0x000bd40f01007387 */ /* 0x0003e20000100800 */
[----:B--2---:R-:W-:-:S03]  /*13ea0*/  IMAD.X R13, R65, 0x1, R163, P0 ;  /* 0x00000001410d7824 */ /* 0x004fc600000e06a3 */
[----:B------:R0:W5:Y:S04]  /*13eb0*/  LDL.LU R64, [R1+0xeb4] ;  /* 0x000eb40001407983 */ /* 0x0001680000300800 */
[----:B------:R2:W-:Y:S04]  /*13ec0*/  STL [R1+0xbd8], R4 ;  /* 0x000bd80401007387 */ /* 0x0005e80000100800 */
[----:B-1----:R-:W4:Y:S04]  /*13ed0*/  LDL.LU R15, [R1+0x8c8] ;  /* 0x0008c800010f7983 */ /* 0x002f280000300800 */
[----:B------:R1:W-:Y:S01]  /*13ee0*/  STL [R1+0x558], R13 ;  /* 0x0005580d01007387 */ /* 0x0003e20000100800 */
[----:B--2---:R-:W-:-:S03]  /*13ef0*/  IMAD.X R4, R47, 0x1, R163, P3 ;  /* 0x000000012f047824 */ /* 0x004fc600018e06a3 */
[----:B------:R0:W5:Y:S04]  /*13f00*/  LDL.LU R46, [R1+0xeb0] ;  /* 0x000eb000012e7983 */ /* 0x0001680000300800 */
[----:B------:R-:W2:Y:S04]  /*13f10*/  LDL.LU R19, [R1+0xab0] ;  /* 0x000ab00001137983 */ /* 0x000ea80000300800 */
[----:B------:R-:W2:Y:S01]  /*13f20*/  LDL.LU R17, [R1+0xaac] ;  /* 0x000aac0001117983 */ /* 0x000ea20000300800 */
[----:B------:R-:W-:-:S03]  /*13f30*/  IADD3.X R21, PT, PT, R161, R163, RZ, P5, !PT ;  /* 0x000000a3a1157210 */ /* 0x000fc60002ffe4ff */
[----:B------:R0:W-:Y:S04]  /*13f40*/  STL [R1+0x560], R4 ;  /* 0x0005600401007387 */ /* 0x0001e80000100800 */
[----:B-1----:R-:W2:Y:S01]  /*13f50*/  LDL.LU R13, [R1+0xaa8] ;  /* 0x000aa800010d7983 */ /* 0x002ea20000300800 */
[----:B0-----:R-:W-:-:S03]  /*13f60*/  IMAD.X R4, R159, 0x1, R163, P4 ;  /* 0x000000019f047824 */ /* 0x001fc600020e06a3 */
[----:B------:R-:W2:Y:S04]  /*13f70*/  LDL.LU.64 R158, [R1+0xea8] ;  /* 0x000ea800019e7983 */ /* 0x000ea80000300a00 */
[----:B------:R-:W4:Y:S04]  /*13f80*/  LDL.LU.64 R160, [R1+0xea0] ;  /* 0x000ea00001a07983 */ /* 0x000f280000300a00 */
[----:B------:R3:W-:Y:S04]  /*13f90*/  STL [R1+0x568], R4 ;  /* 0x0005680401007387 */ /* 0x0007e80000100800 */
[----:B------:R2:W-:Y:S01]  /*13fa0*/  STL [R1+0x570], R21 ;  /* 0x0005701501007387 */ /* 0x0005e20000100800 */
[----:B---3--:R-:W-:-:S05]  /*13fb0*/  IADD3 R4, P0, PT, R44, R165, RZ ;  /* 0x000000a52c047210 */ /* 0x008fca0007f1e0ff */
[----:B------:R4:W-:Y:S01]  /*13fc0*/  STL [R1+0x578], R4 ;  /* 0x0005780401007387 */ /* 0x0009e20000100800 */
[----:B------:R-:W-:-:S05]  /*13fd0*/  IADD3 R23, P3, PT, R2, R165, RZ ;  /* 0x000000a502177210 */ /* 0x000fca0007f7e0ff */
[----:B------:R-:W-:Y:S01]  /*13fe0*/  STL [R1+0x580], R23 ;  /* 0x0005801701007387 */ /* 0x000fe20000100800 */
[-C--:B--2---:R-:W-:Y:S02]  /*13ff0*/  IADD3 R21, P4, PT, R158, R165.reuse, RZ ;  /* 0x000000a59e157210 */ /* 0x084fe40007f9e0ff */
[----:B----4-:R-:W-:-:S03]  /*14000*/  IADD3 R4, P5, PT, R160, R165, RZ ;  /* 0x000000a5a0047210 */ /* 0x010fc60007fbe0ff */
[----:B------:R-:W-:Y:S01]  /*14010*/  STL [R1+0xbdc], R21 ;  /* 0x000bdc1501007387 */ /* 0x000fe20000100800 */
[--C-:B------:R-:W-:Y:S01]  /*14020*/  IMAD.X R158, R45, 0x1, R163.reuse, P0 ;  /* 0x000000012d9e7824 */ /* 0x100fe200000e06a3 */
[-C--:B------:R-:W-:Y:S01]  /*14030*/  IADD3 R15, P0, PT, R15, R162.reuse, RZ ;  /* 0x000000a20f0f7210 */ /* 0x080fe20007f1e0ff */
[----:B------:R-:W-:Y:S01]  /*14040*/  IMAD.X R160, R3, 0x1, R163, P3 ;  /* 0x0000000103a07824 */ /* 0x000fe200018e06a3 */
[----:B------:R0:W5:Y:S04]  /*14050*/  LDL.LU R44, [R1+0xe98] ;  /* 0x000e9800012c7983 */ /* 0x0001680000300800 */
[----:B------:R1:W-:Y:S01]  /*14060*/  STL [R1+0xbe0], R4 ;  /* 0x000be00401007387 */ /* 0x0003e20000100800 */
[----:B------:R-:W-:-:S03]  /*14070*/  IADD3 R19, P3, PT, R19, R162, RZ ;  /* 0x000000a213137210 */ /* 0x000fc60007f7e0ff */
[----:B------:R-:W2:Y:S01]  /*14080*/  LDL.LU.64 R2, [R1+0xe90] ;  /* 0x000e900001027983 */ /* 0x000ea20000300a00 */
[--C-:B------:R-:W-:Y:S01]  /*14090*/  IMAD.X R159, R159, 0x1, R163.reuse, P4 ;  /* 0x000000019f9f7824 */ /* 0x100fe200020e06a3 */
[-C--:B------:R-:W-:Y:S02]  /*140a0*/  IADD3 R17, P4, PT, R17, R162.reuse, RZ ;  /* 0x000000a211117210 */ /* 0x080fe40007f9e0ff */
[----:B-1----:R-:W3:Y:S01]  /*140b0*/  LDL.LU R4, [R1+0xaa4] ;  /* 0x000aa40001047983 */ /* 0x002ee20000300800 */
[----:B------:R-:W-:Y:S01]  /*140c0*/  IMAD.X R161, R161, 0x1, R163, P5 ;  /* 0x00000001a1a17824 */ /* 0x000fe200028e06a3 */
[-C--:B------:R-:W-:Y:S02]  /*140d0*/  IADD3 R13, P5, PT, R13, R162.reuse, RZ ;  /* 0x000000a20d0d7210 */ /* 0x080fe40007fbe0ff */
[----:B------:R1:W-:Y:S04]  /*140e0*/  STL [R1+0x8c8], R15 ;  /* 0x0008c80f01007387 */ /* 0x0003e80000100800 */
[----:B-1----:R-:W2:Y:S04]  /*140f0*/  LDL.LU R15, [R1+0x8b4] ;  /* 0x0008b400010f7983 */ /* 0x002ea80000300800 */
[----:B------:R-:W4:Y:S04]  /*14100*/  LDL.LU R71, [R1+0xaa0] ;  /* 0x000aa00001477983 */ /* 0x000f280000300800 */
[----:B------:R-:W-:Y:S04]  /*14110*/  STL [R1+0xab0], R19 ;  /* 0x000ab01301007387 */ /* 0x000fe80000100800 */
[----:B------:R-:W4:Y:S04]  /*14120*/  LDL.LU R69, [R1+0x8c4] ;  /* 0x0008c40001457983 */ /* 0x000f280000300800 */
[----:B------:R-:W-:Y:S04]  /*14130*/  STL [R1+0xaac], R17 ;  /* 0x000aac1101007387 */ /* 0x000fe80000100800 */
[----:B------:R-:W4:Y:S04]  /*14140*/  LDL.LU R67, [R1+0xa98] ;  /* 0x000a980001437983 */ /* 0x000f280000300800 */
[----:B------:R1:W-:Y:S04]  /*14150*/  STL [R1+0xaa8], R13 ;  /* 0x000aa80d01007387 */ /* 0x0003e80000100800 */
        /* <DEDUP_REMOVED lines=19> */
[----:B-1----:R-:W4:Y:S04]  /*14290*/  LDL.LU R13, [R1+0xa48] ;  /* 0x000a4800010d7983 */ /* 0x002f280000300800 */
[----:B------:R-:W4:Y:S04]  /*142a0*/  LDL.LU R23, [R1+0xa64] ;  /* 0x000a640001177983 */ /* 0x000f280000300800 */
[----:B------:R-:W4:Y:S01]  /*142b0*/  LDL.LU R21, [R1+0xa40] ;  /* 0x000a400001157983 */ /* 0x000f220000300800 */
[----:B---3--:R-:W-:-:S05]  /*142c0*/  IADD3 R4, P6, PT, R4, R162, RZ ;  /* 0x000000a204047210 */ /* 0x008fca0007fde0ff */
[----:B------:R1:W-:Y:S04]  /*142d0*/  STL [R1+0xaa4], R4 ;  /* 0x000aa40401007387 */ /* 0x0003e80000100800 */
[----:B-1----:R-:W3:Y:S01]  /*142e0*/  LDL.LU R4, [R1+0xa5c] ;  /* 0x000a5c0001047983 */ /* 0x002ee20000300800 */
[--C-:B--2---:R-:W-:Y:S01]  /*142f0*/  IMAD.X R15, R15, 0x1, R3.reuse, P0 ;  /* 0x000000010f0f7824 */ /* 0x104fe200000e0603 */
[----:B----4-:R-:W-:Y:S02]  /*14300*/  IADD3 R71, P0, PT, R71, R162, RZ ;  /* 0x000000a247477210 */ /* 0x010fe40007f1e0ff */
[----:B------:R-:W2:Y:S04]  /*14310*/  LDL.LU R19, [R1+0xa38] ;  /* 0x000a380001137983 */ /* 0x000ea80000300800 */
[----:B------:R-:W4:Y:S01]  /*14320*/  LDL.LU R17, [R1+0xa54] ;  /* 0x000a540001117983 */ /* 0x000f220000300800 */
[----:B------:R-:W-:-:S03]  /*14330*/  IMAD.X R69, R69, 0x1, R3, P3 ;  /* 0x0000000145457824 */ /* 0x000fc600018e0603 */
[----:B------:R1:W-:Y:S01]  /*14340*/  STL [R1+0x8b4], R15 ;  /* 0x0008b40f01007387 */ /* 0x0003e20000100800 */
[----:B------:R-:W-:-:S03]  /*14350*/  IADD3 R67, P3, PT, R67, R162, RZ ;  /* 0x000000a243437210 */ /* 0x000fc60007f7e0ff */
[----:B-1----:R-:W4:Y:S01]  /*14360*/  LDL.LU R15, [R1+0xa30] ;  /* 0x000a3000010f7983 */ /* 0x002f220000300800 */
[----:B------:R-:W-:-:S03]  /*14370*/  IMAD.X R65, R65, 0x1, R3, P4 ;  /* 0x0000000141417824 */ /* 0x000fc600020e0603 */
[----:B------:R-:W-:Y:S01]  /*14380*/  STL [R1+0xaa0], R71 ;  /* 0x000aa04701007387 */ /* 0x000fe20000100800 */
[----:B------:R-:W-:-:S03]  /*14390*/  IADD3 R63, P4, PT, R63, R162, RZ ;  /* 0x000000a23f3f7210 */ /* 0x000fc60007f9e0ff */
[----:B------:R-:W-:Y:S01]  /*143a0*/  STL [R1+0x8c4], R69 ;  /* 0x0008c44501007387 */ /* 0x000fe20000100800 */
        /* <DEDUP_REMOVED lines=35> */
[----:B------:R-:W-:Y:S04]  /*145e0*/  STL [R1+0xa74], R33 ;  /* 0x000a742101007387 */ /* 0x000fe80000100800 */
[----:B------:R1:W-:Y:S04]  /*145f0*/  STL [R1+0xa48], R13 ;  /* 0x000a480d01007387 */ /* 0x0003e80000100800 */
[----:B------:R-:W-:Y:S04]  /*14600*/  STL [R1+0xa50], R31 ;  /* 0x000a501f01007387 */ /* 0x000fe80000100800 */
[----:B-1----:R-:W4:Y:S01]  /*14610*/  LDL.LU R13, [R1+0xa4c] ;  /* 0x000a4c00010d7983 */ /* 0x002f220000300800 */
[----:B------:R-:W-:Y:S01]  /*14620*/  IMAD.X R23, R23, 0x1, R3, P4 ;  /* 0x0000000117177824 */ /* 0x000fe200020e0603 */
[----:B------:R-:W-:-:S02]  /*14630*/  IADD3 R21, P4, PT, R21, R162, RZ ;  /* 0x000000a215157210 */ /* 0x000fc40007f9e0ff */
[----:B------:R-:W-:Y:S01]  /*14640*/  STL [R1+0xa6c], R29 ;  /* 0x000a6c1d01007387 */ /* 0x000fe20000100800 */
[----:B---3--:R-:W-:Y:S01]  /*14650*/  IMAD.X R4, R4, 0x1, R3, P5 ;  /* 0x0000000104047824 */ /* 0x008fe200028e0603 */
[----:B--2---:R-:W-:-:S04]  /*14660*/  IADD3 R19, P5, PT, R19, R162, RZ ;  /* 0x000000a213137210 */ /* 0x004fc80007fbe0ff */
[----:B------:R1:W-:Y:S01]  /*14670*/  STL [R1+0xa5c], R4 ;  /* 0x000a5c0401007387 */ /* 0x0003e20000100800 */
[----:B----4-:R-:W-:-:S03]  /*14680*/  IMAD.X R17, R17, 0x1, R3, P6 ;  /* 0x0000000111117824 */ /* 0x010fc600030e0603 */
[----:B------:R-:W-:Y:S04]  /*14690*/  STL [R1+0xa64], R23 ;  /* 0x000a641701007387 */ /* 0x000fe80000100800 */
[----:B-1----:R-:W2:Y:S04]  /*146a0*/  LDL.LU R4, [R1+0xa28] ;  /* 0x000a280001047983 */ /* 0x002ea80000300800 */
[----:B------:R-:W-:Y:S01]  /*146b0*/  STL [R1+0xa40], R21 ;  /* 0x000a401501007387 */ /* 0x000fe20000100800 */
[----:B------:R-:W-:-:S03]  /*146c0*/  IADD3 R15, P6, PT, R15, R162, RZ ;  /* 0x000000a20f0f7210 */ /* 0x000fc60007fde0ff */
[----:B------:R-:W3:Y:S04]  /*146d0*/  LDL.LU R71, [R1+0xa44] ;  /* 0x000a440001477983 */ /* 0x000ee80000300800 */
        /* <DEDUP_REMOVED lines=23> */
[----:B------:R-:W-:-:S03]  /*14850*/  IADD3.X R13, PT, PT, R13, R3, RZ, P0, !PT ;  /* 0x000000030d0d7210 */ /* 0x000fc600007fe4ff */
[----:B------:R-:W4:Y:S04]  /*14860*/  LDL.LU R29, [R1+0x9d0] ;  /* 0x0009d000011d7983 */ /* 0x000f280000300800 */
[----:B-1----:R-:W4:Y:S04]  /*14870*/  LDL.LU R15, [R1+0x9ec] ;  /* 0x0009ec00010f7983 */ /* 0x002f280000300800 */
[----:B------:R-:W4:Y:S04]  /*14880*/  LDL.LU R23, [R1+0x9c8] ;  /* 0x0009c80001177983 */ /* 0x000f280000300800 */
[----:B------:R-:W4:Y:S04]  /*14890*/  LDL.LU R21, [R1+0x9e4] ;  /* 0x0009e40001157983 */ /* 0x000f280000300800 */
[----:B------:R1:W-:Y:S04]  /*148a0*/  STL [R1+0xa4c], R13 ;  /* 0x000a4c0d01007387 */ /* 0x0003e80000100800 */
[----:B-1----:R-:W4:Y:S04]  /*148b0*/  LDL.LU R13, [R1+0x9c0] ;  /* 0x0009c000010d7983 */ /* 0x002f280000300800 */
[----:B------:R-:W4:Y:S04]  /*148c0*/  LDL.LU R19, [R1+0x9dc] ;  /* 0x0009dc0001137983 */ /* 0x000f280000300800 */
[----:B------:R-:W4:Y:S01]  /*148d0*/  LDL.LU R17, [R1+0x9b8] ;  /* 0x0009b80001117983 */ /* 0x000f220000300800 */
[----:B--2---:R-:W-:-:S05]  /*148e0*/  IADD3 R4, P0, PT, R4, R162, RZ ;  /* 0x000000a204047210 */ /* 0x004fca0007f1e0ff */
[----:B------:R1:W-:Y:S01]  /*148f0*/  STL [R1+0xa28], R4 ;  /* 0x000a280401007387 */ /* 0x0003e20000100800 */
[----:B---3--:R-:W-:-:S03]  /*14900*/  IMAD.X R71, R71, 0x1, R3, P3 ;  /* 0x0000000147477824 */ /* 0x008fc600018e0603 */
[----:B-1----:R-:W2:Y:S01]  /*14910*/  LDL.LU R4, [R1+0x9d4] ;  /* 0x0009d40001047983 */ /* 0x002ea20000300800 */
[----:B----4-:R-:W-:-:S03]  /*14920*/  IADD3 R69, P3, PT, R69, R162, RZ ;  /* 0x000000a245457210 */ /* 0x010fc60007f7e0ff */
        /* <DEDUP_REMOVED lines=39> */
[-C--:B------:R-:W-:Y:S01]  /*14ba0*/  IADD3 R29, P3, PT, R29, R162.reuse, RZ ;  /* 0x000000a21d1d7210 */ /* 0x080fe20007f7e0ff */
[----:B------:R-:W-:Y:S01]  /*14bb0*/  IMAD.X R15, R15, 0x1, R3, P4 ;  /* 0x000000010f0f7824 */ /* 0x000fe200020e0603 */
[----:B------:R-:W-:-:S04]  /*14bc0*/  IADD3 R23, P4, PT, R23, R162, RZ ;  /* 0x000000a217177210 */ /* 0x000fc80007f9e0ff */
[----:B------:R1:W-:Y:S01]  /*14bd0*/  STL [R1+0x9ec], R15 ;  /* 0x0009ec0f01007387 */ /* 0x0003e20000100800 */
[----:B------:R-:W-:-:S03]  /*14be0*/  IMAD.X R21, R21, 0x1, R3, P5 ;  /* 0x0000000115157824 */ /* 0x000fc600028e0603 */
[----:B------:R-:W-:Y:S04]  /*14bf0*/  STL [R1+0x9f4], R31 ;  /* 0x0009f41f01007387 */ /* 0x000fe80000100800 */
[----:B-1----:R-:W3:Y:S01]  /*14c00*/  LDL.LU R15, [R1+0x9b0] ;  /* 0x0009b000010f7983 */ /* 0x002ee20000300800 */
[----:B------:R-:W-:-:S03]  /*14c10*/  IADD3 R13, P5, PT, R13, R162, RZ ;  /* 0x000000a20d0d7210 */ /* 0x000fc60007fbe0ff */
[----:B------:R-:W-:Y:S04]  /*14c20*/  STL [R1+0x9d0], R29 ;  /* 0x0009d01d01007387 */ /* 0x000fe80000100800 */
[----:B------:R1:W-:Y:S04]  /*14c30*/  STL [R1+0x9c0], R13 ;  /* 0x0009c00d01007387 */ /* 0x0003e80000100800 */
[----:B------:R-:W-:Y:S04]  /*14c40*/  STL [R1+0x9c8], R23 ;  /* 0x0009c81701007387 */ /* 0x000fe80000100800 */
[----:B-1----:R-:W4:Y:S01]  /*14c50*/  LDL.LU R13, [R1+0x9cc] ;  /* 0x0009cc00010d7983 */ /* 0x002f220000300800 */
[----:B------:R-:W-:Y:S01]  /*14c60*/  IMAD.X R19, R19, 0x1, R3, P6 ;  /* 0x0000000113137824 */ /* 0x000fe200030e0603 */
[----:B------:R-:W-:-:S02]  /*14c70*/  IADD3 R17, P6, PT, R17, R162, RZ ;  /* 0x000000a211117210 */ /* 0x000fc40007fde0ff */
[----:B------:R-:W-:Y:S04]  /*14c80*/  STL [R1+0x9e4], R21 ;  /* 0x0009e41501007387 */ /* 0x000fe80000100800 */
[----:B------:R-:W4:Y:S04]  /*14c90*/  LDL.LU R71, [R1+0x9a8] ;  /* 0x0009a80001477983 */ /* 0x000f280000300800 */
[----:B------:R-:W-:Y:S04]  /*14ca0*/  STL [R1+0x9dc], R19 ;  /* 0x0009dc1301007387 */ /* 0x000fe80000100800 */
[----:B------:R-:W4:Y:S04]  /*14cb0*/  LDL.LU R69, [R1+0x9c4] ;  /* 0x0009c40001457983 */ /* 0x000f280000300800 */
[----:B------:R-:W-:Y:S04]  /*14cc0*/  STL [R1+0x9b8], R17 ;  /* 0x0009b81101007387 */ /* 0x000fe80000100800 */
[----:B------:R-:W4:Y:S01]  /*14cd0*/  LDL.LU R67, [R1+0x9a0] ;  /* 0x0009a00001437983 */ /* 0x000f220000300800 */
[----:B--2---:R-:W-:-:S05]  /*14ce0*/  IMAD.X R4, R4, 0x1, R3, P0 ;  /* 0x0000000104047824 */ /* 0x004fca00000e0603 */
[----:B------:R1:W-:Y:S04]  /*14cf0*/  STL [R1+0x9d4], R4 ;  /* 0x0009d40401007387 */ /* 0x0003e80000100800 */
[----:B------:R-:W2:Y:S04]  /*14d00*/  LDL.LU R65, [R1+0x9bc] ;  /* 0x0009bc0001417983 */ /* 0x000ea80000300800 */
        /* <DEDUP_REMOVED lines=18> */
[----:B-1----:R-:W2:Y:S04]  /*14e30*/  LDL.LU R4, [R1+0x950] ;  /* 0x0009500001047983 */ /* 0x002ea80000300800 */
[----:B------:R-:W2:Y:S04]  /*14e40*/  LDL.LU R23, [R1+0x96c] ;  /* 0x00096c0001177983 */ /* 0x000ea80000300800 */
[----:B------:R-:W2:Y:S04]  /*14e50*/  LDL.LU R21, [R1+0x948] ;  /* 0x0009480001157983 */ /* 0x000ea80000300800 */
[----:B------:R-:W2:Y:S01]  /*14e60*/  LDL.LU R19, [R1+0x964] ;  /* 0x0009640001137983 */ /* 0x000ea20000300800 */
[----:B---3--:R-:W-:-:S05]  /*14e70*/  IADD3 R15, P0, PT, R15, R162, RZ ;  /* 0x000000a20f0f7210 */ /* 0x008fca0007f1e0ff */
[----:B------:R1:W-:Y:S04]  /*14e80*/  STL [R1+0x9b0], R15 ;  /* 0x0009b00f01007387 */ /* 0x0003e80000100800 */
[----:B------:R-:W3:Y:S04]  /*14e90*/  LDL.LU R17, [R1+0x95c] ;  /* 0x00095c0001117983 */ /* 0x000ee80000300800 */
[----:B-1----:R-:W3:Y:S01]  /*14ea0*/  LDL.LU R15, [R1+0x940] ;  /* 0x00094000010f7983 */ /* 0x002ee20000300800 */
[----:B----4-:R-:W-:-:S05]  /*14eb0*/  IMAD.X R13, R13, 0x1, R3, P3 ;  /* 0x000000010d0d7824 */ /* 0x010fca00018e0603 */
[----:B------:R1:W-:Y:S04]  /*14ec0*/  STL [R1+0x9cc], R13 ;  /* 0x0009cc0d01007387 */ /* 0x0003e80000100800 */
[----:B-1----:R-:W4:Y:S01]  /*14ed0*/  LDL.LU R13, [R1+0x954] ;  /* 0x00095400010d7983 */ /* 0x002f220000300800 */
[----:B------:R-:W-:Y:S01]  /*14ee0*/  IADD3 R71, P3, PT, R71, R162, RZ ;  /* 0x000000a247477210 */ /* 0x000fe20007f7e0ff */
[----:B------:R-:W-:-:S04]  /*14ef0*/  IMAD.X R69, R69, 0x1, R3, P4 ;  /* 0x0000000145457824 */ /* 0x000fc800020e0603 */
[----:B------:R1:W-:Y:S01]  /*14f00*/  STL [R1+0x9a8], R71 ;  /* 0x0009a84701007387 */ /* 0x0003e20000100800 */
[----:B------:R-:W-:-:S03]  /*14f10*/  IADD3 R67, P4, PT, R67, R162, RZ ;  /* 0x000000a243437210 */ /* 0x000fc60007f9e0ff */
[----:B------:R0:W-:Y:S04]  /*14f20*/  STL [R1+0x9c4], R69 ;  /* 0x0009c44501007387 */ /* 0x0001e80000100800 */
[----:B------:R0:W-:Y:S01]  /*14f30*/  STL [R1+0x9a0], R67 ;  /* 0x0009a04301007387 */ /* 0x0001e20000100800 */
[----:B--2---:R-:W-:Y:S01]  /*14f40*/  IMAD.X R65, R65, 0x1, R3, P5 ;  /* 0x0000000141417824 */ /* 0x004fe200028e0603 */
[----:B------:R-:W-:-:S04]  /*14f50*/  IADD3 R63, P5, PT, R63, R162, RZ ;  /* 0x000000a23f3f7210 */ /* 0x000fc80007fbe0ff */
[----:B------:R2:W-:Y:S01]  /*14f60*/  STL [R1+0x9bc], R65 ;  /* 0x0009bc4101007387 */ /* 0x0005e20000100800 */
[----:B------:R-:W-:-:S03]  /*14f70*/  IMAD.X R61, R61, 0x1, R3, P6 ;  /* 0x000000013d3d7824 */ /* 0x000fc600030e0603 */
[----:B------:R0:W-:Y:S01]  /*14f80*/  STL [R1+0x998], R63 ;  /* 0x0009983f01007387 */ /* 0x0001e20000100800 */
[----:B------:R-:W-:-:S03]  /*14f90*/  IADD3 R59, P6, PT, R59, R162, RZ ;  /* 0x000000a23b3b7210 */ /* 0x000fc60007fde0ff */
[----:B------:R0:W-:Y:S01]  /*14fa0*/  STL [R1+0x9b4], R61 ;  /* 0x0009b43d01007387 */ /* 0x0001e20000100800 */
[----:B------:R-:W-:-:S03]  /*14fb0*/  IADD3.X R57, PT, PT, R57, R3, RZ, P0, !PT ;  /* 0x0000000339397210 */ /* 0x000fc600007fe4ff */
[----:B------:R0:W-:Y:S01]  /*14fc0*/  STL [R1+0x990], R59 ;  /* 0x0009903b01007387 */ /* 0x0001e20000100800 */
[----:B------:R-:W-:-:S03]  /*14fd0*/  IADD3 R55, P0, PT, R55, R162, RZ ;  /* 0x000000a237377210 */ /* 0x000fc60007f1e0ff */
[----:B------:R0:W-:Y:S01]  /*14fe0*/  STL [R1+0x9ac], R57 ;  /* 0x0009ac3901007387 */ /* 0x0001e20000100800 */
[----:B------:R-:W-:-:S03]  /*14ff0*/  IMAD.X R53, R53, 0x1, R3, P3 ;  /* 0x0000000135357824 */ /* 0x000fc600018e0603 */
        /* <DEDUP_REMOVED lines=21> */
[-C--:B------:R-:W-:Y:S01]  /*15150*/  IADD3 R31, P3, PT, R31, R162.reuse, RZ ;  /* 0x000000a21f1f7210 */ /* 0x080fe20007f7e0ff */
[--C-:B------:R-:W-:Y:S01]  /*15160*/  IMAD.X R29, R29, 0x1, R3.reuse, P4 ;  /* 0x000000011d1d7824 */ /* 0x100fe200020e0603 */
[----:B------:R-:W-:Y:S01]  /*15170*/  IADD3 R4, P4, PT, R4, R162, RZ ;  /* 0x000000a204047210 */ /* 0x000fe20007f9e0ff */
[----:B------:R0:W-:Y:S01]  /*15180*/  STL [R1+0x97c], R33 ;  /* 0x00097c2101007387 */ /* 0x0001e20000100800 */
[----:B------:R-:W-:-:S03]  /*15190*/  IMAD.X R23, R23, 0x1, R3, P5 ;  /* 0x0000000117177824 */ /* 0x000fc600028e0603 */
[----:B------:R-:W-:Y:S01]  /*151a0*/  STL [R1+0x950], R4 ;  /* 0x0009500401007387 */ /* 0x000fe20000100800 */
[----:B------:R-:W-:-:S03]  /*151b0*/  IADD3 R21, P5, PT, R21, R162, RZ ;  /* 0x000000a215157210 */ /* 0x000fc60007fbe0ff */
[----:B------:R0:W-:Y:S01]  /*151c0*/  STL [R1+0x958], R31 ;  /* 0x0009581f01007387 */ /* 0x0001e20000100800 */
[----:B------:R-:W-:-:S03]  /*151d0*/  IMAD.X R19, R19, 0x1, R3, P6 ;  /* 0x0000000113137824 */ /* 0x000fc600030e0603 */
[----:B------:R0:W-:Y:S04]  /*151e0*/  STL [R1+0x974], R29 ;  /* 0x0009741d01007387 */ /* 0x0001e80000100800 */
[----:B------:R0:W-:Y:S04]  /*151f0*/  STL [R1+0x96c], R23 ;  /* 0x00096c1701007387 */ /* 0x0001e80000100800 */
[----:B------:R0:W-:Y:S04]  /*15200*/  STL [R1+0x948], R21 ;  /* 0x0009481501007387 */ /* 0x0001e80000100800 */
[----:B------:R0:W-:Y:S04]  /*15210*/  STL [R1+0x964], R19 ;  /* 0x0009641301007387 */ /* 0x0001e80000100800 */
[----:B------:R-:W2:Y:S01]  /*15220*/  LDL.LU R77, [R1+0x938] ;  /* 0x00093800014d7983 */ /* 0x000ea20000300800 */
[----:B---3--:R-:W-:Y:S01]  /*15230*/  IMAD.X R17, R17, 0x1, R3, P0 ;  /* 0x0000000111117824 */ /* 0x008fe200000e0603 */
[----:B------:R-:W-:-:S04]  /*15240*/  IADD3 R15, P0, PT, R15, R162, RZ ;  /* 0x000000a20f0f7210 */ /* 0x000fc80007f1e0ff */
[----:B------:R3:W-:Y:S04]  /*15250*/  STL [R1+0x95c], R17 ;  /* 0x00095c1101007387 */ /* 0x0007e80000100800 */
[----:B------:R-:W2:Y:S04]  /*15260*/  LDL.LU R75, [R1+0x94c] ;  /* 0x00094c00014b7983 */ /* 0x000ea80000300800 */
[----:B------:R0:W-:Y:S04]  /*15270*/  STL [R1+0x940], R15 ;  /* 0x0009400f01007387 */ /* 0x0001e80000100800 */
[----:B------:R-:W2:Y:S01]  /*15280*/  LDL.LU R73, [R1+0x930] ;  /* 0x0009300001497983 */ /* 0x000ea20000300800 */
[----:B----4-:R-:W-:-:S05]  /*15290*/  IMAD.X R13, R13, 0x1, R3, P3 ;  /* 0x000000010d0d7824 */ /* 0x010fca00018e0603 */
[----:B------:R4:W-:Y:S04]  /*152a0*/  STL [R1+0x954], R13 ;  /* 0x0009540d01007387 */ /* 0x0009e80000100800 */
[----:B-1----:R-:W2:Y:S04]  /*152b0*/  LDL.LU R71, [R1+0x944] ;  /* 0x0009440001477983 */ /* 0x002ea80000300800 */
[----:B0-----:R-:W2:Y:S04]  /*152c0*/  LDL.LU R69, [R1+0x928] ;  /* 0x0009280001457983 */ /* 0x001ea80000300800 */
[----:B------:R-:W2:Y:S04]  /*152d0*/  LDL.LU R67, [R1+0x93c] ;  /* 0x00093c0001437983 */ /* 0x000ea80000300800 */
[----:B--2---:R-:W2:Y:S04]  /*152e0*/  LDL.LU R65, [R1+0x920] ;  /* 0x0009200001417983 */ /* 0x004ea80000300800 */
        /* <DEDUP_REMOVED lines=21> */
[----:B---3--:R-:W3:Y:S04]  /*15440*/  LDL.LU R17, [R1+0x8dc] ;  /* 0x0008dc0001117983 */ /* 0x008ee80000300800 */
[----:B------:R-:W3:Y:S04]  /*15450*/  LDL.LU R15, [R1+0x8d4] ;  /* 0x0008d400010f7983 */ /* 0x000ee80000300800 */
[----:B----4-:R-:W4:Y:S01]  /*15460*/  LDL.LU R13, [R1+0x8cc] ;  /* 0x0008cc00010d7983 */ /* 0x010f220000300800 */
[----:B------:R-:W-:-:S06]  /*15470*/  USHF.L.U32 UR4, UR4, 0x1f, URZ ;  /* 0x0000001f04047899 */ /* 0x000fcc00080006ff */
[----:B------:R-:W-:-:S04]  /*15480*/  IMAD.U32 R4, RZ, RZ, UR4 ;  /* 0x00000004ff047e24 */ /* 0x000fc8000f8e00ff */
[----:B------:R-:W0:Y:S01]  /*15490*/  SYNCS.PHASECHK.TRANS64.TRYWAIT P6, [UR8], R4 ;  /* 0x00000004ff0075a7 */ /* 0x000e2200080c1108 */
[----:B------:R-:W-:-:S05]  /*154a0*/  IADD3 R77, P3, PT, R77, R162, RZ ;  /* 0x000000a24d4d7210 */ /* 0x000fca0007f7e0ff */
[----:B------:R1:W-:Y:S01]  /*154b0*/  STL [R1+0x938], R77 ;  /* 0x0009384d01007387 */ /* 0x0003e20000100800 */
[----:B------:R-:W-:Y:S01]  /*154c0*/  IMAD.X R75, R75, 0x1, R3, P4 ;  /* 0x000000014b4b7824 */ /* 0x000fe200020e0603 */
[----:B------:R-:W-:-:S04]  /*154d0*/  IADD3 R73, P4, PT, R73, R162, RZ ;  /* 0x000000a249497210 */ /* 0x000fc80007f9e0ff */
[----:B------:R1:W-:Y:S04]  /*154e0*/  STL [R1+0x94c], R75 ;  /* 0x00094c4b01007387 */ /* 0x0003e80000100800 */
[----:B------:R1:W-:Y:S01]  /*154f0*/  STL [R1+0x930], R73 ;  /* 0x0009304901007387 */ /* 0x0003e20000100800 */
[----:B------:R-:W-:Y:S01]  /*15500*/  IMAD.X R71, R71, 0x1, R3, P5 ;  /* 0x0000000147477824 */ /* 0x000fe200028e0603 */
[----:B------:R-:W-:-:S04]  /*15510*/  IADD3 R69, P5, PT, R69, R162, RZ ;  /* 0x000000a245457210 */ /* 0x000fc80007fbe0ff */
[----:B------:R1:W-:Y:S01]  /*15520*/  STL [R1+0x944], R71 ;  /* 0x0009444701007387 */ /* 0x0003e20000100800 */
[----:B------:R-:W-:-:S03]  /*15530*/  IMAD.X R67, R67, 0x1, R3, P0 ;  /* 0x0000000143437824 */ /* 0x000fc600000e0603 */
[----:B------:R1:W-:Y:S01]  /*15540*/  STL [R1+0x928], R69 ;  /* 0x0009284501007387 */ /* 0x0003e20000100800 */
[----:B--2---:R-:W-:-:S03]  /*15550*/  IADD3 R65, P0, PT, R65, R162, RZ ;  /* 0x000000a241417210 */ /* 0x004fc60007f1e0ff */
        /* <DEDUP_REMOVED lines=17> */
[----:B------:R-:W-:-:S03]  /*15670*/  IADD3.X R47, PT, PT, R47, R3, RZ, P3, !PT ;  /* 0x000000032f2f7210 */ /* 0x000fc60001ffe4ff */
[----:B------:R1:W-:Y:S01]  /*15680*/  STL [R1+0x900], R49 ;  /* 0x0009003101007387 */ /* 0x0003e20000100800 */
[-C--:B------:R-:W-:Y:S01]  /*15690*/  IADD3 R45, P3, PT, R45, R162.reuse, RZ ;  /* 0x000000a22d2d7210 */ /* 0x080fe20007f7e0ff */
[----:B------:R-:W-:Y:S02]  /*156a0*/  IMAD.X R43, R43, 0x1, R3, P4 ;  /* 0x000000012b2b7824 */ /* 0x000fe400020e0603 */
        /* <DEDUP_REMOVED lines=18> */
[----:B------:R1:W-:Y:S01]  /*157d0*/  STL [R1+0x8f4], R31 ;  /* 0x0008f41f01007387 */ /* 0x0003e20000100800 */
[----:B---3--:R-:W-:-:S03]  /*157e0*/  IMAD.X R17, R17, 0x1, R3, P0 ;  /* 0x0000000111117824 */ /* 0x008fc600000e0603 */
[----:B------:R1:W-:Y:S01]  /*157f0*/  STL [R1+0x8d8], R29 ;  /* 0x0008d81d01007387 */ /* 0x0003e20000100800 */
[----:B------:R-:W-:-:S03]  /*15800*/  IMAD.X R15, R15, 0x1, R3, P3 ;  /* 0x000000010f0f7824 */ /* 0x000fc600018e0603 */
[----:B------:R1:W-:Y:S01]  /*15810*/  STL [R1+0x8ec], R23 ;  /* 0x0008ec1701007387 */ /* 0x0003e20000100800 */
[----:B----4-:R-:W-:-:S03]  /*15820*/  IMAD.X R13, R13, 0x1, R3, P4 ;  /* 0x000000010d0d7824 */ /* 0x010fc600020e0603 */
[----:B------:R1:W-:Y:S04]  /*15830*/  STL [R1+0x8d0], R21 ;  /* 0x0008d01501007387 */ /* 0x0003e80000100800 */
[----:B------:R1:W-:Y:S04]  /*15840*/  STL [R1+0x8e4], R19 ;  /* 0x0008e41301007387 */ /* 0x0003e80000100800 */
[----:B------:R1:W-:Y:S04]  /*15850*/  STL [R1+0x8cc], R13 ;  /* 0x0008cc0d01007387 */ /* 0x0003e80000100800 */
[----:B------:R1:W-:Y:S04]  /*15860*/  STL [R1+0x8dc], R17 ;  /* 0x0008dc1101007387 */ /* 0x0003e80000100800 */
[----:B------:R1:W-:Y:S01]  /*15870*/  STL [R1+0x8d4], R15 ;  /* 0x0008d40f01007387 */ /* 0x0003e20000100800 */
[----:B0-----:R-:W-:Y:S05]  /*15880*/  @!P6 BRA `(.L_x_8) ;  /* 0x000001300044e947 */ /* 0x001fea0003800000 */
.L_x_16:
[----:B------:R0:W-:Y:S04]  /*15890*/  STL [R1+0x1888], R77 ;  /* 0x0018884d01007387 */ /* 0x0001e80000100800 */
[----:B------:R2:W-:Y:S04]  /*158a0*/  STL [R1+0x1884], R75 ;  /* 0x0018844b01007387 */ /* 0x0005e80000100800 */
[----:B------:R3:W-:Y:S04]  /*158b0*/  STL [R1+0x1880], R73 ;  /* 0x0018804901007387 */ /* 0x0007e80000100800 */
[----:B------:R4:W-:Y:S04]  /*158c0*/  STL [R1+0x187c], R71 ;  /* 0x00187c4701007387 */ /* 0x0009e80000100800 */
[----:B------:R1:W-:Y:S04]  /*158d0*/  STL [R1+0x1878], R69 ;  /* 0x0018784501007387 */ /* 0x0003e80000100800 */
[----:B------:R0:W-:Y:S04]  /*158e0*/  STL [R1+0x1874], R67 ;  /* 0x0018744301007387 */ /* 0x0001e80000100800 */
        /* <DEDUP_REMOVED lines=24> */
[----:B-----5:R-:W-:Y:S04]  /*15a70*/  STL [R1+0x1810], R44 ;  /* 0x0018102c01007387 */ /* 0x020fe80000100800 */
        /* <DEDUP_REMOVED lines=85> */
[----:B-1----:R-:W4:Y:S01]  /*15fd0*/  LDL.LU R19, [R1+0x590] ;  /* 0x0005900001137983 */ /* 0x002f220000300800 */
[----:B0-----:R-:W-:-:S03]  /*15fe0*/  PRMT R77, RZ, 0x7610, R77 ;  /* 0x00007610ff4d7816 */ /* 0x001fc6000000004d */
[----:B------:R-:W-:Y:S04]  /*15ff0*/  STL [R1+0x1200], R0 ;  /* 0x0012000001007387 */ /* 0x000fe80000100800 */
[----:B------:R-:W-:Y:S04]  /*16000*/  STL [R1+0xf90], R2 ;  /* 0x000f900201007387 */ /* 0x000fe80000100800 */
[----:B------:R-:W-:Y:S04]  /*16010*/  STL [R1+0x1204], R2 ;  /* 0x0012040201007387 */ /* 0x000fe80000100800 */
[----:B------:R-:W-:Y:S04]  /*16020*/  STL [R1+0xea0], R165 ;  /* 0x000ea0a501007387 */ /* 0x000fe80000100800 */
[----:B------:R-:W-:Y:S04]  /*16030*/  STL [R1+0xe9c], R164 ;  /* 0x000e9ca401007387 */ /* 0x000fe80000100800 */
[----:B------:R-:W-:Y:S01]  /*16040*/  STL.64 [R1+0x1070], R164 ;  /* 0x001070a401007387 */ /* 0x000fe20000100a00 */
[----:B--2---:R-:W-:-:S03]  /*16050*/  PRMT R75, RZ, 0x7610, R75 ;  /* 0x00007610ff4b7816 */ /* 0x004fc6000000004b */
[----:B------:R-:W-:Y:S04]  /*16060*/  STL [R1+0xe98], R163 ;  /* 0x000e98a301007387 */ /* 0x000fe80000100800 */
[----:B------:R-:W-:Y:S04]  /*16070*/  STL [R1+0x1078], R163 ;  /* 0x001078a301007387 */ /* 0x000fe80000100800 */
[----:B------:R-:W-:Y:S01]  /*16080*/  STL [R1+0xe94], R162 ;  /* 0x000e94a201007387 */ /* 0x000fe20000100800 */
[----:B---3--:R-:W-:-:S03]  /*16090*/  PRMT R73, RZ, 0x7610, R73 ;  /* 0x00007610ff497816 */ /* 0x008fc60000000049 */
[----:B------:R-:W-:Y:S04]  /*160a0*/  STL [R1+0x107c], R162 ;  /* 0x00107ca201007387 */ /* 0x000fe80000100800 */
[----:B------:R-:W-:Y:S01]  /*160b0*/  STL [R1+0xe90], R3 ;  /* 0x000e900301007387 */ /* 0x000fe20000100800 */
[----:B----4-:R-:W-:-:S03]  /*160c0*/  PRMT R71, RZ, 0x7610, R71 ;  /* 0x00007610ff477816 */ /* 0x010fc60000000047 */
[----:B------:R-:W-:Y:S04]  /*160d0*/  STL [R1+0x1080], R3 ;  /* 0x0010800301007387 */ /* 0x000fe80000100800 */
[----:B------:R0:W-:Y:S01]  /*160e0*/  STL.S16 [R1+0x8a4], R77 ;  /* 0x0008a44d01007387 */ /* 0x0001e20000100600 */
[----:B------:R-:W-:Y:S02]  /*160f0*/  PRMT R69, RZ, 0x7610, R69 ;  /* 0x00007610ff457816 */ /* 0x000fe40000000045 */
[----:B------:R-:W-:Y:S01]  /*16100*/  PRMT R67, RZ, 0x7610, R67 ;  /* 0x00007610ff437816 */ /* 0x000fe20000000043 */
[----:B0-----:R-:W2:Y:S04]  /*16110*/  LDL.LU R77, [R1+0x1888] ;  /* 0x00188800014d7983 */ /* 0x001ea80000300800 */
[----:B------:R0:W-:Y:S01]  /*16120*/  STL.S16 [R1+0x8a0], R75 ;  /* 0x0008a04b01007387 */ /* 0x0001e20000100600 */
[----:B------:R-:W-:-:S02]  /*16130*/  PRMT R65, RZ, 0x7610, R65 ;  /* 0x00007610ff417816 */ /* 0x000fc40000000041 */
[----:B------:R-:W-:Y:S01]  /*16140*/  PRMT R63, RZ, 0x7610, R63 ;  /* 0x00007610ff3f7816 */ /* 0x000fe2000000003f */
[----:B0-----:R-:W3:Y:S01]  /*16150*/  LDL.LU R75, [R1+0x1884] ;  /* 0x00188400014b7983 */ /* 0x001ee20000300800 */
        /* <DEDUP_REMOVED lines=43> */
[----:B------:R-:W-:Y:S01]  /*16410*/  PRMT R88, RZ, 0x7610, R88 ;  /* 0x00007610ff587816 */ /* 0x000fe20000000058 */
[----:B------:R-:W-:-:S05]  /*16420*/  VIADD R19, R19, 0x1 ;  /* 0x0000000113137836 */ /* 0x000fca0000000000 */
[----:B------:R-:W-:Y:S04]  /*16430*/  STL [R1+0x590], R19 ;  /* 0x0005901301007387 */ /* 0x000fe80000100800 */
[----:B------:R0:W-:Y:S04]  /*16440*/  STL.S16 [R1+0x89c], R73 ;  /* 0x00089c4901007387 */ /* 0x0001e80000100600 */
[----:B0-----:R-:W4:Y:S04]  /*16450*/  LDL.LU R73, [R1+0x1880] ;  /* 0x0018800001497983 */ /* 0x001f280000300800 */
[----:B------:R0:W-:Y:S04]  /*16460*/  STL.S16 [R1+0x898], R71 ;  /* 0x0008984701007387 */ /* 0x0001e80000100600 */
[----:B0-----:R-:W2:Y:S04]  /*16470*/  LDL.LU R71, [R1+0x187c] ;  /* 0x00187c0001477983 */ /* 0x001ea80000300800 */
        /* <DEDUP_REMOVED lines=50> */
[----:B------:R-:W-:Y:S04]  /*167a0*/  STL [R1+0x1640], R3 ;  /* 0x0016400301007387 */ /* 0x000fe80000100800 */
        /* <DEDUP_REMOVED lines=26> */
[----:B------:R0:W-:Y:S01]  /*16950*/  STL.S16 [R1+0x808], R28 ;  /* 0x0008081c01007387 */ /* 0x0001e20000100600 */
[----:B------:R-:W-:-:S03]  /*16960*/  PRMT R90, RZ, 0x7610, R90 ;  /* 0x00007610ff5a7816 */ /* 0x000fc6000000005a */
[----:B0-----:R-:W2:Y:S04]  /*16970*/  LDL.LU R28, [R1+0x17e0] ;  /* 0x0017e000011c7983 */ /* 0x001ea80000300800 */
[----:B------:R-:W-:Y:S04]  /*16980*/  STL.64 [R1+0x1558], R162 ;  /* 0x001558a201007387 */ /* 0x000fe80000100a00 */
[----:B------:R0:W-:Y:S01]  /*16990*/  STL.S16 [R1+0xb84], R30 ;  /* 0x000b841e01007387 */ /* 0x0001e20000100600 */
[----:B------:R-:W-:-:S03]  /*169a0*/  PRMT R108, RZ, 0x7610, R108 ;  /* 0x00007610ff6c7816 */ /* 0x000fc6000000006c */
[----:B0-----:R-:W2:Y:S04]  /*169b0*/  LDL.LU R30, [R1+0x17dc] ;  /* 0x0017dc00011e7983 */ /* 0x001ea80000300800 */
        /* <DEDUP_REMOVED lines=22> */
[----:B------:R-:W-:Y:S02]  /*16b20*/  PRMT R165, RZ, 0x7610, R165 ;  /* 0x00007610ffa57816 */ /* 0x000fe400000000a5 */
[----:B------:R-:W-:Y:S01]  /*16b30*/  PRMT R14, RZ, 0x7610, R14 ;  /* 0x00007610ff0e7816 */ /* 0x000fe2000000000e */
        /* <DEDUP_REMOVED lines=163> */
[----:B0-----:R-:W3:Y:S04]  /*17570*/  LDL.LU R9, [R1+0x16e4] ;  /* 0x0016e40001097983 */ /* 0x001ee80000300800 */
[----:B------:R0:W-:Y:S01]  /*17580*/  STL.S16 [R1+0xb48], R10 ;  /* 0x000b480a01007387 */ /* 0x0001e20000100600 */
[----:B------:R-:W-:-:S03]  /*17590*/  PRMT R158, RZ, 0x7610, R158 ;  /* 0x00007610ff9e7816 */ /* 0x000fc6000000009e */
[----:B0-----:R-:W4:Y:S04]  /*175a0*/  LDL.LU R10, [R1+0x16e0] ;  /* 0x0016e000010a7983 */ /* 0x001f280000300800 */
        /* <DEDUP_REMOVED lines=10> */
[----:B------:R-:W-:Y:S02]  /*17650*/  PRMT R4, RZ, 0x7610, R4 ;  /* 0x00007610ff047816 */ /* 0x000fe40000000004 */
[----:B------:R-:W-:Y:S01]  /*17660*/  PRMT R165, RZ, 0x7610, R165 ;  /* 0x00007610ffa57816 */ /* 0x000fe200000000a5 */
[----:B0-----:R-:W4:Y:S04]  /*17670*/  LDL.LU R26, [R1+0x16d0] ;  /* 0x0016d000011a7983 */ /* 0x001f280000300800 */
[----:B------:R0:W-:Y:S01]  /*17680*/  STL.S16 [R1+0x728], R27 ;  /* 0x0007281b01007387 */ /* 0x0001e20000100600 */
[----:B------:R-:W-:-:S02]  /*17690*/  PRMT R164, RZ, 0x7610, R164 ;  /* 0x00007610ffa47816 */ /* 0x000fc400000000a4 */
[----:B------:R-:W-:Y:S01]  /*176a0*/  PRMT R163, RZ, 0x7610, R163 ;  /* 0x00007610ffa37816 */ /* 0x000fe200000000a3 */
        /* <DEDUP_REMOVED lines=17> */
[----:B------:R0:W-:Y:S04]  /*177c0*/  STL.S16 [R1+0x714], R4 ;  /* 0x0007140401007387 */ /* 0x0001e80000100600 */
[----:B------:R-:W-:Y:S04]  /*177d0*/  STL.S16 [R1+0x710], R165 ;  /* 0x000710a501007387 */ /* 0x000fe80000100600 */
[----:B------:R-:W-:Y:S01]  /*177e0*/  STL.S16 [R1+0x70c], R164 ;  /* 0x00070ca401007387 */ /* 0x000fe20000100600 */
[----:B------:R-:W-:Y:S01]  /*177f0*/  PRMT R143, RZ, 0x7610, R143 ;  /* 0x00007610ff8f7816 */ /* 0x000fe2000000008f */
[----:B0-----:R-:W0:Y:S02]  /*17800*/  LDC R4, c[0x0][0x3a0] ;  /* 0x0000e800ff047b82 */ /* 0x001e240000000800 */
[----:B------:R-:W-:Y:S04]  /*17810*/  STL.S16 [R1+0xb44], R163 ;  /* 0x000b44a301007387 */ /* 0x000fe80000100600 */
[----:B------:R-:W-:Y:S01]  /*17820*/  STL.S16 [R1+0xb40], R162 ;  /* 0x000b40a201007387 */ /* 0x000fe20000100600 */
[----:B------:R-:W-:-:S03]  /*17830*/  PRMT R141, RZ, 0x7610, R141 ;  /* 0x00007610ff8d7816 */ /* 0x000fc6000000008d */
        /* <DEDUP_REMOVED lines=56> */
[----:B------:R-:W-:Y:S01]  /*17bc0*/  STL [R1+0x1218], R2 ;  /* 0x0012180201007387 */ /* 0x000fe20000100800 */
        /* <DEDUP_REMOVED lines=10> */
[----:B--2---:R-:W-:-:S03]  /*17c70*/  PRMT R77, RZ, 0x7610, R77 ;  /* 0x00007610ff4d7816 */ /* 0x004fc6000000004d */
[----:B------:R-:W-:Y:S01]  /*17c80*/  STL.S16 [R1+0x678], R91 ;  /* 0x0006785b01007387 */ /* 0x000fe20000100600 */
[----:B---3--:R-:W-:-:S03]  /*17c90*/  PRMT R75, RZ, 0x7610, R75 ;  /* 0x00007610ff4b7816 */ /* 0x008fc6000000004b */
[----:B------:R-:W-:Y:S01]  /*17ca0*/  STL.S16 [R1+0x674], R89 ;  /* 0x0006745901007387 */ /* 0x000fe20000100600 */
[----:B----4-:R-:W-:-:S03]  /*17cb0*/  PRMT R73, RZ, 0x7610, R73 ;  /* 0x00007610ff497816 */ /* 0x010fc60000000049 */
        /* <DEDUP_REMOVED lines=30> */
[----:B------:R-:W-:Y:S04]  /*17ea0*/  STL.S16 [R1+0x62c], R59 ;  /* 0x00062c3b01007387 */ /* 0x000fe80000100600 */
[----:B------:R-:W-:Y:S04]  /*17eb0*/  STL.S16 [R1+0x628], R57 ;  /* 0x0006283901007387 */ /* 0x000fe80000100600 */
[----:B------:R-:W-:Y:S04]  /*17ec0*/  STL.S16 [R1+0x624], R55 ;  /* 0x0006243701007387 */ /* 0x000fe80000100600 */
[----:B------:R-:W-:Y:S01]  /*17ed0*/  STL.S16 [R1+0x618], R53 ;  /* 0x0006183501007387 */ /* 0x000fe20000100600 */
[----:B------:R-:W-:-:S03]  /*17ee0*/  PRMT R43, RZ, 0x7610, R43 ;  /* 0x00007610ff2b7816 */ /* 0x000fc6000000002b */
[----:B------:R-:W-:Y:S01]  /*17ef0*/  STL.S16 [R1+0x614], R51 ;  /* 0x0006143301007387 */ /* 0x000fe20000100600 */
[----:B------:R-:W-:-:S03]  /*17f00*/  PRMT R23, RZ, 0x7610, R23 ;  /* 0x00007610ff177816 */ /* 0x000fc60000000017 */
[----:B------:R-:W-:Y:S04]  /*17f10*/  STL.S16 [R1+0x610], R49 ;  /* 0x0006103101007387 */ /* 0x000fe80000100600 */
[----:B------:R-:W-:Y:S04]  /*17f20*/  STL.S16 [R1+0x60c], R47 ;  /* 0x00060c2f01007387 */ /* 0x000fe80000100600 */
[----:B------:R-:W-:Y:S04]  /*17f30*/  STL.S16 [R1+0x608], R45 ;  /* 0x0006082d01007387 */ /* 0x000fe80000100600 */
[----:B------:R1:W-:Y:S01]  /*17f40*/  STL.S16 [R1+0x604], R33 ;  /* 0x0006042101007387 */ /* 0x0003e20000100600 */
[----:B------:R-:W-:-:S02]  /*17f50*/  PRMT R41, RZ, 0x7610, R41 ;  /* 0x00007610ff297816 */ /* 0x000fc40000000029 */
[----:B------:R-:W-:Y:S01]  /*17f60*/  PRMT R21, RZ, 0x7610, R21 ;  /* 0x00007610ff157816 */ /* 0x000fe20000000015 */
[----:B-1----:R-:W2:Y:S04]  /*17f70*/  LDL.LU R33, [R1+0xdf0] ;  /* 0x000df00001217983 */ /* 0x002ea80000300800 */
[----:B------:R-:W-:Y:S04]  /*17f80*/  STL.S16 [R1+0x600], R43 ;  /* 0x0006002b01007387 */ /* 0x000fe80000100600 */
[----:B------:R1:W-:Y:S01]  /*17f90*/  STL.S16 [R1+0x5fc], R23 ;  /* 0x0005fc1701007387 */ /* 0x0003e20000100600 */
[----:B------:R-:W-:-:S03]  /*17fa0*/  PRMT R17, RZ, 0x7610, R17 ;  /* 0x00007610ff117816 */ /* 0x000fc60000000011 */
[----:B-1----:R-:W3:Y:S04]  /*17fb0*/  LDL.LU R23, [R1+0xdf4] ;  /* 0x000df40001177983 */ /* 0x002ee80000300800 */
[----:B------:R-:W-:Y:S04]  /*17fc0*/  STL.S16 [R1+0x5e8], R41 ;  /* 0x0005e82901007387 */ /* 0x000fe80000100600 */
[----:B------:R1:W-:Y:S01]  /*17fd0*/  STL.S16 [R1+0x5e4], R21 ;  /* 0x0005e41501007387 */ /* 0x0003e20000100600 */
[----:B------:R-:W-:-:S03]  /*17fe0*/  PRMT R0, RZ, 0x7610, R0 ;  /* 0x00007610ff007816 */ /* 0x000fc60000000000 */
[----:B-1----:R-:W4:Y:S01]  /*17ff0*/  LDL.LU R21, [R1+0xdf8] ;  /* 0x000df80001157983 */ /* 0x002f220000300800 */
[----:B------:R-:W-:-:S03]  /*18000*/  PRMT R13, RZ, 0x7610, R13 ;  /* 0x00007610ff0d7816 */ /* 0x000fc6000000000d */
[----:B------:R1:W-:Y:S04]  /*18010*/  STL.S16 [R1+0x5e0], R17 ;  /* 0x0005e01101007387 */ /* 0x0003e80000100600 */
[----:B------:R-:W-:Y:S01]  /*18020*/  STL [R1+0x1248], R0 ;  /* 0x0012480001007387 */ /* 0x000fe20000100800 */
[----:B------:R-:W-:-:S03]  /*18030*/  PRMT R31, RZ, 0x7610, R31 ;  /* 0x00007610ff1f7816 */ /* 0x000fc6000000001f */
[----:B-1----:R-:W4:Y:S01]  /*18040*/  LDL.LU R17, [R1+0xdfc] ;  /* 0x000dfc0001117983 */ /* 0x002f220000300800 */
[----:B------:R-:W-:-:S03]  /*18050*/  PRMT R15, RZ, 0x7610, R15 ;  /* 0x00007610ff0f7816 */ /* 0x000fc6000000000f */
[----:B------:R1:W-:Y:S04]  /*18060*/  STL.S16 [R1+0x5d8], R13 ;  /* 0x0005d80d01007387 */ /* 0x0003e80000100600 */
[----:B-1----:R-:W4:Y:S04]  /*18070*/  LDL.LU R13, [R1+0xe00] ;  /* 0x000e0000010d7983 */ /* 0x002f280000300800 */
[----:B------:R-:W-:Y:S04]  /*18080*/  STL.S16 [R1+0x5d4], R31 ;  /* 0x0005d41f01007387 */ /* 0x000fe80000100600 */
[----:B------:R1:W-:Y:S01]  /*18090*/  STL.S16 [R1+0x5d0], R15 ;  /* 0x0005d00f01007387 */ /* 0x0003e20000100600 */
[----:B------:R-:W-:-:S03]  /*180a0*/  PRMT R3, RZ, 0x7610, R3 ;  /* 0x00007610ff037816 */ /* 0x000fc60000000003 */
[----:B-1----:R-:W4:Y:S04]  /*180b0*/  LDL.LU R15, [R1+0xe04] ;  /* 0x000e0400010f7983 */ /* 0x002f280000300800 */
[----:B------:R1:W-:Y:S01]  /*180c0*/  STL.S16 [R1+0x5cc], R3 ;  /* 0x0005cc0301007387 */ /* 0x0003e20000100600 */
[----:B------:R-:W-:Y:S02]  /*180d0*/  PRMT R29, RZ, 0x7610, R29 ;  /* 0x00007610ff1d7816 */ /* 0x000fe4000000001d */
[----:B------:R-:W-:Y:S01]  /*180e0*/  PRMT R0, RZ, 0x7610, R0 ;  /* 0x00007610ff007816 */ /* 0x000fe20000000000 */
[----:B-1----:R-:W4:Y:S01]  /*180f0*/  LDL.LU R3, [R1+0xe08] ;  /* 0x000e080001037983 */ /* 0x002f220000300800 */
[----:B------:R-:W-:-:S03]  /*18100*/  PRMT R2, RZ, 0x7610, R2 ;  /* 0x00007610ff027816 */ /* 0x000fc60000000002 */
[----:B------:R1:W-:Y:S01]  /*18110*/  STL.S16 [R1+0x5b8], R29 ;  /* 0x0005b81d01007387 */ /* 0x0003e20000100600 */
[----:B------:R-:W-:-:S03]  /*18120*/  PRMT R39, RZ, 0x7610, R39 ;  /* 0x00007610ff277816 */ /* 0x000fc60000000027 */
[----:B------:R-:W4:Y:S04]  /*18130*/  LDL.LU R31, [R1+0xe0c] ;  /* 0x000e0c00011f7983 */ /* 0x000f280000300800 */
[----:B------:R-:W-:Y:S04]  /*18140*/  STL [R1+0x13a8], R0 ;  /* 0x0013a80001007387 */ /* 0x000fe80000100800 */
[----:B------:R0:W-:Y:S01]  /*18150*/  STL [R1+0x13d0], R2 ;  /* 0x0013d00201007387 */ /* 0x0001e20000100800 */
[----:B------:R-:W-:-:S03]  /*18160*/  PRMT R37, RZ, 0x7610, R37 ;  /* 0x00007610ff257816 */ /* 0x000fc60000000025 */
[----:B-1----:R-:W4:Y:S01]  /*18170*/  LDL.LU R29, [R1+0xe10] ;  /* 0x000e1000011d7983 */ /* 0x002f220000300800 */
[----:B------:R-:W-:Y:S02]  /*18180*/  PRMT R35, RZ, 0x7610, R35 ;  /* 0x00007610ff237816 */ /* 0x000fe40000000023 */
[----:B0-----:R-:W-:Y:S01]  /*18190*/  PRMT R2, RZ, 0x7610, R2 ;  /* 0x00007610ff027816 */ /* 0x001fe20000000002 */
[----:B------:R-:W-:Y:S04]  /*181a0*/  STL.S16 [R1+0x5ac], R39 ;  /* 0x0005ac2701007387 */ /* 0x000fe80000100600 */
[----:B------:R0:W-:Y:S01]  /*181b0*/  STL.S16 [R1+0x5a8], R2 ;  /* 0x0005a80201007387 */ /* 0x0001e20000100600 */
[----:B------:R-:W-:-:S03]  /*181c0*/  IMAD R4, R19, -0x80, R4 ;  /* 0xffffff8013047824 */ /* 0x000fc600078e0204 */
[----:B0-----:R-:W4:Y:S04]  /*181d0*/  LDL.LU R2, [R1+0xe14] ;  /* 0x000e140001027983 */ /* 0x001f280000300800 */
[----:B------:R-:W-:Y:S04]  /*181e0*/  STL.S16 [R1+0x5a4], R37 ;  /* 0x0005a42501007387 */ /* 0x000fe80000100600 */
[----:B------:R-:W-:Y:S04]  /*181f0*/  STL.S16 [R1+0x5a0], R35 ;  /* 0x0005a02301007387 */ /* 0x000fe80000100600 */
[----:B------:R-:W4:Y:S01]  /*18200*/  LDL.LU R19, [R1+0xe18] ;  /* 0x000e180001137983 */ /* 0x000f220000300800 */
[----:B------:R-:W-:-:S05]  /*18210*/  PRMT R0, RZ, 0x7610, R0 ;  /* 0x00007610ff007816 */ /* 0x000fca0000000000 */
[----:B------:R0:W-:Y:S04]  /*18220*/  STL.S16 [R1+0x59c], R0 ;  /* 0x00059c0001007387 */ /* 0x0001e80000100600 */
[----:B0-----:R-:W4:Y:S01]  /*18230*/  LDL.LU R0, [R1+0xe1c] ;  /* 0x000e1c0001007983 */ /* 0x001f220000300800 */
[----:B------:R-:W-:Y:S02]  /*18240*/  IMAD.MOV.U32 R45, RZ, RZ, R44 ;  /* 0x000000ffff2d7224 */ /* 0x000fe400078e002c */
[----:B------:R-:W-:Y:S02]  /*18250*/  IMAD.MOV.U32 R47, RZ, RZ, R46 ;  /* 0x000000ffff2f7224 */ /* 0x000fe400078e002e */
[----:B------:R-:W-:Y:S02]  /*18260*/  IMAD.MOV.U32 R65, RZ, RZ, R64 ;  /* 0x000000ffff417224 */ /* 0x000fe400078e0040 */
[----:B------:R-:W-:-:S02]  /*18270*/  IMAD.MOV.U32 R67, RZ, RZ, R66 ;  /* 0x000000ffff437224 */ /* 0x000fc400078e0042 */
[----:B------:R-:W-:Y:S02]  /*18280*/  IMAD.MOV.U32 R85, RZ, RZ, R84 ;  /* 0x000000ffff557224 */ /* 0x000fe400078e0054 */
[----:B------:R-:W-:Y:S02]  /*18290*/  IMAD.MOV.U32 R87, RZ, RZ, R86 ;  /* 0x000000ffff577224 */ /* 0x000fe400078e0056 */
[----:B------:R-:W-:Y:S02]  /*182a0*/  IMAD.MOV.U32 R105, RZ, RZ, R104 ;  /* 0x000000ffff697224 */ /* 0x000fe400078e0068 */
[----:B------:R-:W-:Y:S02]  /*182b0*/  IMAD.MOV.U32 R107, RZ, RZ, R106 ;  /* 0x000000ffff6b7224 */ /* 0x000fe400078e006a */
[----:B------:R-:W-:Y:S02]  /*182c0*/  IMAD.MOV.U32 R125, RZ, RZ, R124 ;  /* 0x000000ffff7d7224 */ /* 0x000fe400078e007c */
[----:B------:R-:W-:-:S02]  /*182d0*/  IMAD.MOV.U32 R127, RZ, RZ, R126 ;  /* 0x000000ffff7f7224 */ /* 0x000fc400078e007e */
[----:B------:R-:W-:Y:S02]  /*182e0*/  IMAD.MOV.U32 R143, RZ, RZ, R142 ;  /* 0x000000ffff8f7224 */ /* 0x000fe400078e008e */
[----:B------:R-:W-:Y:S02]  /*182f0*/  IMAD.MOV.U32 R145, RZ, RZ, R144 ;  /* 0x000000ffff917224 */ /* 0x000fe400078e0090 */
[----:B--2---:R-:W-:-:S05]  /*18300*/  IMAD.MOV.U32 R44, RZ, RZ, R33 ;  /* 0x000000ffff2c7224 */ /* 0x004fca00078e0021 */
[----:B------:R-:W-:Y:S01]  /*18310*/  STL.64 [R1+0x11d0], R44 ;  /* 0x0011d02c01007387 */ /* 0x000fe20000100a00 */
[----:B---3--:R-:W-:-:S03]  /*18320*/  IMAD.MOV.U32 R46, RZ, RZ, R23 ;  /* 0x000000ffff2e7224 */ /* 0x008fc600078e0017 */
[----:B------:R-:W2:Y:S04]  /*18330*/  LDL.LU R23, [R1+0xe20] ;  /* 0x000e200001177983 */ /* 0x000ea80000300800 */
[----:B------:R-:W-:Y:S01]  /*18340*/  STL.64 [R1+0x11d8], R46 ;  /* 0x0011d82e01007387 */ /* 0x000fe20000100a00 */
[----:B----4-:R-:W-:-:S03]  /*18350*/  IMAD.MOV.U32 R64, RZ, RZ, R21 ;  /* 0x000000ffff407224 */ /* 0x010fc600078e0015 */
[----:B------:R-:W3:Y:S04]  /*18360*/  LDL.LU R21, [R1+0xe24] ;  /* 0x000e240001157983 */ /* 0x000ee80000300800 */
[----:B------:R-:W-:Y:S01]  /*18370*/  STL.64 [R1+0x11e0], R64 ;  /* 0x0011e04001007387 */ /* 0x000fe20000100a00 */
[----:B------:R-:W-:-:S03]  /*18380*/  IMAD.MOV.U32 R66, RZ, RZ, R17 ;  /* 0x000000ffff427224 */ /* 0x000fc600078e0011 */
[----:B------:R-:W4:Y:S04]  /*18390*/  LDL.LU R17, [R1+0xc88] ;  /* 0x000c880001117983 */ /* 0x000f280000300800 */
[----:B------:R-:W-:Y:S01]  /*183a0*/  STL.64 [R1+0x11e8], R66 ;  /* 0x0011e84201007387 */ /* 0x000fe20000100a00 */
[----:B------:R-:W-:-:S03]  /*183b0*/  MOV R84, R13 ;  /* 0x0000000d00547202 */ /* 0x000fc60000000f00 */
[----:B------:R-:W4:Y:S04]  /*183c0*/  LDL.LU R13, [R1+0xc8c] ;  /* 0x000c8c00010d7983 */ /* 0x000f280000300800 */
[----:B------:R-:W-:Y:S01]  /*183d0*/  STL.64 [R1+0x11f0], R84 ;  /* 0x0011f05401007387 */ /* 0x000fe20000100a00 */
[----:B------:R-:W-:-:S03]  /*183e0*/  IMAD.MOV.U32 R86, RZ, RZ, R15 ;  /* 0x000000ffff567224 */ /* 0x000fc600078e000f */
[----:B------:R-:W4:Y:S04]  /*183f0*/  LDL.LU R15, [R1+0xc90] ;  /* 0x000c9000010f7983 */ /* 0x000f280000300800 */
[----:B------:R-:W-:Y:S01]  /*18400*/  STL.64 [R1+0x11f8], R86 ;  /* 0x0011f85601007387 */ /* 0x000fe20000100a00 */
[----:B------:R-:W-:-:S03]  /*18410*/  IMAD.MOV.U32 R104, RZ, RZ, R3 ;  /* 0x000000ffff687224 */ /* 0x000fc600078e0003 */
[----:B------:R-:W4:Y:S01]  /*18420*/  LDL.LU R3, [R1+0xc94] ;  /* 0x000c940001037983 */ /* 0x000f220000300800 */
[----:B------:R-:W-:-:S03]  /*18430*/  IMAD.MOV.U32 R106, RZ, RZ, R31 ;  /* 0x000000ffff6a7224 */ /* 0x000fc600078e001f */
[----:B------:R-:W-:Y:S04]  /*18440*/  STL.64 [R1+0x1208], R104 ;  /* 0x0012086801007387 */ /* 0x000fe80000100a00 */
[----:B------:R-:W4:Y:S04]  /*18450*/  LDL.LU R35, [R1+0xc98] ;  /* 0x000c980001237983 */ /* 0x000f280000300800 */
[----:B------:R-:W-:Y:S01]  /*18460*/  STL.64 [R1+0x1210], R106 ;  /* 0x0012106a01007387 */ /* 0x000fe20000100a00 */
[----:B------:R-:W-:-:S03]  /*18470*/  IMAD.MOV.U32 R124, RZ, RZ, R29 ;  /* 0x000000ffff7c7224 */ /* 0x000fc600078e001d */
        /* <DEDUP_REMOVED lines=11> */
[----:B------:R-:W-:Y:S01]  /*18530*/  STL.64 [R1+0x1258], R144 ;  /* 0x0012589001007387 */ /* 0x000fe20000100a00 */
        /* <DEDUP_REMOVED lines=10> */
[----:B--2---:R-:W-:Y:S02]  /*185e0*/  IMAD.MOV.U32 R28, RZ, RZ, R23 ;  /* 0x000000ffff1c7224 */ /* 0x004fe400078e0017 */
[----:B------:R-:W2:Y:S04]  /*185f0*/  LDL.LU R23, [R1+0xcac] ;  /* 0x000cac0001177983 */ /* 0x000ea80000300800 */
[----:B------:R-:W-:Y:S01]  /*18600*/  STL.64 [R1+0x11a8], R28 ;  /* 0x0011a81c01007387 */ /* 0x000fe20000100a00 */
[----:B---3--:R-:W-:-:S03]  /*18610*/  IMAD.MOV.U32 R30, RZ, RZ, R21 ;  /* 0x000000ffff1e7224 */ /* 0x008fc600078e0015 */
[----:B------:R-:W3:Y:S04]  /*18620*/  LDL.LU R21, [R1+0xcb0] ;  /* 0x000cb00001157983 */ /* 0x000ee80000300800 */
[----:B------:R0:W-:Y:S01]  /*18630*/  STL.64 [R1+0x11b0], R30 ;  /* 0x0011b01e01007387 */ /* 0x0001e20000100a00 */
[----:B----4-:R-:W-:-:S03]  /*18640*/  MOV R48, R17 ;  /* 0x0000001100307202 */ /* 0x010fc60000000f00 */
        /* <DEDUP_REMOVED lines=10> */
[----:B------:R-:W-:Y:S04]  /*186f0*/  STL.64 [R1+0x1260], R70 ;  /* 0x0012604601007387 */ /* 0x000fe80000100a00 */
[----:B0-----:R-:W4:Y:S01]  /*18700*/  LDL.LU R31, [R1+0xcc4] ;  /* 0x000cc400011f7983 */ /* 0x001f220000300800 */
[----:B------:R-:W-:-:S05]  /*18710*/  IMAD.MOV.U32 R88, RZ, RZ, R35 ;  /* 0x000000ffff587224 */ /* 0x000fca00078e0023 */
        /* <DEDUP_REMOVED lines=14> */
[----:B------:R-:W-:-:S03]  /*18800*/  IMAD.MOV.U32 R147, RZ, RZ, R146 ;  /* 0x000000ffff937224 */ /* 0x000fc600078e0092 */
[----:B------:R-:W4:Y:S01]  /*18810*/  LDL.LU R29, [R1+0xcd8] ;  /* 0x000cd800011d7983 */ /* 0x000f220000300800 */
[----:B------:R-:W-:Y:S02]  /*18820*/  IMAD.MOV.U32 R149, RZ, RZ, R148 ;  /* 0x000000ffff957224 */ /* 0x000fe400078e0094 */
[----:B------:R-:W-:Y:S02]  /*18830*/  IMAD.MOV.U32 R33, RZ, RZ, R32 ;  /* 0x000000ffff217224 */ /* 0x000fe400078e0020 */
[----:B------:R-:W-:Y:S02]  /*18840*/  IMAD.MOV.U32 R35, RZ, RZ, R34 ;  /* 0x000000ffff237224 */ /* 0x000fe400078e0022 */
[----:B------:R-:W-:Y:S02]  /*18850*/  IMAD.MOV.U32 R53, RZ, RZ, R52 ;  /* 0x000000ffff357224 */ /* 0x000fe400078e0034 */
[----:B------:R-:W-:Y:S02]  /*18860*/  IMAD.MOV.U32 R55, RZ, RZ, R54 ;  /* 0x000000ffff377224 */ /* 0x000fe400078e0036 */
[----:B------:R-:W-:-:S02]  /*18870*/  IMAD.MOV.U32 R73, RZ, RZ, R72 ;  /* 0x000000ffff497224 */ /* 0x000fc400078e0048 */
[----:B------:R-:W-:Y:S02]  /*18880*/  IMAD.MOV.U32 R75, RZ, RZ, R74 ;  /* 0x000000ffff4b7224 */ /* 0x000fe400078e004a */
[----:B--2---:R-:W-:-:S05]  /*18890*/  IMAD.MOV.U32 R130, RZ, RZ, R23 ;  /* 0x000000ffff827224 */ /* 0x004fca00078e0017 */
[----:B------:R-:W-:Y:S04]  /*188a0*/  STL.64 [R1+0x1290], R130 ;  /* 0x0012908201007387 */ /* 0x000fe80000100a00 */
[----:B------:R-:W2:Y:S01]  /*188b0*/  LDL.LU R28, [R1+0xcdc] ;  /* 0x000cdc00011c7983 */ /* 0x000ea20000300800 */
[----:B---3--:R-:W-:-:S05]  /*188c0*/  MOV R146, R21 ;  /* 0x0000001500927202 */ /* 0x008fca0000000f00 */
[----:B------:R-:W-:Y:S04]  /*188d0*/  STL.64 [R1+0x1298], R146 ;  /* 0x0012989201007387 */ /* 0x000fe80000100a00 */
[----:B------:R-:W3:Y:S01]  /*188e0*/  LDL.LU R23, [R1+0xce0] ;  /* 0x000ce00001177983 */ /* 0x000ee20000300800 */
[----:B----4-:R-:W-:-:S05]  /*188f0*/  IMAD.MOV.U32 R148, RZ, RZ, R17 ;  /* 0x000000ffff947224 */ /* 0x010fca00078e0011 */
[----:B------:R-:W-:Y:S04]  /*18900*/  STL.64 [R1+0x12a0], R148 ;  /* 0x0012a09401007387 */ /* 0x000fe80000100a00 */
[----:B------:R-:W4:Y:S01]  /*18910*/  LDL.LU R21, [R1+0xce4] ;  /* 0x000ce40001157983 */ /* 0x000f220000300800 */
[----:B------:R-:W-:-:S04]  /*18920*/  LOP3.LUT R13, R13, R12, RZ, 0x3c, !PT ;  /* 0x0000000c0d0d7212 */ /* 0x000fc800078e3cff */
[----:B------:R-:W-:-:S04]  /*18930*/  LOP3.LUT R12, R13, R12, RZ, 0x3c, !PT ;  /* 0x0000000c0d0c7212 */ /* 0x000fc800078e3cff */
[----:B------:R-:W-:Y:S02]  /*18940*/  LOP3.LUT R13, R13, R12, RZ, 0x3c, !PT ;  /* 0x0000000c0d0d7212 */ /* 0x000fe400078e3cff */
[----:B------:R-:W-:-:S04]  /*18950*/  LOP3.LUT R15, R15, R14, RZ, 0x3c, !PT ;  /* 0x0000000e0f0f7212 */ /* 0x000fc800078e3cff */
[C---:B------:R-:W-:Y:S01]  /*18960*/  LOP3.LUT R14, R15.reuse, R14, RZ, 0x3c, !PT ;  /* 0x0000000e0f0e7212 */ /* 0x040fe200078e3cff */
[----:B------:R0:W-:Y:S03]  /*18970*/  STL.64 [R1+0x11b8], R12 ;  /* 0x0011b80c01007387 */ /* 0x0001e60000100a00 */
[----:B------:R-:W-:Y:S01]  /*18980*/  LOP3.LUT R15, R15, R14, RZ, 0x3c, !PT ;  /* 0x0000000e0f0f7212 */ /* 0x000fe200078e3cff */
[----:B------:R-:W4:Y:S04]  /*18990*/  LDL.LU R17, [R1+0xce8] ;  /* 0x000ce80001117983 */ /* 0x000f280000300800 */
[----:B------:R1:W-:Y:S01]  /*189a0*/  STL.64 [R1+0x11c0], R14 ;  /* 0x0011c00e01007387 */ /* 0x0003e20000100a00 */
[----:B------:R-:W-:-:S03]  /*189b0*/  IMAD.MOV.U32 R32, RZ, RZ, R3 ;  /* 0x000000ffff207224 */ /* 0x000fc600078e0003 */
[----:B------:R-:W4:Y:S04]  /*189c0*/  LDL.LU R3, [R1+0xcec] ;  /* 0x000cec0001037983 */ /* 0x000f280000300800 */
[----:B------:R-:W-:Y:S01]  /*189d0*/  STL.64 [R1+0x11c8], R32 ;  /* 0x0011c82001007387 */ /* 0x000fe20000100a00 */
[----:B------:R-:W-:-:S03]  /*189e0*/  IMAD.MOV.U32 R34, RZ, RZ, R31 ;  /* 0x000000ffff227224 */ /* 0x000fc600078e001f */
[----:B0-----:R-:W4:Y:S04]  /*189f0*/  LDL.LU R13, [R1+0xcf0] ;  /* 0x000cf000010d7983 */ /* 0x001f280000300800 */
        /* <DEDUP_REMOVED lines=12> */
[----:B------:R-:W-:Y:S02]  /*18ac0*/  IMAD.MOV.U32 R93, RZ, RZ, R92 ;  /* 0x000000ffff5d7224 */ /* 0x000fe400078e005c */
[----:B------:R-:W-:Y:S01]  /*18ad0*/  IMAD.MOV.U32 R92, RZ, RZ, R29 ;  /* 0x000000ffff5c7224 */ /* 0x000fe200078e001d */
[----:B------:R-:W-:Y:S01]  /*18ae0*/  STL.64 [R1+0x12c8], R74 ;  /* 0x0012c84a01007387 */ /* 0x000fe20000100a00 */
        /* <DEDUP_REMOVED lines=10> */
[----:B--2---:R-:W-:-:S05]  /*18b90*/  IMAD.MOV.U32 R94, RZ, RZ, R28 ;  /* 0x000000ffff5e7224 */ /* 0x004fca00078e001c */
[----:B------:R-:W-:Y:S04]  /*18ba0*/  STL.64 [R1+0x12d8], R94 ;  /* 0x0012d85e01007387 */ /* 0x000fe80000100a00 */
[----:B-1----:R-:W2:Y:S01]  /*18bb0*/  LDL.LU R15, [R1+0xd08] ;  /* 0x000d0800010f7983 */ /* 0x002ea20000300800 */
[----:B---3--:R-:W-:-:S05]  /*18bc0*/  MOV R112, R23 ;  /* 0x0000001700707202 */ /* 0x008fca0000000f00 */
[----:B------:R-:W-:Y:S04]  /*18bd0*/  STL.64 [R1+0x12e0], R112 ;  /* 0x0012e07001007387 */ /* 0x000fe80000100a00 */
[----:B------:R-:W3:Y:S01]  /*18be0*/  LDL.LU R14, [R1+0xd0c] ;  /* 0x000d0c00010e7983 */ /* 0x000ee20000300800 */
[----:B----4-:R-:W-:-:S05]  /*18bf0*/  IMAD.MOV.U32 R114, RZ, RZ, R21 ;  /* 0x000000ffff727224 */ /* 0x010fca00078e0015 */
[----:B------:R-:W-:Y:S04]  /*18c00*/  STL.64 [R1+0x12e8], R114 ;  /* 0x0012e87201007387 */ /* 0x000fe80000100a00 */
[----:B------:R-:W4:Y:S01]  /*18c10*/  LDL.LU R28, [R1+0xd10] ;  /* 0x000d1000011c7983 */ /* 0x000f220000300800 */
[----:B------:R-:W-:-:S05]  /*18c20*/  IMAD.MOV.U32 R132, RZ, RZ, R17 ;  /* 0x000000ffff847224 */ /* 0x000fca00078e0011 */
[----:B------:R-:W-:Y:S01]  /*18c30*/  STL.64 [R1+0x12f0], R132 ;  /* 0x0012f08401007387 */ /* 0x000fe20000100a00 */
[----:B------:R-:W-:-:S03]  /*18c40*/  IMAD.MOV.U32 R134, RZ, RZ, R3 ;  /* 0x000000ffff867224 */ /* 0x000fc600078e0003 */
[----:B------:R-:W4:Y:S04]  /*18c50*/  LDL.LU R3, [R1+0xd14] ;  /* 0x000d140001037983 */ /* 0x000f280000300800 */
[----:B------:R-:W-:Y:S01]  /*18c60*/  STL.64 [R1+0x12f8], R134 ;  /* 0x0012f88601007387 */ /* 0x000fe20000100a00 */
[----:B------:R-:W-:-:S03]  /*18c70*/  IMAD.MOV.U32 R150, RZ, RZ, R13 ;  /* 0x000000ffff967224 */ /* 0x000fc600078e000d */
[----:B------:R-:W4:Y:S04]  /*18c80*/  LDL.LU R23, [R1+0xd18] ;  /* 0x000d180001177983 */ /* 0x000f280000300800 */
[----:B------:R-:W4:Y:S01]  /*18c90*/  LDL.LU R13, [R1+0xd1c] ;  /* 0x000d1c00010d7983 */ /* 0x000f220000300800 */
[----:B------:R-:W-:-:S03]  /*18ca0*/  IMAD.MOV.U32 R152, RZ, RZ, R12 ;  /* 0x000000ffff987224 */ /* 0x000fc600078e000c */
[----:B------:R-:W-:Y:S04]  /*18cb0*/  STL.64 [R1+0x1300], R150 ;  /* 0x0013009601007387 */ /* 0x000fe80000100a00 */
[----:B------:R-:W4:Y:S01]  /*18cc0*/  LDL.LU R12, [R1+0xd20] ;  /* 0x000d2000010c7983 */ /* 0x000f220000300800 */
[----:B------:R-:W-:-:S03]  /*18cd0*/  IMAD.MOV.U32 R17, RZ, RZ, R16 ;  /* 0x000000ffff117224 */ /* 0x000fc600078e0010 */
[----:B------:R-:W-:Y:S01]  /*18ce0*/  STL.64 [R1+0x1308], R152 ;  /* 0x0013089801007387 */ /* 0x000fe20000100a00 */
[----:B------:R-:W-:-:S03]  /*18cf0*/  IMAD.MOV.U32 R16, RZ, RZ, R2 ;  /* 0x000000ffff107224 */ /* 0x000fc600078e0002 */
[----:B------:R-:W4:Y:S01]  /*18d00*/  LDL.LU R2, [R1+0xd24] ;  /* 0x000d240001027983 */ /* 0x000f220000300800 */
[----:B------:R-:W-:-:S04]  /*18d10*/  LOP3.LUT R19, R19, R18, RZ, 0x3c, !PT ;  /* 0x0000001213137212 */ /* 0x000fc800078e3cff */
[C---:B------:R-:W-:Y:S01]  /*18d20*/  LOP3.LUT R18, R19.reuse, R18, RZ, 0x3c, !PT ;  /* 0x0000001213127212 */ /* 0x040fe200078e3cff */
[----:B------:R-:W-:Y:S03]  /*18d30*/  STL.64 [R1+0x1310], R16 ;  /* 0x0013101001007387 */ /* 0x000fe60000100a00 */
[----:B------:R-:W-:Y:S01]  /*18d40*/  LOP3.LUT R19, R19, R18, RZ, 0x3c, !PT ;  /* 0x0000001213137212 */ /* 0x000fe200078e3cff */
[----:B------:R-:W4:Y:S04]  /*18d50*/  LDL.LU R21, [R1+0xd28] ;  /* 0x000d280001157983 */ /* 0x000f280000300800 */
[----:B------:R0:W-:Y:S01]  /*18d60*/  STL.64 [R1+0x1318], R18 ;  /* 0x0013181201007387 */ /* 0x0001e20000100a00 */
[----:B------:R-:W-:-:S03]  /*18d70*/  IMAD.MOV.U32 R36, RZ, RZ, R0 ;  /* 0x000000ffff247224 */ /* 0x000fc600078e0000 */
[----:B0-----:R-:W4:Y:S04]  /*18d80*/  LDL.LU R18, [R1+0xd2c] ;  /* 0x000d2c0001127983 */ /* 0x001f280000300800 */
[----:B------:R-:W4:Y:S01]  /*18d90*/  LDL.LU R0, [R1+0xd30] ;  /* 0x000d300001007983 */ /* 0x000f220000300800 */
[----:B------:R-:W-:Y:S02]  /*18da0*/  IMAD.MOV.U32 R39, RZ, RZ, R38 ;  /* 0x000000ffff277224 */ /* 0x000fe400078e0026 */
[----:B------:R-:W-:Y:S01]  /*18db0*/  IMAD.MOV.U32 R38, RZ, RZ, R29 ;  /* 0x000000ffff267224 */ /* 0x000fe200078e001d */
[----:B------:R-:W-:Y:S01]  /*18dc0*/  STL.64 [R1+0x1320], R36 ;  /* 0x0013202401007387 */ /* 0x000fe20000100a00 */
[----:B------:R-:W-:-:S03]  /*18dd0*/  IMAD.MOV.U32 R57, RZ, RZ, R56 ;  /* 0x000000ffff397224 */ /* 0x000fc600078e0038 */
[----:B------:R-:W4:Y:S04]  /*18de0*/  LDL.LU R17, [R1+0xd34] ;  /* 0x000d340001117983 */ /* 0x000f280000300800 */
        /* <DEDUP_REMOVED lines=12> */
[----:B--2---:R-:W-:Y:S02]  /*18eb0*/  IMAD.MOV.U32 R56, RZ, RZ, R15 ;  /* 0x000000ffff387224 */ /* 0x004fe400078e000f */
[----:B------:R-:W2:Y:S04]  /*18ec0*/  LDL.LU R15, [R1+0xd3c] ;  /* 0x000d3c00010f7983 */ /* 0x000ea80000300800 */
[----:B------:R-:W-:Y:S01]  /*18ed0*/  STL.64 [R1+0x1330], R56 ;  /* 0x0013303801007387 */ /* 0x000fe20000100a00 */
[----:B---3--:R-:W-:-:S03]  /*18ee0*/  MOV R58, R14 ;  /* 0x0000000e003a7202 */ /* 0x008fc60000000f00 */
[----:B------:R-:W3:Y:S04]  /*18ef0*/  LDL.LU R14, [R1+0xd40] ;  /* 0x000d4000010e7983 */ /* 0x000ee80000300800 */
[----:B------:R-:W-:Y:S01]  /*18f00*/  STL.64 [R1+0x1338], R58 ;  /* 0x0013383a01007387 */ /* 0x000fe20000100a00 */
[----:B----4-:R-:W-:-:S05]  /*18f10*/  IMAD.MOV.U32 R76, RZ, RZ, R28 ;  /* 0x000000ffff4c7224 */ /* 0x010fca00078e001c */
[----:B------:R-:W-:Y:S01]  /*18f20*/  STL.64 [R1+0x1340], R76 ;  /* 0x0013404c01007387 */ /* 0x000fe20000100a00 */
[----:B------:R-:W-:-:S03]  /*18f30*/  IMAD.MOV.U32 R78, RZ, RZ, R3 ;  /* 0x000000ffff4e7224 */ /* 0x000fc600078e0003 */
[----:B------:R-:W4:Y:S01]  /*18f40*/  LDL.LU R3, [R1+0xd44] ;  /* 0x000d440001037983 */ /* 0x000f220000300800 */
[----:B------:R-:W-:-:S03]  /*18f50*/  IMAD.MOV.U32 R96, RZ, RZ, R23 ;  /* 0x000000ffff607224 */ /* 0x000fc600078e0017 */
[----:B------:R-:W-:Y:S01]  /*18f60*/  STL.64 [R1+0x1348], R78 ;  /* 0x0013484e01007387 */ /* 0x000fe20000100a00 */
[----:B------:R-:W-:-:S03]  /*18f70*/  IMAD.MOV.U32 R98, RZ, RZ, R13 ;  /* 0x000000ffff627224 */ /* 0x000fc600078e000d */
[----:B------:R-:W-:Y:S04]  /*18f80*/  STL.64 [R1+0x1350], R96 ;  /* 0x0013506001007387 */ /* 0x000fe80000100a00 */
[----:B------:R-:W-:Y:S01]  /*18f90*/  STL.64 [R1+0x1358], R98 ;  /* 0x0013586201007387 */ /* 0x000fe20000100a00 */
[----:B------:R-:W-:-:S03]  /*18fa0*/  IMAD.MOV.U32 R116, RZ, RZ, R12 ;  /* 0x000000ffff747224 */ /* 0x000fc600078e000c */
[----:B------:R-:W4:Y:S04]  /*18fb0*/  LDL.LU R13, [R1+0xd48] ;  /* 0x000d4800010d7983 */ /* 0x000f280000300800 */
[----:B------:R-:W-:Y:S04]  /*18fc0*/  STL.64 [R1+0x1360], R116 ;  /* 0x0013607401007387 */ /* 0x000fe80000100a00 */
[----:B------:R-:W4:Y:S01]  /*18fd0*/  LDL.LU R12, [R1+0xd4c] ;  /* 0x000d4c00010c7983 */ /* 0x000f220000300800 */
[----:B------:R-:W-:-:S03]  /*18fe0*/  IMAD.MOV.U32 R118, RZ, RZ, R2 ;  /* 0x000000ffff767224 */ /* 0x000fc600078e0002 */
[----:B------:R-:W4:Y:S04]  /*18ff0*/  LDL.LU R2, [R1+0xd50] ;  /* 0x000d500001027983 */ /* 0x000f280000300800 */
[----:B------:R-:W-:Y:S01]  /*19000*/  STL.64 [R1+0x1368], R118 ;  /* 0x0013687601007387 */ /* 0x000fe20000100a00 */
[----:B------:R-:W-:-:S05]  /*19010*/  IMAD.MOV.U32 R136, RZ, RZ, R21 ;  /* 0x000000ffff887224 */ /* 0x000fca00078e0015 */
[----:B------:R-:W-:Y:S01]  /*19020*/  STL.64 [R1+0x1370], R136 ;  /* 0x0013708801007387 */ /* 0x000fe20000100a00 */
[----:B------:R-:W-:Y:S02]  /*19030*/  IMAD.MOV.U32 R138, RZ, RZ, R18 ;  /* 0x000000ffff8a7224 */ /* 0x000fe400078e0012 */
[----:B------:R-:W-:-:S03]  /*19040*/  IMAD.MOV.U32 R154, RZ, RZ, R0 ;  /* 0x000000ffff9a7224 */ /* 0x000fc600078e0000 */
[----:B------:R-:W-:Y:S04]  /*19050*/  STL.64 [R1+0x1378], R138 ;  /* 0x0013788a01007387 */ /* 0x000fe80000100a00 */
[----:B------:R-:W4:Y:S01]  /*19060*/  LDL.LU R0, [R1+0xd54] ;  /* 0x000d540001007983 */ /* 0x000f220000300800 */
[----:B------:R-:W-:Y:S01]  /*19070*/  IMAD.MOV.U32 R157, RZ, RZ, R156 ;  /* 0x000000ffff9d7224 */ /* 0x000fe200078e009c */
[----:B------:R-:W-:Y:S01]  /*19080*/  MOV R156, R17 ;  /* 0x00000011009c7202 */ /* 0x000fe20000000f00 */
[----:B------:R-:W-:Y:S02]  /*19090*/  IMAD.MOV.U32 R21, RZ, RZ, R20 ;  /* 0x000000ffff157224 */ /* 0x000fe400078e0014 */
[----:B------:R-:W-:Y:S01]  /*190a0*/  IMAD.MOV.U32 R23, RZ, RZ, R22 ;  /* 0x000000ffff177224 */ /* 0x000fe200078e0016 */
[----:B------:R-:W-:Y:S01]  /*190b0*/  STL.64 [R1+0x1380], R154 ;  /* 0x0013809a01007387 */ /* 0x000fe20000100a00 */
[----:B------:R-:W-:-:S03]  /*190c0*/  IMAD.MOV.U32 R20, RZ, RZ, R16 ;  /* 0x000000ffff147224 */ /* 0x000fc600078e0010 */
[----:B------:R-:W-:Y:S01]  /*190d0*/  STL.64 [R1+0x1388], R156 ;  /* 0x0013889c01007387 */ /* 0x000fe20000100a00 */
[----:B------:R-:W-:-:S03]  /*190e0*/  IMAD.MOV.U32 R41, RZ, RZ, R40 ;  /* 0x000000ffff297224 */ /* 0x000fc600078e0028 */
[----:B------:R-:W-:Y:S04]  /*190f0*/  STL.64 [R1+0x1390], R20 ;  /* 0x0013901401007387 */ /* 0x000fe80000100a00 */
[----:B------:R-:W4:Y:S01]  /*19100*/  LDL.LU R31, [R1+0xd58] ;  /* 0x000d5800011f7983 */ /* 0x000f220000300800 */
[----:B------:R-:W-:Y:S02]  /*19110*/  IMAD.MOV.U32 R43, RZ, RZ, R42 ;  /* 0x000000ffff2b7224 */ /* 0x000fe400078e002a */
[----:B------:R-:W-:Y:S02]  /*19120*/  IMAD.MOV.U32 R61, RZ, RZ, R60 ;  /* 0x000000ffff3d7224 */ /* 0x000fe400078e003c */
[----:B------:R-:W-:Y:S02]  /*19130*/  IMAD.MOV.U32 R63, RZ, RZ, R62 ;  /* 0x000000ffff3f7224 */ /* 0x000fe400078e003e */
[----:B------:R-:W-:-:S02]  /*19140*/  IMAD.MOV.U32 R81, RZ, RZ, R80 ;  /* 0x000000ffff517224 */ /* 0x000fc400078e0050 */
[----:B------:R-:W-:Y:S02]  /*19150*/  IMAD.MOV.U32 R83, RZ, RZ, R82 ;  /* 0x000000ffff537224 */ /* 0x000fe400078e0052 */
[----:B--2---:R-:W-:-:S05]  /*19160*/  IMAD.MOV.U32 R22, RZ, RZ, R15 ;  /* 0x000000ffff167224 */ /* 0x004fca00078e000f */
[----:B------:R0:W-:Y:S04]  /*19170*/  STL.64 [R1+0x1398], R22 ;  /* 0x0013981601007387 */ /* 0x0001e80000100a00 */
[----:B------:R-:W2:Y:S04]  /*19180*/  LDL.LU R30, [R1+0xd5c] ;  /* 0x000d5c00011e7983 */ /* 0x000ea80000300800 */
[----:B------:R-:W2:Y:S01]  /*19190*/  LDL.LU R29, [R1+0xd60] ;  /* 0x000d6000011d7983 */ /* 0x000ea20000300800 */
[----:B---3--:R-:W-:-:S05]  /*191a0*/  IMAD.MOV.U32 R40, RZ, RZ, R14 ;  /* 0x000000ffff287224 */ /* 0x008fca00078e000e */
[----:B------:R-:W-:Y:S04]  /*191b0*/  STL.64 [R1+0x13a0], R40 ;  /* 0x0013a02801007387 */ /* 0x000fe80000100a00 */
[----:B0-----:R-:W3:Y:S04]  /*191c0*/  LDL.LU R23, [R1+0xd64] ;  /* 0x000d640001177983 */ /* 0x001ee80000300800 */
[----:B------:R-:W3:Y:S04]  /*191d0*/  LDL.LU R22, [R1+0xd68] ;  /* 0x000d680001167983 */ /* 0x000ee80000300800 */
[----:B------:R-:W3:Y:S04]  /*191e0*/  LDL.LU R21, [R1] ;  /* 0x0000000001157983 */ /* 0x000ee80000300800 */
[----:B------:R-:W3:Y:S04]  /*191f0*/  LDL.LU R20, [R1+0xd6c] ;  /* 0x000d6c0001147983 */ /* 0x000ee80000300800 */
[----:B------:R-:W3:Y:S01]  /*19200*/  LDL.LU R19, [R1+0x8] ;  /* 0x0000080001137983 */ /* 0x000ee20000300800 */
[----:B----4-:R-:W-:-:S03]  /*19210*/  IMAD.MOV.U32 R42, RZ, RZ, R3 ;  /* 0x000000ffff2a7224 */ /* 0x010fc600078e0003 */
[----:B------:R-:W4:Y:S04]  /*19220*/  LDL.LU R3, [R1+0xd70] ;  /* 0x000d700001037983 */ /* 0x000f280000300800 */
[----:B------:R-:W-:Y:S01]  /*19230*/  STL.64 [R1+0x13b0], R42 ;  /* 0x0013b02a01007387 */ /* 0x000fe20000100a00 */
[----:B------:R-:W-:Y:S02]  /*19240*/  IMAD.MOV.U32 R60, RZ, RZ, R13 ;  /* 0x000000ffff3c7224 */ /* 0x000fe400078e000d */
[----:B------:R-:W-:-:S03]  /*19250*/  IMAD.MOV.U32 R62, RZ, RZ, R12 ;  /* 0x000000ffff3e7224 */ /* 0x000fc600078e000c */
[----:B------:R-:W-:Y:S04]  /*19260*/  STL.64 [R1+0x13b8], R60 ;  /* 0x0013b83c01007387 */ /* 0x000fe80000100a00 */
[----:B------:R-:W-:Y:S04]  /*19270*/  STL.64 [R1+0x13c0], R62 ;  /* 0x0013c03e01007387 */ /* 0x000fe80000100a00 */
[----:B------:R-:W4:Y:S04]  /*19280*/  LDL.LU R28, [R1+0x10] ;  /* 0x00001000011c7983 */ /* 0x000f280000300800 */
[----:B------:R-:W4:Y:S01]  /*19290*/  LDL.LU R18, [R1+0xd74] ;  /* 0x000d740001127983 */ /* 0x000f220000300800 */
[----:B------:R-:W-:-:S03]  /*192a0*/  IMAD.MOV.U32 R80, RZ, RZ, R2 ;  /* 0x000000ffff507224 */ /* 0x000fc600078e0002 */
[----:B------:R-:W4:Y:S04]  /*192b0*/  LDL.LU R17, [R1+0x18] ;  /* 0x0000180001117983 */ /* 0x000f280000300800 */
[----:B------:R-:W4:Y:S04]  /*192c0*/  LDL.LU R16, [R1+0xd78] ;  /* 0x000d780001107983 */ /* 0x000f280000300800 */
[----:B------:R-:W-:Y:S04]  /*192d0*/  STL.64 [R1+0x13c8], R80 ;  /* 0x0013c85001007387 */ /* 0x000fe80000100a00 */
[----:B------:R-:W4:Y:S04]  /*192e0*/  LDL.LU R15, [R1+0x20] ;  /* 0x00002000010f7983 */ /* 0x000f280000300800 */
[----:B------:R-:W4:Y:S04]  /*192f0*/  LDL.LU R14, [R1+0xd7c] ;  /* 0x000d7c00010e7983 */ /* 0x000f280000300800 */
[----:B------:R-:W4:Y:S04]  /*19300*/  LDL.LU R13, [R1+0x28] ;  /* 0x00002800010d7983 */ /* 0x000f280000300800 */
[----:B------:R-:W4:Y:S04]  /*19310*/  LDL.LU R12, [R1+0xd80] ;  /* 0x000d8000010c7983 */ /* 0x000f280000300800 */
[----:B------:R-:W4:Y:S01]  /*19320*/  LDL.LU R2, [R1+0x30] ;  /* 0x0000300001027983 */ /* 0x000f220000300800 */
[----:B------:R-:W-:-:S03]  /*19330*/  IMAD.MOV.U32 R82, RZ, RZ, R0 ;  /* 0x000000ffff527224 */ /* 0x000fc600078e0000 */
[----:B------:R-:W4:Y:S01]  /*19340*/  LDL.LU R0, [R1+0xd84] ;  /* 0x000d840001007983 */ /* 0x000f220000300800 */
[----:B------:R-:W-:Y:S02]  /*19350*/  IMAD.MOV.U32 R101, RZ, RZ, R100 ;  /* 0x000000ffff657224 */ /* 0x000fe400078e0064 */
[----:B------:R-:W-:Y:S02]  /*19360*/  IMAD.MOV.U32 R103, RZ, RZ, R102 ;  /* 0x000000ffff677224 */ /* 0x000fe400078e0066 */
[----:B------:R-:W-:Y:S02]  /*19370*/  IMAD.MOV.U32 R121, RZ, RZ, R120 ;  /* 0x000000ffff797224 */ /* 0x000fe400078e0078 */
[----:B------:R-:W-:Y:S01]  /*19380*/  IMAD.MOV.U32 R123, RZ, RZ, R122 ;  /* 0x000000ffff7b7224 */ /* 0x000fe200078e007a */
[----:B------:R-:W-:Y:S01]  /*19390*/  STL.64 [R1+0x13d8], R82 ;  /* 0x0013d85201007387 */ /* 0x000fe20000100a00 */
[----:B------:R-:W-:Y:S02]  /*193a0*/  IMAD.MOV.U32 R141, RZ, RZ, R140 ;  /* 0x000000ffff8d7224 */ /* 0x000fe400078e008c */
[----:B------:R-:W-:-:S05]  /*193b0*/  IMAD.MOV.U32 R100, RZ, RZ, R31 ;  /* 0x000000ffff647224 */ /* 0x000fca00078e001f */
[----:B------:R-:W-:Y:S01]  /*193c0*/  STL.64 [R1+0x13e0], R100 ;  /* 0x0013e06401007387 */ /* 0x000fe20000100a00 */
[----:B--2---:R-:W-:Y:S01]  /*193d0*/  MOV R102, R30 ;  /* 0x0000001e00667202 */ /* 0x004fe20000000f00 */
[----:B------:R-:W-:-:S04]  /*193e0*/  IMAD.MOV.U32 R120, RZ, RZ, R29 ;  /* 0x000000ffff787224 */ /* 0x000fc800078e001d */
[----:B------:R-:W-:Y:S04]  /*193f0*/  STL.64 [R1+0x13e8], R102 ;  /* 0x0013e86601007387 */ /* 0x000fe80000100a00 */
[----:B------:R-:W-:Y:S01]  /*19400*/  STL.64 [R1+0x13f0], R120 ;  /* 0x0013f07801007387 */ /* 0x000fe20000100a00 */
[----:B---3--:R-:W-:Y:S02]  /*19410*/  IMAD.MOV.U32 R122, RZ, RZ, R23 ;  /* 0x000000ffff7a7224 */ /* 0x008fe400078e0017 */
[----:B------:R-:W-:-:S03]  /*19420*/  IMAD.MOV.U32 R140, RZ, RZ, R22 ;  /* 0x000000ffff8c7224 */ /* 0x000fc600078e0016 */
[----:B------:R-:W-:Y:S04]  /*19430*/  STL.64 [R1+0x13f8], R122 ;  /* 0x0013f87a01007387 */ /* 0x000fe80000100a00 */
[----:B------:R-:W-:Y:S01]  /*19440*/  STL.64 [R1+0x1400], R140 ;  /* 0x0014008c01007387 */ /* 0x000fe20000100a00 */
[----:B------:R-:W-:-:S03]  /*19450*/  IMAD.MOV.U32 R125, RZ, RZ, R21 ;  /* 0x000000ffff7d7224 */ /* 0x000fc600078e0015 */
[----:B------:R-:W2:Y:S01]  /*19460*/  LDL.LU R36, [R1+0x38] ;  /* 0x0000380001247983 */ /* 0x000ea20000300800 */
[----:B------:R-:W-:-:S03]  /*19470*/  IMAD.MOV.U32 R124, RZ, RZ, R20 ;  /* 0x000000ffff7c7224 */ /* 0x000fc600078e0014 */
[----:B------:R-:W3:Y:S01]  /*19480*/  LDL.LU R35, [R1+0xd88] ;  /* 0x000d880001237983 */ /* 0x000ee20000300800 */
[----:B------:R-:W-:-:S03]  /*19490*/  IMAD.MOV.U32 R143, RZ, RZ, R19 ;  /* 0x000000ffff8f7224 */ /* 0x000fc600078e0013 */
[----:B------:R-:W2:Y:S04]  /*194a0*/  LDL.LU R23, [R1+0x40] ;  /* 0x0000400001177983 */ /* 0x000ea80000300800 */
[----:B------:R-:W3:Y:S04]  /*194b0*/  LDL.LU R22, [R1+0xd8c] ;  /* 0x000d8c0001167983 */ /* 0x000ee80000300800 */
[----:B------:R-:W3:Y:S04]  /*194c0*/  LDL.LU R21, [R1+0x48] ;  /* 0x0000480001157983 */ /* 0x000ee80000300800 */
[----:B------:R-:W3:Y:S04]  /*194d0*/  LDL.LU R20, [R1+0xd90] ;  /* 0x000d900001147983 */ /* 0x000ee80000300800 */
[----:B------:R-:W3:Y:S01]  /*194e0*/  LDL.LU R19, [R1+0x50] ;  /* 0x0000500001137983 */ /* 0x000ee20000300800 */
[----:B----4-:R-:W-:-:S03]  /*194f0*/  IMAD.MOV.U32 R142, RZ, RZ, R3 ;  /* 0x000000ffff8e7224 */ /* 0x010fc600078e0003 */
[----:B------:R-:W4:Y:S04]  /*19500*/  LDL.LU R3, [R1+0xd94] ;  /* 0x000d940001037983 */ /* 0x000f280000300800 */
[----:B------:R-:W-:Y:S04]  /*19510*/  STL.64 [R1], R124 ;  /* 0x0000007c01007387 */ /* 0x000fe80000100a00 */
[----:B------:R-:W-:Y:S04]  /*19520*/  STL.64 [R1+0x1408], R124 ;  /* 0x0014087c01007387 */ /* 0x000fe80000100a00 */
[----:B------:R-:W-:Y:S04]  /*19530*/  STL.64 [R1+0x8], R142 ;  /* 0x0000088e01007387 */ /* 0x000fe80000100a00 */
[----:B------:R-:W-:Y:S01]  /*19540*/  STL.64 [R1+0x1410], R142 ;  /* 0x0014108e01007387 */ /* 0x000fe20000100a00 */
[----:B------:R-:W-:-:S02]  /*19550*/  IMAD.MOV.U32 R145, RZ, RZ, R28 ;  /* 0x000000ffff917224 */ /* 0x000fc400078e001c */
[----:B------:R-:W-:-:S05]  /*19560*/  IMAD.MOV.U32 R144, RZ, RZ, R18 ;  /* 0x000000ffff907224 */ /* 0x000fca00078e0012 */
[----:B------:R-:W-:Y:S04]  /*19570*/  STL.64 [R1+0x10], R144 ;  /* 0x0000109001007387 */ /* 0x000fe80000100a00 */
[----:B------:R-:W-:Y:S01]  /*19580*/  STL.64 [R1+0x1418], R144 ;  /* 0x0014189001007387 */ /* 0x000fe20000100a00 */
[----:B------:R-:W-:-:S03]  /*19590*/  IMAD.MOV.U32 R29, RZ, RZ, R17 ;  /* 0x000000ffff1d7224 */ /* 0x000fc600078e0011 */
[----:B------:R-:W4:Y:S01]  /*195a0*/  LDL.LU R34, [R1+0x58] ;  /* 0x0000580001227983 */ /* 0x000f220000300800 */
[----:B------:R-:W-:-:S03]  /*195b0*/  IMAD.MOV.U32 R28, RZ, RZ, R16 ;  /* 0x000000ffff1c7224 */ /* 0x000fc600078e0010 */
[----:B------:R-:W4:Y:S04]  /*195c0*/  LDL.LU R33, [R1+0xd98] ;  /* 0x000d980001217983 */ /* 0x000f280000300800 */
[----:B------:R-:W4:Y:S04]  /*195d0*/  LDL.LU R32, [R1+0x60] ;  /* 0x0000600001207983 */ /* 0x000f280000300800 */
[----:B------:R-:W4:Y:S01]  /*195e0*/  LDL.LU R18, [R1+0xd9c] ;  /* 0x000d9c0001127983 */ /* 0x000f220000300800 */
[----:B------:R-:W-:-:S03]  /*195f0*/  IMAD.MOV.U32 R31, RZ, RZ, R15 ;  /* 0x000000ffff1f7224 */ /* 0x000fc600078e000f */
[----:B------:R-:W4:Y:S01]  /*19600*/  LDL.LU R17, [R1+0x68] ;  /* 0x0000680001117983 */ /* 0x000f220000300800 */
[----:B------:R-:W-:-:S03]  /*19610*/  IMAD.MOV.U32 R30, RZ, RZ, R14 ;  /* 0x000000ffff1e7224 */ /* 0x000fc600078e000e */
[----:B------:R-:W4:Y:S01]  /*19620*/  LDL.LU R16, [R1+0xda0] ;  /* 0x000da00001107983 */ /* 0x000f220000300800 */
[----:B------:R-:W-:-:S03]  /*19630*/  IMAD.MOV.U32 R15, RZ, RZ, R2 ;  /* 0x000000ffff0f7224 */ /* 0x000fc600078e0002 */
[----:B------:R-:W4:Y:S01]  /*19640*/  LDL.LU R2, [R1+0x70] ;  /* 0x0000700001027983 */ /* 0x000f220000300800 */
[----:B------:R-:W-:-:S03]  /*19650*/  IMAD.MOV.U32 R14, RZ, RZ, R0 ;  /* 0x000000ffff0e7224 */ /* 0x000fc600078e0000 */
[----:B------:R-:W4:Y:S04]  /*19660*/  LDL.LU R0, [R1+0xda4] ;  /* 0x000da40001007983 */ /* 0x000f280000300800 */
[----:B------:R-:W-:Y:S04]  /*19670*/  STL.64 [R1+0x18], R28 ;  /* 0x0000181c01007387 */ /* 0x000fe80000100a00 */
[----:B------:R0:W-:Y:S04]  /*19680*/  STL.64 [R1+0x1420], R28 ;  /* 0x0014201c01007387 */ /* 0x0001e80000100a00 */
[----:B------:R-:W-:Y:S04]  /*19690*/  STL.64 [R1+0x20], R30 ;  /* 0x0000201e01007387 */ /* 0x000fe80000100a00 */
[----:B------:R-:W-:Y:S04]  /*196a0*/  STL.64 [R1+0x1428], R30 ;  /* 0x0014281e01007387 */ /* 0x000fe80000100a00 */
[----:B------:R-:W-:Y:S04]  /*196b0*/  STL.64 [R1+0x28], R12 ;  /* 0x0000280c01007387 */ /* 0x000fe80000100a00 */
[----:B------:R1:W-:Y:S04]  /*196c0*/  STL.64 [R1+0x1430], R12 ;  /* 0x0014300c01007387 */ /* 0x0003e80000100a00 */
[----:B------:R-:W-:Y:S04]  /*196d0*/  STL.64 [R1+0x30], R14 ;  /* 0x0000300e01007387 */ /* 0x000fe80000100a00 */
[----:B------:R1:W-:Y:S04]  /*196e0*/  STL.64 [R1+0x1438], R14 ;  /* 0x0014380e01007387 */ /* 0x0003e80000100a00 */
[----:B0-----:R-:W4:Y:S01]  /*196f0*/  LDL.LU R28, [R1+0x78] ;  /* 0x00007800011c7983 */ /* 0x001f220000300800 */
[----:B--2---:R-:W-:-:S03]  /*19700*/  IMAD.MOV.U32 R47, RZ, RZ, R23 ;  /* 0x000000ffff2f7224 */ /* 0x004fc600078e0017 */
[----:B------:R-:W2:Y:S01]  /*19710*/  LDL.LU R23, [R1+0xda8] ;  /* 0x000da80001177983 */ /* 0x000ea20000300800 */
[----:B---3--:R-:W-:-:S03]  /*19720*/  IMAD.MOV.U32 R46, RZ, RZ, R22 ;  /* 0x000000ffff2e7224 */ /* 0x008fc600078e0016 */
[----:B------:R-:W3:Y:S01]  /*19730*/  LDL.LU R22, [R1+0x80] ;  /* 0x0000800001167983 */ /* 0x000ee20000300800 */
[----:B------:R-:W-:-:S03]  /*19740*/  IMAD.MOV.U32 R65, RZ, RZ, R21 ;  /* 0x000000ffff417224 */ /* 0x000fc600078e0015 */
[----:B------:R-:W2:Y:S01]  /*19750*/  LDL.LU R21, [R1+0xdac] ;  /* 0x000dac0001157983 */ /* 0x000ea20000300800 */
[----:B------:R-:W-:-:S03]  /*19760*/  IMAD.MOV.U32 R64, RZ, RZ, R20 ;  /* 0x000000ffff407224 */ /* 0x000fc600078e0014 */
[----:B------:R-:W2:Y:S01]  /*19770*/  LDL.LU R20, [R1+0x88] ;  /* 0x0000880001147983 */ /* 0x000ea20000300800 */
[----:B------:R-:W-:-:S03]  /*19780*/  IMAD.MOV.U32 R67, RZ, RZ, R19 ;  /* 0x000000ffff437224 */ /* 0x000fc600078e0013 */
[----:B------:R-:W2:Y:S04]  /*19790*/  LDL.LU R19, [R1+0xdb0] ;  /* 0x000db00001137983 */ /* 0x000ea80000300800 */
[----:B-1----:R-:W2:Y:S01]  /*197a0*/  LDL.LU R12, [R1+0x90] ;  /* 0x00009000010c7983 */ /* 0x002ea20000300800 */
[----:B----4-:R-:W-:-:S03]  /*197b0*/  IMAD.MOV.U32 R66, RZ, RZ, R3 ;  /* 0x000000ffff427224 */ /* 0x010fc600078e0003 */
[----:B------:R-:W4:Y:S01]  /*197c0*/  LDL.LU R3, [R1+0xdb4] ;  /* 0x000db40001037983 */ /* 0x000f220000300800 */
[----:B------:R-:W-:Y:S01]  /*197d0*/  IMAD.MOV.U32 R44, RZ, RZ, R35 ;  /* 0x000000ffff2c7224 */ /* 0x000fe200078e0023 */
[----:B------:R-:W-:-:S05]  /*197e0*/  MOV R45, R36 ;  /* 0x00000024002d7202 */ /* 0x000fca0000000f00 */
[----:B------:R-:W-:Y:S04]  /*197f0*/  STL.64 [R1+0x38], R44 ;  /* 0x0000382c01007387 */ /* 0x000fe80000100a00 */
[----:B------:R-:W-:Y:S04]  /*19800*/  STL.64 [R1+0x1440], R44 ;  /* 0x0014402c01007387 */ /* 0x000fe80000100a00 */
[----:B------:R-:W-:Y:S04]  /*19810*/  STL.64 [R1+0x40], R46 ;  /* 0x0000402e01007387 */ /* 0x000fe80000100a00 */
[----:B------:R-:W-:Y:S04]  /*19820*/  STL.64 [R1+0x1448], R46 ;  /* 0x0014482e01007387 */ /* 0x000fe80000100a00 */
[----:B------:R-:W-:Y:S04]  /*19830*/  STL.64 [R1+0x48], R64 ;  /* 0x0000484001007387 */ /* 0x000fe80000100a00 */
[----:B------:R-:W-:Y:S04]  /*19840*/  STL.64 [R1+0x1450], R64 ;  /* 0x0014504001007387 */ /* 0x000fe80000100a00 */
[----:B------:R-:W-:Y:S04]  /*19850*/  STL.64 [R1+0x50], R66 ;  /* 0x0000504201007387 */ /* 0x000fe80000100a00 */
[----:B------:R-:W-:Y:S01]  /*19860*/  STL.64 [R1+0x1458], R66 ;  /* 0x0014584201007387 */ /* 0x000fe20000100a00 */
[----:B------:R-:W-:-:S03]  /*19870*/  IMAD.MOV.U32 R86, RZ, RZ, R18 ;  /* 0x000000ffff567224 */ /* 0x000fc600078e0012 */
[----:B------:R-:W3:Y:S01]  /*19880*/  LDL.LU R18, [R1+0x98] ;  /* 0x0000980001127983 */ /* 0x000ee20000300800 */
[----:B------:R-:W-:-:S03]  /*19890*/  IMAD.MOV.U32 R105, RZ, RZ, R17 ;  /* 0x000000ffff697224 */ /* 0x000fc600078e0011 */
[----:B------:R-:W3:Y:S01]  /*198a0*/  LDL.LU R17, [R1+0xdb8] ;  /* 0x000db80001117983 */ /* 0x000ee20000300800 */
[----:B------:R-:W-:-:S03]  /*198b0*/  IMAD.MOV.U32 R104, RZ, RZ, R16 ;  /* 0x000000ffff687224 */ /* 0x000fc600078e0010 */
[----:B------:R-:W3:Y:S01]  /*198c0*/  LDL.LU R16, [R1+0xf8] ;  /* 0x0000f80001107983 */ /* 0x000ee20000300800 */
[----:B------:R-:W-:-:S03]  /*198d0*/  IMAD.MOV.U32 R107, RZ, RZ, R2 ;  /* 0x000000ffff6b7224 */ /* 0x000fc600078e0002 */
[----:B------:R-:W3:Y:S04]  /*198e0*/  LDL.LU R15, [R1+0xc1c] ;  /* 0x000c1c00010f7983 */ /* 0x000ee80000300800 */
[----:B------:R-:W3:Y:S01]  /*198f0*/  LDL.LU R14, [R1+0x108] ;  /* 0x00010800010e7983 */ /* 0x000ee20000300800 */
[----:B------:R-:W-:-:S03]  /*19900*/  IMAD.MOV.U32 R106, RZ, RZ, R0 ;  /* 0x000000ffff6a7224 */ /* 0x000fc600078e0000 */
[----:B------:R-:W3:Y:S04]  /*19910*/  LDL.LU R13, [R1+0xc24] ;  /* 0x000c2400010d7983 */ /* 0x000ee80000300800 */
[----:B------:R-:W3:Y:S04]  /*19920*/  LDL.LU R2, [R1+0x110] ;  /* 0x0001100001027983 */ /* 0x000ee80000300800 */
[----:B------:R-:W3:Y:S01]  /*19930*/  LDL.LU R0, [R1+0xc28] ;  /* 0x000c280001007983 */ /* 0x000ee20000300800 */
[----:B------:R-:W-:Y:S02]  /*19940*/  IMAD.MOV.U32 R84, RZ, RZ, R33 ;  /* 0x000000ffff547224 */ /* 0x000fe400078e0021 */
[----:B------:R-:W-:-:S02]  /*19950*/  IMAD.MOV.U32 R85, RZ, RZ, R34 ;  /* 0x000000ffff557224 */ /* 0x000fc400078e0022 */
[----:B------:R-:W-:-:S03]  /*19960*/  IMAD.MOV.U32 R87, RZ, RZ, R32 ;  /* 0x000000ffff577224 */ /* 0x000fc600078e0020 */
        /* <DEDUP_REMOVED lines=8> */
[----:B------:R-:W-:-:S02]  /*199f0*/  IMAD.MOV.U32 R127, RZ, RZ, R28 ;  /* 0x000000ffff7f7224 */ /* 0x000fc400078e001c */
[----:B--2---:R-:W-:Y:S02]  /*19a00*/  IMAD.MOV.U32 R89, RZ, RZ, R12 ;  /* 0x000000ffff597224 */ /* 0x004fe400078e000c */
[----:B------:R-:W2:Y:S01]  /*19a10*/  LDL.LU R12, [R1+0x148] ;  /* 0x00014800010c7983 */ /* 0x000ea20000300800 */
[----:B----4-:R-:W-:-:S03]  /*19a20*/  IMAD.MOV.U32 R88, RZ, RZ, R3 ;  /* 0x000000ffff587224 */ /* 0x010fc600078e0003 */
[----:B------:R-:W4:Y:S01]  /*19a30*/  LDL.LU R3, [R1+0xc08] ;  /* 0x000c080001037983 */ /* 0x000f220000300800 */
[----:B------:R-:W-:-:S03]  /*19a40*/  IMAD.MOV.U32 R126, RZ, RZ, R23 ;  /* 0x000000ffff7e7224 */ /* 0x000fc600078e0017 */
[----:B------:R-:W4:Y:S01]  /*19a50*/  LDL.LU R31, [R1+0x158] ;  /* 0x00015800011f7983 */ /* 0x000f220000300800 */
[----:B------:R-:W-:-:S03]  /*19a60*/  IMAD.MOV.U32 R48, RZ, RZ, R21 ;  /* 0x000000ffff307224 */ /* 0x000fc600078e0015 */
[----:B------:R-:W4:Y:S01]  /*19a70*/  LDL.LU R30, [R1+0xbe8] ;  /* 0x000be800011e7983 */ /* 0x000f220000300800 */
[----:B---3--:R-:W-:-:S03]  /*19a80*/  IMAD.MOV.U32 R49, RZ, RZ, R22 ;  /* 0x000000ffff317224 */ /* 0x008fc600078e0016 */
[----:B------:R-:W3:Y:S01]  /*19a90*/  LDL.LU R29, [R1+0x160] ;  /* 0x00016000011d7983 */ /* 0x000ee20000300800 */
[----:B------:R-:W-:Y:S01]  /*19aa0*/  IMAD.MOV.U32 R70, RZ, RZ, R19 ;  /* 0x000000ffff467224 */ /* 0x000fe200078e0013 */
[----:B------:R-:W-:Y:S02]  /*19ab0*/  MOV R71, R20 ;  /* 0x0000001400477202 */ /* 0x000fe40000000f00 */
[----:B------:R-:W3:Y:S04]  /*19ac0*/  LDL.LU R28, [R1+0xbec] ;  /* 0x000bec00011c7983 */ /* 0x000ee80000300800 */
[----:B------:R-:W3:Y:S04]  /*19ad0*/  LDL.LU R23, [R1+0x168] ;  /* 0x0001680001177983 */ /* 0x000ee80000300800 */
[----:B------:R-:W3:Y:S04]  /*19ae0*/  LDL.LU R22, [R1+0xbf0] ;  /* 0x000bf00001167983 */ /* 0x000ee80000300800 */
        /* <DEDUP_REMOVED lines=15> */
[----:B------:R-:W3:Y:S01]  /*19be0*/  LDL.LU R0, [R1+0xbf8] ;  /* 0x000bf80001007983 */ /* 0x000ee20000300800 */
[----:B------:R-:W-:Y:S02]  /*19bf0*/  IMAD.MOV.U32 R32, RZ, RZ, R17 ;  /* 0x000000ffff207224 */ /* 0x000fe400078e0011 */
[----:B------:R-:W-:Y:S01]  /*19c00*/  IMAD.MOV.U32 R33, RZ, RZ, R18 ;  /* 0x000000ffff217224 */ /* 0x000fe200078e0012 */
[----:B------:R-:W3:Y:S01]  /*19c10*/  LDL.LU R21, [R1+0x180] ;  /* 0x0001800001157983 */ /* 0x000ee20000300800 */
[----:B------:R-:W-:-:S03]  /*19c20*/  IMAD.MOV.U32 R51, RZ, RZ, R16 ;  /* 0x000000ffff337224 */ /* 0x000fc600078e0010 */
[----:B------:R-:W3:Y:S01]  /*19c30*/  LDL.LU R20, [R1+0xbfc] ;  /* 0x000bfc0001147983 */ /* 0x000ee20000300800 */
[----:B------:R-:W-:-:S03]  /*19c40*/  IMAD.MOV.U32 R90, RZ, RZ, R13 ;  /* 0x000000ffff5a7224 */ /* 0x000fc600078e000d */
        /* <DEDUP_REMOVED lines=9> */
[----:B------:R-:W-:Y:S04]  /*19ce0*/  STL.64 [R1+0x14b8], R108 ;  /* 0x0014b86c01007387 */ /* 0x000fe80000100a00 */
[----:B------:R-:W3:Y:S04]  /*19cf0*/  LDL.LU R17, [R1+0x190] ;  /* 0x0001900001117983 */ /* 0x000ee80000300800 */
[----:B------:R-:W3:Y:S04]  /*19d00*/  LDL.LU R16, [R1+0xc04] ;  /* 0x000c040001107983 */ /* 0x000ee80000300800 */
[----:B------:R-:W3:Y:S01]  /*19d10*/  LDL.LU R13, [R1+0x1a8] ;  /* 0x0001a800010d7983 */ /* 0x000ee20000300800 */
[----:B--2---:R-:W-:-:S03]  /*19d20*/  IMAD.MOV.U32 R69, RZ, RZ, R12 ;  /* 0x000000ffff457224 */ /* 0x004fc600078e000c */
[----:B------:R-:W2:Y:S01]  /*19d30*/  LDL.LU R12, [R1+0x1b0] ;  /* 0x0001b000010c7983 */ /* 0x000ea20000300800 */
[----:B----4-:R-:W-:-:S03]  /*19d40*/  IMAD.MOV.U32 R68, RZ, RZ, R3 ;  /* 0x000000ffff447224 */ /* 0x010fc600078e0003 */
[----:B------:R-:W4:Y:S01]  /*19d50*/  LDL.LU R3, [R1+0x1b8] ;  /* 0x0001b80001037983 */ /* 0x000f220000300800 */
[----:B------:R-:W-:Y:S02]  /*19d60*/  IMAD.MOV.U32 R111, RZ, RZ, R31 ;  /* 0x000000ffff6f7224 */ /* 0x000fe400078e001f */
[----:B------:R-:W-:Y:S01]  /*19d70*/  IMAD.MOV.U32 R110, RZ, RZ, R30 ;  /* 0x000000ffff6e7224 */ /* 0x000fe200078e001e */
[----:B------:R-:W-:Y:S01]  /*19d80*/  STL.64 [R1+0x148], R68 ;  /* 0x0001484401007387 */ /* 0x000fe20000100a00 */
[----:B---3--:R-:W-:-:S03]  /*19d90*/  IMAD.MOV.U32 R129, RZ, RZ, R29 ;  /* 0x000000ffff817224 */ /* 0x008fc600078e001d */
[----:B------:R-:W-:Y:S01]  /*19da0*/  STL.64 [R1+0x14c0], R68 ;  /* 0x0014c04401007387 */ /* 0x000fe20000100a00 */
[----:B------:R-:W-:-:S03]  /*19db0*/  IMAD.MOV.U32 R128, RZ, RZ, R28 ;  /* 0x000000ffff807224 */ /* 0x000fc600078e001c */
[----:B------:R-:W-:Y:S01]  /*19dc0*/  STL.64 [R1+0x158], R110 ;  /* 0x0001586e01007387 */ /* 0x000fe20000100a00 */
[----:B------:R-:W-:-:S03]  /*19dd0*/  IMAD.MOV.U32 R131, RZ, RZ, R23 ;  /* 0x000000ffff837224 */ /* 0x000fc600078e0017 */
[----:B------:R-:W-:Y:S01]  /*19de0*/  STL.64 [R1+0x14c8], R110 ;  /* 0x0014c86e01007387 */ /* 0x000fe20000100a00 */
[----:B------:R-:W-:-:S03]  /*19df0*/  IMAD.MOV.U32 R130, RZ, RZ, R22 ;  /* 0x000000ffff827224 */ /* 0x000fc600078e0016 */
[----:B------:R-:W-:Y:S04]  /*19e00*/  STL.64 [R1+0x160], R128 ;  /* 0x0001608001007387 */ /* 0x000fe80000100a00 */
[----:B------:R-:W-:Y:S04]  /*19e10*/  STL.64 [R1+0x14d8], R128 ;  /* 0x0014d88001007387 */ /* 0x000fe80000100a00 */
[----:B------:R-:W-:Y:S04]  /*19e20*/  STL.64 [R1+0x168], R130 ;  /* 0x0001688201007387 */ /* 0x000fe80000100a00 */
[----:B------:R-:W-:Y:S01]  /*19e30*/  STL.64 [R1+0x14e0], R130 ;  /* 0x0014e08201007387 */ /* 0x000fe20000100a00 */
[----:B------:R-:W-:-:S03]  /*19e40*/  MOV R147, R15 ;  /* 0x0000000f00937202 */ /* 0x000fc60000000f00 */
[----:B------:R-:W3:Y:S01]  /*19e50*/  LDL.LU R15, [R1+0x1c0] ;  /* 0x0001c000010f7983 */ /* 0x000ee20000300800 */
[----:B------:R-:W-:-:S03]  /*19e60*/  IMAD.MOV.U32 R146, RZ, RZ, R14 ;  /* 0x000000ffff927224 */ /* 0x000fc600078e000e */
[----:B------:R-:W3:Y:S01]  /*19e70*/  LDL.LU R14, [R1+0x1c8] ;  /* 0x0001c800010e7983 */ /* 0x000ee20000300800 */
[----:B------:R-:W-:-:S03]  /*19e80*/  IMAD.MOV.U32 R149, RZ, RZ, R2 ;  /* 0x000000ffff957224 */ /* 0x000fc600078e0002 */
[----:B------:R-:W3:Y:S01]  /*19e90*/  LDL.LU R2, [R1+0x1d0] ;  /* 0x0001d00001027983 */ /* 0x000ee20000300800 */
[----:B------:R-:W-:-:S03]  /*19ea0*/  IMAD.MOV.U32 R148, RZ, RZ, R0 ;  /* 0x000000ffff947224 */ /* 0x000fc600078e0000 */
[----:B------:R-:W3:Y:S01]  /*19eb0*/  LDL.LU R0, [R1+0x1d8] ;  /* 0x0001d80001007983 */ /* 0x000ee20000300800 */
[----:B------:R-:W-:-:S03]  /*19ec0*/  IMAD.MOV.U32 R35, RZ, RZ, R21 ;  /* 0x000000ffff237224 */ /* 0x000fc600078e0015 */
        /* <DEDUP_REMOVED lines=9> */
[----:B------:R-:W-:Y:S04]  /*19f60*/  STL.64 [R1+0x188], R52 ;  /* 0x0001883401007387 */ /* 0x000fe80000100a00 */
[----:B------:R-:W-:Y:S01]  /*19f70*/  STL.64 [R1+0x1500], R52 ;  /* 0x0015003401007387 */ /* 0x000fe20000100a00 */
[----:B------:R-:W-:-:S02]  /*19f80*/  IMAD.MOV.U32 R75, RZ, RZ, R6 ;  /* 0x000000ffff4b7224 */ /* 0x000fc400078e0006 */
[----:B------:R-:W-:Y:S02]  /*19f90*/  IMAD.MOV.U32 R73, RZ, RZ, R5 ;  /* 0x000000ffff497224 */ /* 0x000fe400078e0005 */
[----:B------:R-:W-:Y:S02]  /*19fa0*/  IMAD.MOV.U32 R72, RZ, RZ, R13 ;  /* 0x000000ffff487224 */ /* 0x000fe400078e000d */
[----:B------:R-:W3:Y:S01]  /*19fb0*/  LDL.LU R13, [R1+0x1e0] ;  /* 0x0001e000010d7983 */ /* 0x000ee20000300800 */
[----:B------:R-:W-:Y:S02]  /*19fc0*/  IMAD.MOV.U32 R54, RZ, RZ, R16 ;  /* 0x000000ffff367224 */ /* 0x000fe400078e0010 */
[----:B------:R-:W-:Y:S02]  /*19fd0*/  IMAD.MOV.U32 R55, RZ, RZ, R17 ;  /* 0x000000ffff377224 */ /* 0x000fe400078e0011 */
[----:B------:R-:W-:Y:S02]  /*19fe0*/  IMAD.MOV.U32 R93, RZ, RZ, R7 ;  /* 0x000000ffff5d7224 */ /* 0x000fe400078e0007 */
[----:B------:R-:W-:-:S02]  /*19ff0*/  IMAD.MOV.U32 R113, RZ, RZ, R9 ;  /* 0x000000ffff717224 */ /* 0x000fc400078e0009 */
[----:B------:R-:W-:Y:S02]  /*1a000*/  IMAD.MOV.U32 R95, RZ, RZ, R8 ;  /* 0x000000ffff5f7224 */ /* 0x000fe400078e0008 */
[----:B--2---:R-:W-:Y:S02]  /*1a010*/  IMAD.MOV.U32 R74, RZ, RZ, R12 ;  /* 0x000000ffff4a7224 */ /* 0x004fe400078e000c */
[----:B------:R-:W2:Y:S01]  /*1a020*/  LDL.LU R12, [R1+0x1e8] ;  /* 0x0001e800010c7983 */ /* 0x000ea20000300800 */
[----:B----4-:R-:W-:-:S03]  /*1a030*/  IMAD.MOV.U32 R92, RZ, RZ, R3 ;  /* 0x000000ffff5c7224 */ /* 0x010fc600078e0003 */
[----:B------:R-:W4:Y:S04]  /*1a040*/  LDL.LU R6, [R1+0x1f0] ;  /* 0x0001f00001067983 */ /* 0x000f280000300800 */
[----:B------:R-:W4:Y:S04]  /*1a050*/  LDL.LU R3, [R1+0x1f8] ;  /* 0x0001f80001037983 */ /* 0x000f280000300800 */
[----:B------:R-:W-:Y:S04]  /*1a060*/  STL.64 [R1+0x190], R54 ;  /* 0x0001903601007387 */ /* 0x000fe80000100a00 */
[----:B------:R-:W-:Y:S04]  /*1a070*/  STL.64 [R1+0x1508], R54 ;  /* 0x0015083601007387 */ /* 0x000fe80000100a00 */
[----:B------:R-:W-:Y:S04]  /*1a080*/  STL.64 [R1+0x1a8], R72 ;  /* 0x0001a84801007387 */ /* 0x000fe80000100a00 */
[----:B------:R-:W-:Y:S04]  /*1a090*/  STL.64 [R1+0x1510], R72 ;  /* 0x0015104801007387 */ /* 0x000fe80000100a00 */
[----:B------:R-:W-:Y:S04]  /*1a0a0*/  STL.64 [R1+0x1b0], R74 ;  /* 0x0001b04a01007387 */ /* 0x000fe80000100a00 */
[----:B------:R-:W-:Y:S04]  /*1a0b0*/  STL.64 [R1+0x1518], R74 ;  /* 0x0015184a01007387 */ /* 0x000fe80000100a00 */
[----:B------:R-:W-:Y:S04]  /*1a0c0*/  STL.64 [R1+0x1b8], R92 ;  /* 0x0001b85c01007387 */ /* 0x000fe80000100a00 */
[----:B------:R-:W-:Y:S04]  /*1a0d0*/  STL [R1+0x1530], R92 ;  /* 0x0015305c01007387 */ /* 0x000fe80000100800 */
[----:B------:R-:W-:Y:S04]  /*1a0e0*/  STL [R1+0x1520], R93 ;  /* 0x0015205d01007387 */ /* 0x000fe80000100800 */
[----:B------:R-:W4:Y:S04]  /*1a0f0*/  LDL.LU R17, [R1+0xa0] ;  /* 0x0000a00001117983 */ /* 0x000f280000300800 */
[----:B------:R-:W4:Y:S04]  /*1a100*/  LDL.LU R16, [R1+0x200] ;  /* 0x0002000001107983 */ /* 0x000f280000300800 */
[----:B------:R-:W4:Y:S04]  /*1a110*/  LDL.LU R9, [R1+0xa4] ;  /* 0x0000a40001097983 */ /* 0x000f280000300800 */
[----:B------:R-:W4:Y:S04]  /*1a120*/  LDL.LU R8, [R1+0x208] ;  /* 0x0002080001087983 */ /* 0x000f280000300800 */
[----:B------:R-:W4:Y:S04]  /*1a130*/  LDL.LU R7, [R1+0xa8] ;  /* 0x0000a80001077983 */ /* 0x000f280000300800 */
[----:B------:R-:W4:Y:S01]  /*1a140*/  LDL.LU R5, [R1+0x210] ;  /* 0x0002100001057983 */ /* 0x000f220000300800 */
[----:B---3--:R-:W-:-:S03]  /*1a150*/  IMAD.MOV.U32 R114, RZ, RZ, R2 ;  /* 0x000000ffff727224 */ /* 0x008fc600078e0002 */
[----:B------:R-:W3:Y:S01]  /*1a160*/  LDL.LU R2, [R1+0xac] ;  /* 0x0000ac0001027983 */ /* 0x000ee20000300800 */
[----:B------:R-:W-:-:S03]  /*1a170*/  IMAD.MOV.U32 R132, RZ, RZ, R0 ;  /* 0x000000ffff847224 */ /* 0x000fc600078e0000 */
[----:B------:R-:W3:Y:S01]  /*1a180*/  LDL.LU R0, [R1+0x218] ;  /* 0x0002180001007983 */ /* 0x000ee20000300800 */
[----:B------:R-:W-:Y:S02]  /*1a190*/  IMAD.MOV.U32 R94, RZ, RZ, R15 ;  /* 0x000000ffff5e7224 */ /* 0x000fe400078e000f */
[----:B------:R-:W-:Y:S01]  /*1a1a0*/  IMAD.MOV.U32 R112, RZ, RZ, R14 ;  /* 0x000000ffff707224 */ /* 0x000fe200078e000e */
[----:B------:R-:W-:Y:S01]  /*1a1b0*/  MOV R115, R10 ;  /* 0x0000000a00737202 */ /* 0x000fe20000000f00 */
[----:B------:R-:W-:Y:S01]  /*1a1c0*/  IMAD.MOV.U32 R133, RZ, RZ, R11 ;  /* 0x000000ffff857224 */ /* 0x000fe200078e000b */
        /* <DEDUP_REMOVED lines=9> */
[----:B------:R-:W3:Y:S01]  /*1a260*/  LDL.LU R14, [R1+0x220] ;  /* 0x00022000010e7983 */ /* 0x000ee20000300800 */
[----:B------:R-:W-:-:S02]  /*1a270*/  IMAD.MOV.U32 R153, RZ, RZ, R26 ;  /* 0x000000ffff997224 */ /* 0x000fc400078e001a */
[----:B------:R-:W-:Y:S02]  /*1a280*/  IMAD.MOV.U32 R134, RZ, RZ, R13 ;  /* 0x000000ffff867224 */ /* 0x000fe400078e000d */
[----:B------:R-:W3:Y:S01]  /*1a290*/  LDL.LU R13, [R1+0xb4] ;  /* 0x0000b400010d7983 */ /* 0x000ee20000300800 */
[----:B------:R-:W-:Y:S02]  /*1a2a0*/  IMAD.MOV.U32 R135, RZ, RZ, R24 ;  /* 0x000000ffff877224 */ /* 0x000fe400078e0018 */
[----:B------:R-:W-:Y:S02]  /*1a2b0*/  IMAD.MOV.U32 R151, RZ, RZ, R25 ;  /* 0x000000ffff977224 */ /* 0x000fe400078e0019 */
[----:B--2---:R-:W-:Y:S02]  /*1a2c0*/  IMAD.MOV.U32 R150, RZ, RZ, R12 ;  /* 0x000000ffff967224 */ /* 0x004fe400078e000c */
[----:B------:R-:W2:Y:S01]  /*1a2d0*/  LDL.LU R12, [R1+0x228] ;  /* 0x00022800010c7983 */ /* 0x000ea20000300800 */
[----:B----4-:R-:W-:-:S03]  /*1a2e0*/  IMAD.MOV.U32 R152, RZ, RZ, R6 ;  /* 0x000000ffff987224 */ /* 0x010fc600078e0006 */
[----:B------:R-:W4:Y:S01]  /*1a2f0*/  LDL.LU R11, [R1+0xb8] ;  /* 0x0000b800010b7983 */ /* 0x000f220000300800 */
[----:B------:R-:W-:-:S03]  /*1a300*/  IMAD.MOV.U32 R26, RZ, RZ, R3 ;  /* 0x000000ffff1a7224 */ /* 0x000fc600078e0003 */
[----:B------:R-:W4:Y:S04]  /*1a310*/  LDL.LU R10, [R1+0x230] ;  /* 0x00023000010a7983 */ /* 0x000f280000300800 */
        /* <DEDUP_REMOVED lines=19> */
[----:B------:R-:W4:Y:S01]  /*1a450*/  LDL.LU R5, [R1+0x250] ;  /* 0x0002500001057983 */ /* 0x000f220000300800 */
[----:B---3--:R-:W-:-:S03]  /*1a460*/  IMAD.MOV.U32 R39, RZ, RZ, R2 ;  /* 0x000000ffff277224 */ /* 0x008fc600078e0002 */
[----:B------:R-:W3:Y:S01]  /*1a470*/  LDL.LU R2, [R1+0xcc] ;  /* 0x0000cc0001027983 */ /* 0x000ee20000300800 */
[----:B------:R-:W-:-:S03]  /*1a480*/  IMAD.MOV.U32 R38, RZ, RZ, R0 ;  /* 0x000000ffff267224 */ /* 0x000fc600078e0000 */
[----:B------:R-:W3:Y:S04]  /*1a490*/  LDL.LU R0, [R1+0x258] ;  /* 0x0002580001007983 */ /* 0x000ee80000300800 */
[----:B------:R-:W-:Y:S04]  /*1a4a0*/  STL.64 [R1+0x200], R16 ;  /* 0x0002001001007387 */ /* 0x000fe80000100a00 */
[----:B------:R-:W-:Y:S04]  /*1a4b0*/  STL.64 [R1+0x1578], R16 ;  /* 0x0015781001007387 */ /* 0x000fe80000100a00 */
[----:B------:R-:W-:Y:S04]  /*1a4c0*/  STL.64 [R1+0x208], R18 ;  /* 0x0002081201007387 */ /* 0x000fe80000100a00 */
[----:B------:R0:W-:Y:S04]  /*1a4d0*/  STL.64 [R1+0x1580], R18 ;  /* 0x0015801201007387 */ /* 0x0001e80000100a00 */
        /* <DEDUP_REMOVED lines=10> */
[----:B--2---:R-:W-:-:S03]  /*1a580*/  IMAD.MOV.U32 R58, RZ, RZ, R12 ;  /* 0x000000ffff3a7224 */ /* 0x004fc600078e000c */
[----:B------:R-:W2:Y:S01]  /*1a590*/  LDL.LU R12, [R1+0x268] ;  /* 0x00026800010c7983 */ /* 0x000ea20000300800 */
[----:B----4-:R-:W-:-:S03]  /*1a5a0*/  IMAD.MOV.U32 R77, RZ, RZ, R11 ;  /* 0x000000ffff4d7224 */ /* 0x010fc600078e000b */
[----:B------:R-:W4:Y:S01]  /*1a5b0*/  LDL.LU R11, [R1+0xd8] ;  /* 0x0000d800010b7983 */ /* 0x000f220000300800 */
[----:B------:R-:W-:-:S03]  /*1a5c0*/  MOV R76, R10 ;  /* 0x0000000a004c7202 */ /* 0x000fc60000000f00 */
[----:B------:R-:W4:Y:S01]  /*1a5d0*/  LDL.LU R10, [R1+0x270] ;  /* 0x00027000010a7983 */ /* 0x000f220000300800 */
[----:B------:R-:W-:-:S03]  /*1a5e0*/  IMAD.MOV.U32 R79, RZ, RZ, R6 ;  /* 0x000000ffff4f7224 */ /* 0x000fc600078e0006 */
[----:B------:R-:W4:Y:S01]  /*1a5f0*/  LDL.LU R6, [R1+0xdc] ;  /* 0x0000dc0001067983 */ /* 0x000f220000300800 */
[----:B------:R-:W-:-:S03]  /*1a600*/  IMAD.MOV.U32 R78, RZ, RZ, R3 ;  /* 0x000000ffff4e7224 */ /* 0x000fc600078e0003 */
        /* <DEDUP_REMOVED lines=10> */
[----:B0-----:R-:W4:Y:S01]  /*1a6b0*/  LDL.LU R19, [R1+0xe0] ;  /* 0x0000e00001137983 */ /* 0x001f220000300800 */
        /* <DEDUP_REMOVED lines=12> */
[----:B------:R-:W3:Y:S01]  /*1a780*/  LDL.LU R0, [R1+0x298] ;  /* 0x0002980001007983 */ /* 0x000ee20000300800 */
[----:B------:R-:W-:Y:S02]  /*1a790*/  IMAD.MOV.U32 R96, RZ, RZ, R20 ;  /* 0x000000ffff607224 */ /* 0x000fe400078e0014 */
[----:B------:R-:W-:-:S05]  /*1a7a0*/  IMAD.MOV.U32 R97, RZ, RZ, R21 ;  /* 0x000000ffff617224 */ /* 0x000fca00078e0015 */
[----:B------:R-:W-:Y:S04]  /*1a7b0*/  STL.64 [R1+0x240], R96 ;  /* 0x0002406001007387 */ /* 0x000fe80000100a00 */
[----:B------:R-:W-:Y:S04]  /*1a7c0*/  STL.64 [R1+0x15b8], R96 ;  /* 0x0015b86001007387 */ /* 0x000fe80000100a00 */
[----:B------:R-:W-:Y:S04]  /*1a7d0*/  STL.64 [R1+0x248], R98 ;  /* 0x0002486201007387 */ /* 0x000fe80000100a00 */
[----:B------:R-:W-:Y:S04]  /*1a7e0*/  STL.64 [R1+0x15c8], R98 ;  /* 0x0015c86201007387 */ /* 0x000fe80000100a00 */
[----:B------:R-:W-:Y:S04]  /*1a7f0*/  STL.64 [R1+0x250], R8 ;  /* 0x0002500801007387 */ /* 0x000fe80000100a00 */
[----:B------:R0:W-:Y:S04]  /*1a800*/  STL.64 [R1+0x15d0], R8 ;  /* 0x0015d00801007387 */ /* 0x0001e80000100a00 */
[----:B------:R-:W-:Y:S04]  /*1a810*/  STL.64 [R1+0x258], R116 ;  /* 0x0002587401007387 */ /* 0x000fe80000100a00 */
[----:B------:R-:W-:Y:S01]  /*1a820*/  STL.64 [R1+0x15d8], R116 ;  /* 0x0015d87401007387 */ /* 0x000fe20000100a00 */
[----:B------:R-:W-:-:S02]  /*1a830*/  IMAD.MOV.U32 R119, RZ, RZ, R15 ;  /* 0x000000ffff777224 */ /* 0x000fc400078e000f */
[----:B------:R-:W-:Y:S01]  /*1a840*/  IMAD.MOV.U32 R118, RZ, RZ, R14 ;  /* 0x000000ffff767224 */ /* 0x000fe200078e000e */
[----:B------:R-:W3:Y:S04]  /*1a850*/  LDL.LU R15, [R1+0xf0] ;  /* 0x0000f000010f7983 */ /* 0x000ee80000300800 */
[----:B------:R-:W3:Y:S01]  /*1a860*/  LDL.LU R14, [R1+0x2a0] ;  /* 0x0002a000010e7983 */ /* 0x000ee20000300800 */
[----:B------:R-:W-:-:S03]  /*1a870*/  IMAD.MOV.U32 R25, RZ, RZ, R13 ;  /* 0x000000ffff197224 */ /* 0x000fc600078e000d */
[----:B------:R-:W3:Y:S01]  /*1a880*/  LDL.LU R13, [R1+0xf4] ;  /* 0x0000f400010d7983 */ /* 0x000ee20000300800 */
[----:B--2---:R-:W-:-:S03]  /*1a890*/  IMAD.MOV.U32 R24, RZ, RZ, R12 ;  /* 0x000000ffff187224 */ /* 0x004fc600078e000c */
[----:B------:R-:W2:Y:S01]  /*1a8a0*/  LDL.LU R12, [R1+0x2a8] ;  /* 0x0002a800010c7983 */ /* 0x000ea20000300800 */
[----:B----4-:R-:W-:-:S03]  /*1a8b0*/  IMAD.MOV.U32 R137, RZ, RZ, R11 ;  /* 0x000000ffff897224 */ /* 0x010fc600078e000b */
        /* <DEDUP_REMOVED lines=10> */
[----:B------:R1:W-:Y:S04]  /*1a960*/  STL.64 [R1+0x15e8], R24 ;  /* 0x0015e81801007387 */ /* 0x0003e80000100a00 */
[----:B------:R-:W-:Y:S04]  /*1a970*/  STL.64 [R1+0x270], R136 ;  /* 0x0002708801007387 */ /* 0x000fe80000100a00 */
[----:B------:R-:W-:Y:S04]  /*1a980*/  STL.64 [R1+0x15f0], R136 ;  /* 0x0015f08801007387 */ /* 0x000fe80000100a00 */
[----:B------:R-:W-:Y:S04]  /*1a990*/  STL.64 [R1+0x278], R138 ;  /* 0x0002788a01007387 */ /* 0x000fe80000100a00 */
[----:B------:R-:W-:Y:S04]  /*1a9a0*/  STL.64 [R1+0x15f8], R138 ;  /* 0x0015f88a01007387 */ /* 0x000fe80000100a00 */
[----:B0-----:R-:W4:Y:S04]  /*1a9b0*/  LDL.LU R9, [R1+0x118] ;  /* 0x0001180001097983 */ /* 0x001f280000300800 */
        /* <DEDUP_REMOVED lines=8> */
[----:B------:R-:W4:Y:S01]  /*1aa40*/  LDL.LU R5, [R1+0x2d0] ;  /* 0x0002d00001057983 */ /* 0x000f220000300800 */
[----:B---3--:R-:W-:-:S03]  /*1aa50*/  IMAD.MOV.U32 R23, RZ, RZ, R2 ;  /* 0x000000ffff177224 */ /* 0x008fc600078e0002 */
[----:B------:R-:W3:Y:S01]  /*1aa60*/  LDL.LU R2, [R1+0x124] ;  /* 0x0001240001027983 */ /* 0x000ee20000300800 */
[----:B------:R-:W-:-:S03]  /*1aa70*/  IMAD.MOV.U32 R22, RZ, RZ, R0 ;  /* 0x000000ffff167224 */ /* 0x000fc600078e0000 */
[----:B------:R-:W3:Y:S01]  /*1aa80*/  LDL.LU R0, [R1+0x2d8] ;  /* 0x0002d80001007983 */ /* 0x000ee20000300800 */
[----:B------:R-:W-:Y:S01]  /*1aa90*/  MOV R154, R18 ;  /* 0x00000012009a7202 */ /* 0x000fe20000000f00 */
[----:B------:R-:W-:-:S05]  /*1aaa0*/  IMAD.MOV.U32 R155, RZ, RZ, R19 ;  /* 0x000000ffff9b7224 */ /* 0x000fca00078e0013 */
[----:B------:R-:W-:Y:S04]  /*1aab0*/  STL.64 [R1+0x280], R154 ;  /* 0x0002809a01007387 */ /* 0x000fe80000100a00 */
[----:B------:R-:W-:Y:S04]  /*1aac0*/  STL.64 [R1+0x1600], R154 ;  /* 0x0016009a01007387 */ /* 0x000fe80000100a00 */
[----:B------:R-:W-:Y:S04]  /*1aad0*/  STL.64 [R1+0x288], R156 ;  /* 0x0002889c01007387 */ /* 0x000fe80000100a00 */
[----:B------:R-:W-:Y:S04]  /*1aae0*/  STL.64 [R1+0x1608], R156 ;  /* 0x0016089c01007387 */ /* 0x000fe80000100a00 */
[----:B------:R-:W-:Y:S04]  /*1aaf0*/  STL.64 [R1+0x290], R20 ;  /* 0x0002901401007387 */ /* 0x000fe80000100a00 */
[----:B------:R-:W-:Y:S04]  /*1ab00*/  STL.64 [R1+0x1610], R20 ;  /* 0x0016101401007387 */ /* 0x000fe80000100a00 */
[----:B------:R-:W-:Y:S04]  /*1ab10*/  STL.64 [R1+0x298], R22 ;  /* 0x0002981601007387 */ /* 0x000fe80000100a00 */
[----:B------:R0:W-:Y:S01]  /*1ab20*/  STL.64 [R1+0x1618], R22 ;  /* 0x0016181601007387 */ /* 0x0001e20000100a00 */
[----:B------:R-:W-:-:S02]  /*1ab30*/  IMAD.MOV.U32 R41, RZ, RZ, R15 ;  /* 0x000000ffff297224 */ /* 0x000fc400078e000f */
[----:B------:R-:W-:Y:S02]  /*1ab40*/  IMAD.MOV.U32 R40, RZ, RZ, R14 ;  /* 0x000000ffff287224 */ /* 0x000fe400078e000e */
[----:B------:R-:W-:Y:S02]  /*1ab50*/  IMAD.MOV.U32 R43, RZ, RZ, R13 ;  /* 0x000000ffff2b7224 */ /* 0x000fe400078e000d */
[----:B--2---:R-:W-:Y:S02]  /*1ab60*/  IMAD.MOV.U32 R42, RZ, RZ, R12 ;  /* 0x000000ffff2a7224 */ /* 0x004fe400078e000c */
[----:B----4-:R-:W-:Y:S02]  /*1ab70*/  IMAD.MOV.U32 R61, RZ, RZ, R11 ;  /* 0x000000ffff3d7224 */ /* 0x010fe400078e000b */
[----:B------:R-:W-:Y:S02]  /*1ab80*/  IMAD.MOV.U32 R63, RZ, RZ, R6 ;  /* 0x000000ffff3f7224 */ /* 0x000fe400078e0006 */
[----:B------:R-:W2:Y:S01]  /*1ab90*/  LDL.LU R6, [R1+0x128] ;  /* 0x0001280001067983 */ /* 0x000ea20000300800 */
[----:B------:R-:W-:-:S03]  /*1aba0*/  IMAD.MOV.U32 R62, RZ, RZ, R3 ;  /* 0x000000ffff3e7224 */ /* 0x000fc600078e0003 */
[----:B------:R-:W4:Y:S04]  /*1abb0*/  LDL.LU R3, [R1+0x2e0] ;  /* 0x0002e00001037983 */ /* 0x000f280000300800 */
[----:B------:R-:W4:Y:S01]  /*1abc0*/  LDL.LU R15, [R1+0x12c] ;  /* 0x00012c00010f7983 */ /* 0x000f220000300800 */
[----:B------:R-:W-:-:S03]  /*1abd0*/  IMAD.MOV.U32 R60, RZ, RZ, R10 ;  /* 0x000000ffff3c7224 */ /* 0x000fc600078e000a */
[----:B------:R-:W4:Y:S04]  /*1abe0*/  LDL.LU R14, [R1+0x2e8] ;  /* 0x0002e800010e7983 */ /* 0x000f280000300800 */
[----:B------:R-:W4:Y:S04]  /*1abf0*/  LDL.LU R13, [R1+0x130] ;  /* 0x00013000010d7983 */ /* 0x000f280000300800 */
[----:B------:R-:W4:Y:S04]  /*1ac00*/  LDL.LU R12, [R1+0x2f0] ;  /* 0x0002f000010c7983 */ /* 0x000f280000300800 */
[----:B------:R-:W4:Y:S04]  /*1ac10*/  LDL.LU R11, [R1+0x134] ;  /* 0x00013400010b7983 */ /* 0x000f280000300800 */
[----:B------:R-:W4:Y:S04]  /*1ac20*/  LDL.LU R10, [R1+0x2f8] ;  /* 0x0002f800010a7983 */ /* 0x000f280000300800 */
[----:B------:R-:W-:Y:S04]  /*1ac30*/  STL.64 [R1+0x2a0], R40 ;  /* 0x0002a02801007387 */ /* 0x000fe80000100a00 */
[----:B------:R-:W-:Y:S04]  /*1ac40*/  STL.64 [R1+0x1620], R40 ;  /* 0x0016202801007387 */ /* 0x000fe80000100a00 */
[----:B------:R-:W-:Y:S04]  /*1ac50*/  STL.64 [R1+0x2a8], R42 ;  /* 0x0002a82a01007387 */ /* 0x000fe80000100a00 */
[----:B------:R-:W-:Y:S01]  /*1ac60*/  STL.64 [R1+0x1628], R42 ;  /* 0x0016282a01007387 */ /* 0x000fe20000100a00 */
[----:B------:R-:W-:-:S03]  /*1ac70*/  IMAD.MOV.U32 R81, RZ, RZ, R9 ;  /* 0x000000ffff517224 */ /* 0x000fc600078e0009 */
[----:B------:R-:W-:Y:S01]  /*1ac80*/  STL.64 [R1+0x2b0], R60 ;  /* 0x0002b03c01007387 */ /* 0x000fe20000100a00 */
[----:B------:R-:W-:-:S03]  /*1ac90*/  IMAD.MOV.U32 R80, RZ, RZ, R8 ;  /* 0x000000ffff507224 */ /* 0x000fc600078e0008 */
[----:B------:R-:W-:Y:S04]  /*1aca0*/  STL.64 [R1+0x1630], R60 ;  /* 0x0016303c01007387 */ /* 0x000fe80000100a00 */
[----:B------:R-:W-:Y:S01]  /*1acb0*/  STL.64 [R1+0x2b8], R62 ;  /* 0x0002b83e01007387 */ /* 0x000fe20000100a00 */
[----:B------:R-:W-:-:S03]  /*1acc0*/  IMAD.MOV.U32 R101, RZ, RZ, R7 ;  /* 0x000000ffff657224 */ /* 0x000fc600078e0007 */
[----:B------:R-:W-:Y:S01]  /*1acd0*/  STL.64 [R1+0x1638], R62 ;  /* 0x0016383e01007387 */ /* 0x000fe20000100a00 */
[----:B------:R-:W-:-:S03]  /*1ace0*/  MOV R100, R5 ;  /* 0x0000000500647202 */ /* 0x000fc60000000f00 */
[----:B------:R-:W4:Y:S04]  /*1acf0*/  LDL.LU R9, [R1+0x138] ;  /* 0x0001380001097983 */ /* 0x000f280000300800 */
[----:B------:R-:W4:Y:S04]  /*1ad00*/  LDL.LU R8, [R1+0x300] ;  /* 0x0003000001087983 */ /* 0x000f280000300800 */
[----:B------:R-:W4:Y:S04]  /*1ad10*/  LDL.LU R7, [R1+0x13c] ;  /* 0x00013c0001077983 */ /* 0x000f280000300800 */
[----:B------:R-:W4:Y:S01]  /*1ad20*/  LDL.LU R5, [R1+0x308] ;  /* 0x0003080001057983 */ /* 0x000f220000300800 */
[----:B---3--:R-:W-:-:S02]  /*1ad30*/  IMAD.MOV.U32 R103, RZ, RZ, R2 ;  /* 0x000000ffff677224 */ /* 0x008fc400078e0002 */
[----:B------:R-:W-:Y:S01]  /*1ad40*/  IMAD.MOV.U32 R102, RZ, RZ, R0 ;  /* 0x000000ffff667224 */ /* 0x000fe200078e0000 */
[----:B------:R-:W3:Y:S04]  /*1ad50*/  LDL.LU R2, [R1+0x140] ;  /* 0x0001400001027983 */ /* 0x000ee80000300800 */
[----:B------:R-:W3:Y:S01]  /*1ad60*/  LDL.LU R0, [R1+0x310] ;  /* 0x0003100001007983 */ /* 0x000ee20000300800 */
[----:B------:R-:W-:Y:S02]  /*1ad70*/  IMAD.MOV.U32 R82, RZ, RZ, R16 ;  /* 0x000000ffff527224 */ /* 0x000fe400078e0010 */
[----:B------:R-:W-:Y:S01]  /*1ad80*/  IMAD.MOV.U32 R83, RZ, RZ, R17 ;  /* 0x000000ffff537224 */ /* 0x000fe200078e0011 */
[----:B------:R-:W-:Y:S04]  /*1ad90*/  STL.64 [R1+0x2c0], R80 ;  /* 0x0002c05001007387 */ /* 0x000fe80000100a00 */
[----:B------:R-:W-:Y:S04]  /*1ada0*/  STL.64 [R1+0x1648], R80 ;  /* 0x0016485001007387 */ /* 0x000fe80000100a00 */
[----:B------:R-:W-:Y:S04]  /*1adb0*/  STL.64 [R1+0x2c8], R82 ;  /* 0x0002c85201007387 */ /* 0x000fe80000100a00 */
[----:B------:R-:W-:Y:S04]  /*1adc0*/  STL [R1+0x1650], R83 ;  /* 0x0016505301007387 */ /* 0x000fe80000100800 */
[----:B------:R-:W-:Y:S04]  /*1add0*/  STL [R1+0x16a0], R82 ;  /* 0x0016a05201007387 */ /* 0x000fe80000100800 */
[----:B------:R-:W-:Y:S04]  /*1ade0*/  STL.64 [R1+0x2d0], R100 ;  /* 0x0002d06401007387 */ /* 0x000fe80000100a00 */
[----:B------:R-:W-:Y:S04]  /*1adf0*/  STL.64 [R1+0x1658], R100 ;  /* 0x0016586401007387 */ /* 0x000fe80000100a00 */
[----:B------:R-:W-:Y:S04]  /*1ae00*/  STL.64 [R1+0x2d8], R102 ;  /* 0x0002d86601007387 */ /* 0x000fe80000100a00 */
[----:B------:R-:W-:Y:S01]  /*1ae10*/  STL.64 [R1+0x1660], R102 ;  /* 0x0016606601007387 */ /* 0x000fe20000100a00 */
[----:B--2---:R-:W-:-:S03]  /*1ae20*/  IMAD.MOV.U32 R121, RZ, RZ, R6 ;  /* 0x000000ffff797224 */ /* 0x004fc600078e0006 */
[----:B------:R-:W2:Y:S01]  /*1ae30*/  LDL.LU R6, [R1+0x144] ;  /* 0x0001440001067983 */ /* 0x000ea20000300800 */
[----:B----4-:R-:W-:-:S03]  /*1ae40*/  IMAD.MOV.U32 R120, RZ, RZ, R3 ;  /* 0x000000ffff787224 */ /* 0x010fc600078e0003 */
[----:B------:R-:W4:Y:S01]  /*1ae50*/  LDL.LU R3, [R1+0x318] ;  /* 0x0003180001037983 */ /* 0x000f220000300800 */
[----:B------:R-:W-:Y:S02]  /*1ae60*/  IMAD.MOV.U32 R123, RZ, RZ, R15 ;  /* 0x000000ffff7b7224 */ /* 0x000fe400078e000f */
[----:B------:R-:W-:Y:S01]  /*1ae70*/  IMAD.MOV.U32 R122, RZ, RZ, R14 ;  /* 0x000000ffff7a7224 */ /* 0x000fe200078e000e */
[----:B------:R-:W-:Y:S01]  /*1ae80*/  STL.64 [R1+0x2e0], R120 ;  /* 0x0002e07801007387 */ /* 0x000fe20000100a00 */
        /* <DEDUP_REMOVED lines=11> */
[----:B------:R-:W4:Y:S04]  /*1af40*/  LDL.LU R13, [R1+0x150] ;  /* 0x00015000010d7983 */ /* 0x000f280000300800 */
[----:B------:R-:W4:Y:S04]  /*1af50*/  LDL.LU R12, [R1+0x320] ;  /* 0x00032000010c7983 */ /* 0x000f280000300800 */
[----:B------:R-:W4:Y:S04]  /*1af60*/  LDL.LU R15, [R1+0x154] ;  /* 0x00015400010f7983 */ /* 0x000f280000300800 */
[----:B------:R-:W4:Y:S04]  /*1af70*/  LDL.LU R14, [R1+0x328] ;  /* 0x00032800010e7983 */ /* 0x000f280000300800 */
[----:B-1----:R-:W4:Y:S04]  /*1af80*/  LDL.LU R25, [R1+0x198] ;  /* 0x0001980001197983 */ /* 0x002f280000300800 */
[----:B------:R-:W4:Y:S04]  /*1af90*/  LDL.LU R24, [R1+0x330] ;  /* 0x0003300001187983 */ /* 0x000f280000300800 */
[----:B0-----:R-:W4:Y:S04]  /*1afa0*/  LDL.LU R23, [R1+0x19c] ;  /* 0x00019c0001177983 */ /* 0x001f280000300800 */
[----:B------:R-:W4:Y:S04]  /*1afb0*/  LDL.LU R22, [R1+0x338] ;  /* 0x0003380001167983 */ /* 0x000f280000300800 */
[----:B------:R-:W4:Y:S01]  /*1afc0*/  LDL.LU R21, [R1+0x1a0] ;  /* 0x0001a00001157983 */ /* 0x000f220000300800 */
[----:B------:R-:W-:-:S03]  /*1afd0*/  IMAD.MOV.U32 R145, RZ, RZ, R7 ;  /* 0x000000ffff917224 */ /* 0x000fc600078e0007 */
[----:B------:R-:W4:Y:S01]  /*1afe0*/  LDL.LU R18, [R1+0x340] ;  /* 0x0003400001127983 */ /* 0x000f220000300800 */
[----:B------:R-:W-:-:S03]  /*1aff0*/  IMAD.MOV.U32 R144, RZ, RZ, R5 ;  /* 0x000000ffff907224 */ /* 0x000fc600078e0005 */
        /* <DEDUP_REMOVED lines=8> */
[----:B------:R-:W-:-:S03]  /*1b080*/  IMAD.MOV.U32 R142, RZ, RZ, R8 ;  /* 0x000000ffff8e7224 */ /* 0x000fc600078e0008 */
[----:B------:R-:W3:Y:S01]  /*1b090*/  LDL.LU R20, [R1+0x360] ;  /* 0x0003600001147983 */ /* 0x000ee20000300800 */
[----:B------:R-:W-:-:S03]  /*1b0a0*/  IMAD.MOV.U32 R143, RZ, RZ, R9 ;  /* 0x000000ffff8f7224 */ /* 0x000fc600078e0009 */
[----:B------:R-:W3:Y:S04]  /*1b0b0*/  LDL.LU R19, [R1+0x594] ;  /* 0x0005940001137983 */ /* 0x000ee80000300800 */
[----:B------:R-:W3:Y:S04]  /*1b0c0*/  LDL.LU R11, [R1+0x368] ;  /* 0x00036800010b7983 */ /* 0x000ee80000300800 */
[----:B------:R-:W3:Y:S04]  /*1b0d0*/  LDL.LU R10, [R1+0x598] ;  /* 0x00059800010a7983 */ /* 0x000ee80000300800 */
[----:B------:R-:W3:Y:S04]  /*1b0e0*/  LDL.LU R9, [R1+0x370] ;  /* 0x0003700001097983 */ /* 0x000ee80000300800 */
[----:B------:R-:W3:Y:S01]  /*1b0f0*/  LDL.LU R8, [R1+0x5bc] ;  /* 0x0005bc0001087983 */ /* 0x000ee20000300800 */
[----:B--2---:R-:W-:-:S03]  /*1b100*/  IMAD.MOV.U32 R31, RZ, RZ, R6 ;  /* 0x000000ffff1f7224 */ /* 0x004fc600078e0006 */
[----:B------:R-:W2:Y:S01]  /*1b110*/  LDL.LU R6, [R1+0x378] ;  /* 0x0003780001067983 */ /* 0x000ea20000300800 */
[----:B----4-:R-:W-:-:S03]  /*1b120*/  IMAD.MOV.U32 R30, RZ, RZ, R3 ;  /* 0x000000ffff1e7224 */ /* 0x010fc600078e0003 */
        /* <DEDUP_REMOVED lines=12> */
[----:B------:R-:W-:Y:S01]  /*1b1f0*/  IMAD.MOV.U32 R45, RZ, RZ, R25 ;  /* 0x000000ffff2d7224 */ /* 0x000fe200078e0019 */
[----:B------:R-:W-:-:S02]  /*1b200*/  MOV R44, R24 ;  /* 0x00000018002c7202 */ /* 0x000fc40000000f00 */
[----:B------:R0:W-:Y:S01]  /*1b210*/  STL [R1+0x16b8], R15 ;  /* 0x0016b80f01007387 */ /* 0x0001e20000100800 */
[----:B------:R-:W-:Y:S02]  /*1b220*/  IMAD.MOV.U32 R47, RZ, RZ, R23 ;  /* 0x000000ffff2f7224 */ /* 0x000fe400078e0017 */
[----:B------:R-:W-:Y:S01]  /*1b230*/  IMAD.MOV.U32 R46, RZ, RZ, R22 ;  /* 0x000000ffff2e7224 */ /* 0x000fe200078e0016 */
[----:B------:R-:W-:Y:S04]  /*1b240*/  STL.64 [R1+0x330], R44 ;  /* 0x0003302c01007387 */ /* 0x000fe80000100a00 */
[----:B------:R-:W-:Y:S01]  /*1b250*/  STL.64 [R1+0x338], R46 ;  /* 0x0003382e01007387 */ /* 0x000fe20000100a00 */
[----:B------:R-:W-:-:S03]  /*1b260*/  IMAD.MOV.U32 R64, RZ, RZ, R18 ;  /* 0x000000ffff407224 */ /* 0x000fc600078e0012 */
[----:B------:R-:W4:Y:S01]  /*1b270*/  LDL.LU R18, [R1+0x380] ;  /* 0x0003800001127983 */ /* 0x000f220000300800 */
[----:B------:R-:W-:-:S03]  /*1b280*/  IMAD.MOV.U32 R67, RZ, RZ, R17 ;  /* 0x000000ffff437224 */ /* 0x000fc600078e0011 */
[----:B------:R-:W4:Y:S01]  /*1b290*/  LDL.LU R17, [R1+0x5c4] ;  /* 0x0005c40001117983 */ /* 0x000f220000300800 */
[----:B------:R-:W-:-:S03]  /*1b2a0*/  IMAD.MOV.U32 R66, RZ, RZ, R16 ;  /* 0x000000ffff427224 */ /* 0x000fc600078e0010 */
[----:B------:R-:W4:Y:S01]  /*1b2b0*/  LDL.LU R16, [R1+0x388] ;  /* 0x0003880001107983 */ /* 0x000f220000300800 */
[----:B------:R-:W-:-:S03]  /*1b2c0*/  IMAD.MOV.U32 R85, RZ, RZ, R7 ;  /* 0x000000ffff557224 */ /* 0x000fc600078e0007 */
[----:B0-----:R-:W4:Y:S01]  /*1b2d0*/  LDL.LU R15, [R1+0x5c8] ;  /* 0x0005c800010f7983 */ /* 0x001f220000300800 */
[----:B------:R-:W-:-:S03]  /*1b2e0*/  IMAD.MOV.U32 R84, RZ, RZ, R5 ;  /* 0x000000ffff547224 */ /* 0x000fc600078e0005 */
[----:B------:R-:W4:Y:S04]  /*1b2f0*/  LDL.LU R7, [R1+0x390] ;  /* 0x0003900001077983 */ /* 0x000f280000300800 */
[----:B------:R-:W4:Y:S01]  /*1b300*/  LDL.LU R5, [R1+0x5ec] ;  /* 0x0005ec0001057983 */ /* 0x000f220000300800 */
[----:B---3--:R-:W-:Y:S02]  /*1b310*/  IMAD.MOV.U32 R87, RZ, RZ, R2 ;  /* 0x000000ffff577224 */ /* 0x008fe400078e0002 */
[----:B------:R-:W-:Y:S01]  /*1b320*/  IMAD.MOV.U32 R86, RZ, RZ, R0 ;  /* 0x000000ffff567224 */ /* 0x000fe200078e0000 */
[----:B------:R-:W3:Y:S04]  /*1b330*/  LDL.LU R2, [R1+0x398] ;  /* 0x0003980001027983 */ /* 0x000ee80000300800 */
[----:B------:R-:W3:Y:S01]  /*1b340*/  LDL.LU R0, [R1+0x5f0] ;  /* 0x0005f00001007983 */ /* 0x000ee20000300800 */
[----:B------:R-:W-:-:S05]  /*1b350*/  IMAD.MOV.U32 R65, RZ, RZ, R21 ;  /* 0x000000ffff417224 */ /* 0x000fca00078e0015 */
[----:B------:R-:W-:Y:S04]  /*1b360*/  STL.64 [R1+0x340], R64 ;  /* 0x0003404001007387 */ /* 0x000fe80000100a00 */
[----:B------:R-:W-:Y:S01]  /*1b370*/  STL.64 [R1+0x348], R66 ;  /* 0x0003484201007387 */ /* 0x000fe20000100a00 */
[----:B------:R-:W-:-:S03]  /*1b380*/  IMAD.MOV.U32 R107, RZ, RZ, R11 ;  /* 0x000000ffff6b7224 */ /* 0x000fc600078e000b */
[----:B------:R-:W-:Y:S01]  /*1b390*/  STL.64 [R1+0x350], R84 ;  /* 0x0003505401007387 */ /* 0x000fe20000100a00 */
[----:B------:R-:W-:-:S03]  /*1b3a0*/  IMAD.MOV.U32 R106, RZ, RZ, R10 ;  /* 0x000000ffff6a7224 */ /* 0x000fc600078e000a */
[----:B------:R-:W-:Y:S04]  /*1b3b0*/  STL.64 [R1+0x358], R86 ;  /* 0x0003585601007387 */ /* 0x000fe80000100a00 */
[----:B------:R-:W3:Y:S04]  /*1b3c0*/  LDL.LU R26, [R1+0x3a0] ;  /* 0x0003a000011a7983 */ /* 0x000ee80000300800 */
[----:B------:R-:W3:Y:S04]  /*1b3d0*/  LDL.LU R25, [R1+0x5f4] ;  /* 0x0005f40001197983 */ /* 0x000ee80000300800 */
[----:B------:R-:W3:Y:S04]  /*1b3e0*/  LDL.LU R11, [R1+0x3a8] ;  /* 0x0003a800010b7983 */ /* 0x000ee80000300800 */
[----:B------:R-:W3:Y:S01]  /*1b3f0*/  LDL.LU R10, [R1+0x5f8] ;  /* 0x0005f800010a7983 */ /* 0x000ee20000300800 */
[----:B------:R-:W-:-:S03]  /*1b400*/  IMAD.MOV.U32 R105, RZ, RZ, R20 ;  /* 0x000000ffff697224 */ /* 0x000fc600078e0014 */
[----:B------:R-:W3:Y:S01]  /*1b410*/  LDL.LU R24, [R1+0x3b0] ;  /* 0x0003b00001187983 */ /* 0x000ee20000300800 */
[----:B------:R-:W-:-:S03]  /*1b420*/  IMAD.MOV.U32 R104, RZ, RZ, R19 ;  /* 0x000000ffff687224 */ /* 0x000fc600078e0013 */
        /* <DEDUP_REMOVED lines=18> */
[----:B------:R-:W-:Y:S01]  /*1b550*/  STL.64 [R1+0x378], R48 ;  /* 0x0003783001007387 */ /* 0x000fe20000100a00 */
[----:B------:R-:W-:-:S03]  /*1b560*/  IMAD.MOV.U32 R71, RZ, RZ, R18 ;  /* 0x000000ffff477224 */ /* 0x000fc600078e0012 */
[----:B------:R-:W4:Y:S01]  /*1b570*/  LDL.LU R18, [R1+0x3e0] ;  /* 0x0003e00001127983 */ /* 0x000f220000300800 */
[----:B------:R-:W-:-:S03]  /*1b580*/  MOV R70, R17 ;  /* 0x0000001100467202 */ /* 0x000fc60000000f00 */
        /* <DEDUP_REMOVED lines=16> */
[----:B------:R-:W-:Y:S01]  /*1b690*/  STL.64 [R1+0x398], R50 ;  /* 0x0003983201007387 */ /* 0x000fe20000100a00 */
[----:B------:R-:W-:-:S02]  /*1b6a0*/  IMAD.MOV.U32 R91, RZ, RZ, R26 ;  /* 0x000000ffff5b7224 */ /* 0x000fc400078e001a */
[----:B------:R-:W-:-:S05]  /*1b6b0*/  IMAD.MOV.U32 R90, RZ, RZ, R25 ;  /* 0x000000ffff5a7224 */ /* 0x000fca00078e0019 */
[----:B------:R-:W-:Y:S01]  /*1b6c0*/  STL.64 [R1+0x3a0], R90 ;  /* 0x0003a05a01007387 */ /* 0x000fe20000100a00 */
[----:B------:R-:W-:Y:S02]  /*1b6d0*/  IMAD.MOV.U32 R109, RZ, RZ, R24 ;  /* 0x000000ffff6d7224 */ /* 0x000fe400078e0018 */
[----:B------:R-:W-:Y:S01]  /*1b6e0*/  IMAD.MOV.U32 R108, RZ, RZ, R23 ;  /* 0x000000ffff6c7224 */ /* 0x000fe200078e0017 */
[----:B------:R-:W-:Y:S01]  /*1b6f0*/  STL.64 [R1+0x3a8], R10 ;  /* 0x0003a80a01007387 */ /* 0x000fe20000100a00 */
[----:B------:R-:W-:Y:S02]  /*1b700*/  IMAD.MOV.U32 R69, RZ, RZ, R22 ;  /* 0x000000ffff457224 */ /* 0x000fe400078e0016 */
[----:B------:R-:W-:Y:S01]  /*1b710*/  IMAD.MOV.U32 R68, RZ, RZ, R21 ;  /* 0x000000ffff447224 */ /* 0x000fe200078e0015 */
[----:B------:R-:W-:Y:S04]  /*1b720*/  STL.64 [R1+0x3b0], R108 ;  /* 0x0003b06c01007387 */ /* 0x000fe80000100a00 */
[----:B------:R-:W-:Y:S01]  /*1b730*/  STL.64 [R1+0x3b8], R68 ;  /* 0x0003b84401007387 */ /* 0x000fe20000100a00 */
        /* <DEDUP_REMOVED lines=12> */
[----:B--2---:R-:W-:-:S03]  /*1b800*/  IMAD.MOV.U32 R131, RZ, RZ, R6 ;  /* 0x000000ffff837224 */ /* 0x004fc600078e0006 */
[----:B------:R-:W2:Y:S01]  /*1b810*/  LDL.LU R6, [R1+0x418] ;  /* 0x0004180001067983 */ /* 0x000ea20000300800 */
[----:B----4-:R-:W-:-:S03]  /*1b820*/  MOV R130, R3 ;  /* 0x0000000300827202 */ /* 0x010fc60000000f00 */
[----:B------:R-:W4:Y:S04]  /*1b830*/  LDL.LU R3, [R1+0xad4] ;  /* 0x000ad40001037983 */ /* 0x000f280000300800 */
[----:B------:R-:W-:Y:S04]  /*1b840*/  STL.64 [R1+0x3c0], R110 ;  /* 0x0003c06e01007387 */ /* 0x000fe80000100a00 */
[----:B------:R-:W-:Y:S04]  /*1b850*/  STL.64 [R1+0x3c8], R164 ;  /* 0x0003c8a401007387 */ /* 0x000fe80000100a00 */
[----:B------:R-:W-:Y:S04]  /*1b860*/  STL.64 [R1+0x3d0], R128 ;  /* 0x0003d08001007387 */ /* 0x000fe80000100a00 */
[----:B------:R-:W-:Y:S01]  /*1b870*/  STL.64 [R1+0x3d8], R130 ;  /* 0x0003d88201007387 */ /* 0x000fe20000100a00 */
[----:B------:R-:W-:-:S02]  /*1b880*/  IMAD.MOV.U32 R147, RZ, RZ, R18 ;  /* 0x000000ffff937224 */ /* 0x000fc400078e0012 */
[----:B------:R-:W-:Y:S02]  /*1b890*/  IMAD.MOV.U32 R146, RZ, RZ, R17 ;  /* 0x000000ffff927224 */ /* 0x000fe400078e0011 */
[----:B------:R-:W-:Y:S02]  /*1b8a0*/  IMAD.MOV.U32 R35, RZ, RZ, R7 ;  /* 0x000000ffff237224 */ /* 0x000fe400078e0007 */
[----:B------:R-:W4:Y:S01]  /*1b8b0*/  LDL.LU R7, [R1+0x420] ;  /* 0x0004200001077983 */ /* 0x000f220000300800 */
[----:B------:R-:W-:-:S03]  /*1b8c0*/  IMAD.MOV.U32 R34, RZ, RZ, R5 ;  /* 0x000000ffff227224 */ /* 0x000fc600078e0005 */
[----:B------:R-:W4:Y:S04]  /*1b8d0*/  LDL.LU R5, [R1+0xad8] ;  /* 0x000ad80001057983 */ /* 0x000f280000300800 */
[----:B------:R-:W4:Y:S04]  /*1b8e0*/  LDL.LU R26, [R1+0x428] ;  /* 0x00042800011a7983 */ /* 0x000f280000300800 */
[----:B------:R-:W4:Y:S04]  /*1b8f0*/  LDL.LU R25, [R1+0xadc] ;  /* 0x000adc0001197983 */ /* 0x000f280000300800 */
[----:B------:R-:W4:Y:S04]  /*1b900*/  LDL.LU R24, [R1+0x430] ;  /* 0x0004300001187983 */ /* 0x000f280000300800 */
[----:B------:R-:W4:Y:S04]  /*1b910*/  LDL.LU R23, [R1+0xae0] ;  /* 0x000ae00001177983 */ /* 0x000f280000300800 */
[----:B------:R-:W4:Y:S04]  /*1b920*/  LDL.LU R22, [R1+0x438] ;  /* 0x0004380001167983 */ /* 0x000f280000300800 */
        /* <DEDUP_REMOVED lines=9> */
[----:B------:R-:W3:Y:S04]  /*1b9c0*/  LDL.LU R16, [R1+0x450] ;  /* 0x0004500001107983 */ /* 0x000ee80000300800 */
[----:B------:R-:W3:Y:S04]  /*1b9d0*/  LDL.LU R15, [R1+0xaf0] ;  /* 0x000af000010f7983 */ /* 0x000ee80000300800 */
[----:B------:R-:W3:Y:S04]  /*1b9e0*/  LDL.LU R2, [R1+0x458] ;  /* 0x0004580001027983 */ /* 0x000ee80000300800 */
[----:B------:R-:W3:Y:S04]  /*1b9f0*/  LDL.LU R0, [R1+0xaf4] ;  /* 0x000af40001007983 */ /* 0x000ee80000300800 */
[----:B------:R-:W-:Y:S04]  /*1ba00*/  STL.64 [R1+0x3e0], R146 ;  /* 0x0003e09201007387 */ /* 0x000fe80000100a00 */
[----:B------:R-:W-:Y:S01]  /*1ba10*/  STL.64 [R1+0x3e8], R148 ;  /* 0x0003e89401007387 */ /* 0x000fe20000100a00 */
[----:B------:R-:W-:-:S03]  /*1ba20*/  IMAD.MOV.U32 R55, RZ, RZ, R28 ;  /* 0x000000ffff377224 */ /* 0x000fc600078e001c */
[----:B------:R-:W-:Y:S01]  /*1ba30*/  STL.64 [R1+0x3f0], R34 ;  /* 0x0003f02201007387 */ /* 0x000fe20000100a00 */
[----:B------:R-:W-:Y:S02]  /*1ba40*/  IMAD.MOV.U32 R54, RZ, RZ, R27 ;  /* 0x000000ffff367224 */ /* 0x000fe400078e001b */
[----:B------:R-:W-:Y:S01]  /*1ba50*/  IMAD.MOV.U32 R73, RZ, RZ, R13 ;  /* 0x000000ffff497224 */ /* 0x000fe200078e000d */
[----:B------:R-:W-:Y:S01]  /*1ba60*/  STL.64 [R1+0x3f8], R52 ;  /* 0x0003f83401007387 */ /* 0x000fe20000100a00 */
        /* <DEDUP_REMOVED lines=17> */
[----:B------:R-:W-:-:S03]  /*1bb80*/  IMAD.MOV.U32 R112, RZ, RZ, R5 ;  /* 0x000000ffff707224 */ /* 0x000fc600078e0005 */
[----:B------:R-:W4:Y:S01]  /*1bb90*/  LDL.LU R5, [R1+0xb04] ;  /* 0x000b040001057983 */ /* 0x000f220000300800 */
[----:B------:R-:W-:Y:S01]  /*1bba0*/  IMAD.MOV.U32 R115, RZ, RZ, R26 ;  /* 0x000000ffff737224 */ /* 0x000fe200078e001a */
[----:B------:R-:W-:Y:S02]  /*1bbb0*/  MOV R114, R25 ;  /* 0x0000001900727202 */ /* 0x000fe40000000f00 */
[----:B------:R-:W-:Y:S01]  /*1bbc0*/  STL.64 [R1+0x420], R112 ;  /* 0x0004207001007387 */ /* 0x000fe20000100a00 */
[----:B------:R-:W-:Y:S02]  /*1bbd0*/  IMAD.MOV.U32 R133, RZ, RZ, R24 ;  /* 0x000000ffff857224 */ /* 0x000fe400078e0018 */
[----:B------:R-:W-:Y:S01]  /*1bbe0*/  IMAD.MOV.U32 R132, RZ, RZ, R23 ;  /* 0x000000ffff847224 */ /* 0x000fe200078e0017 */
[----:B------:R-:W-:Y:S01]  /*1bbf0*/  STL.64 [R1+0x428], R114 ;  /* 0x0004287201007387 */ /* 0x000fe20000100a00 */
[----:B------:R-:W-:Y:S02]  /*1bc00*/  IMAD.MOV.U32 R135, RZ, RZ, R22 ;  /* 0x000000ffff877224 */ /* 0x000fe400078e0016 */
[----:B------:R-:W-:Y:S01]  /*1bc10*/  IMAD.MOV.U32 R134, RZ, RZ, R21 ;  /* 0x000000ffff867224 */ /* 0x000fe200078e0015 */
[----:B------:R-:W-:Y:S04]  /*1bc20*/  STL.64 [R1+0x430], R132 ;  /* 0x0004308401007387 */ /* 0x000fe80000100a00 */
[----:B------:R-:W-:Y:S04]  /*1bc30*/  STL.64 [R1+0x438], R134 ;  /* 0x0004388601007387 */ /* 0x000fe80000100a00 */
[----:B------:R-:W4:Y:S04]  /*1bc40*/  LDL.LU R28, [R1+0x480] ;  /* 0x00048000011c7983 */ /* 0x000f280000300800 */
[----:B------:R-:W4:Y:S01]  /*1bc50*/  LDL.LU R23, [R1+0xb08] ;  /* 0x000b080001177983 */ /* 0x000f220000300800 */
[----:B------:R-:W-:-:S03]  /*1bc60*/  IMAD.MOV.U32 R163, RZ, RZ, R20 ;  /* 0x000000ffffa37224 */ /* 0x000fc600078e0014 */
[----:B------:R-:W4:Y:S01]  /*1bc70*/  LDL.LU R22, [R1+0x488] ;  /* 0x0004880001167983 */ /* 0x000f220000300800 */
[----:B---3--:R-:W-:Y:S02]  /*1bc80*/  IMAD.MOV.U32 R152, RZ, RZ, R15 ;  /* 0x000000ffff987224 */ /* 0x008fe400078e000f */
[----:B------:R-:W-:Y:S02]  /*1bc90*/  IMAD.MOV.U32 R26, RZ, RZ, R0 ;  /* 0x000000ffff1a7224 */ /* 0x000fe400078e0000 */
[----:B------:R-:W3:Y:S01]  /*1bca0*/  LDL.LU R0, [R1+0xb0c] ;  /* 0x000b0c0001007983 */ /* 0x000ee20000300800 */
[----:B------:R-:W-:-:S03]  /*1bcb0*/  IMAD.MOV.U32 R27, RZ, RZ, R2 ;  /* 0x000000ffff1b7224 */ /* 0x000fc600078e0002 */
[----:B------:R-:W3:Y:S04]  /*1bcc0*/  LDL.LU R21, [R1+0x490] ;  /* 0x0004900001157983 */ /* 0x000ee80000300800 */
[----:B------:R-:W3:Y:S04]  /*1bcd0*/  LDL.LU R20, [R1+0xb10] ;  /* 0x000b100001147983 */ /* 0x000ee80000300800 */
[----:B------:R-:W3:Y:S04]  /*1bce0*/  LDL.LU R15, [R1+0x498] ;  /* 0x00049800010f7983 */ /* 0x000ee80000300800 */
[----:B------:R-:W3:Y:S01]  /*1bcf0*/  LDL.LU R2, [R1+0xb14] ;  /* 0x000b140001027983 */ /* 0x000ee20000300800 */
[----:B------:R-:W-:-:S02]  /*1bd00*/  IMAD.MOV.U32 R162, RZ, RZ, R19 ;  /* 0x000000ffffa27224 */ /* 0x000fc400078e0013 */
[----:B------:R-:W-:Y:S02]  /*1bd10*/  IMAD.MOV.U32 R150, RZ, RZ, R17 ;  /* 0x000000ffff967224 */ /* 0x000fe400078e0011 */
[----:B------:R-:W-:Y:S02]  /*1bd20*/  IMAD.MOV.U32 R151, RZ, RZ, R18 ;  /* 0x000000ffff977224 */ /* 0x000fe400078e0012 */
[----:B------:R-:W-:Y:S01]  /*1bd30*/  IMAD.MOV.U32 R153, RZ, RZ, R16 ;  /* 0x000000ffff997224 */ /* 0x000fe200078e0010 */
[----:B------:R-:W-:Y:S01]  /*1bd40*/  STL.64 [R1+0x440], R162 ;  /* 0x000440a201007387 */ /* 0x000fe20000100a00 */
[----:B------:R-:W-:-:S03]  /*1bd50*/  IMAD.MOV.U32 R19, RZ, RZ, R9 ;  /* 0x000000ffff137224 */ /* 0x000fc600078e0009 */
[----:B------:R-:W-:Y:S01]  /*1bd60*/  STL.64 [R1+0x448], R150 ;  /* 0x0004489601007387 */ /* 0x000fe20000100a00 */
[----:B------:R-:W-:-:S03]  /*1bd70*/  IMAD.MOV.U32 R18, RZ, RZ, R8 ;  /* 0x000000ffff127224 */ /* 0x000fc600078e0008 */
[----:B------:R-:W-:Y:S04]  /*1bd80*/  STL.64 [R1+0x450], R152 ;  /* 0x0004509801007387 */ /* 0x000fe80000100a00 */
[----:B------:R-:W-:Y:S04]  /*1bd90*/  STL.64 [R1+0x458], R26 ;  /* 0x0004581a01007387 */ /* 0x000fe80000100a00 */
[----:B------:R-:W3:Y:S01]  /*1bda0*/  LDL.LU R9, [R1+0x4a0] ;  /* 0x0004a00001097983 */ /* 0x000ee20000300800 */
[----:B------:R-:W-:-:S03]  /*1bdb0*/  IMAD.MOV.U32 R16, RZ, RZ, R12 ;  /* 0x000000ffff107224 */ /* 0x000fc600078e000c */
[----:B------:R-:W3:Y:S01]  /*1bdc0*/  LDL.LU R8, [R1+0xb18] ;  /* 0x000b180001087983 */ /* 0x000ee20000300800 */
[----:B------:R-:W-:Y:S02]  /*1bdd0*/  IMAD.MOV.U32 R17, RZ, RZ, R13 ;  /* 0x000000ffff117224 */ /* 0x000fe400078e000d */
[----:B--2---:R-:W-:Y:S02]  /*1bde0*/  IMAD.MOV.U32 R37, RZ, RZ, R6 ;  /* 0x000000ffff257224 */ /* 0x004fe400078e0006 */
[----:B------:R-:W2:Y:S01]  /*1bdf0*/  LDL.LU R6, [R1+0x4a8] ;  /* 0x0004a80001067983 */ /* 0x000ea20000300800 */
[----:B----4-:R-:W-:-:S03]  /*1be00*/  IMAD.MOV.U32 R36, RZ, RZ, R3 ;  /* 0x000000ffff247224 */ /* 0x010fc600078e0003 */
[----:B------:R-:W4:Y:S04]  /*1be10*/  LDL.LU R3, [R1+0xb1c] ;  /* 0x000b1c0001037983 */ /* 0x000f280000300800 */
[----:B------:R-:W4:Y:S04]  /*1be20*/  LDL.LU R25, [R1+0x4b0] ;  /* 0x0004b00001197983 */ /* 0x000f280000300800 */
[----:B------:R-:W4:Y:S04]  /*1be30*/  LDL.LU R12, [R1+0xb20] ;  /* 0x000b2000010c7983 */ /* 0x000f280000300800 */
[----:B------:R-:W4:Y:S04]  /*1be40*/  LDL.LU R24, [R1+0x4b8] ;  /* 0x0004b80001187983 */ /* 0x000f280000300800 */
[----:B------:R-:W4:Y:S01]  /*1be50*/  LDL.LU R13, [R1+0xb24] ;  /* 0x000b2400010d7983 */ /* 0x000f220000300800 */
[----:B------:R-:W-:-:S03]  /*1be60*/  IMAD.MOV.U32 R39, RZ, RZ, R7 ;  /* 0x000000ffff277224 */ /* 0x000fc600078e0007 */
[----:B------:R-:W4:Y:S01]  /*1be70*/  LDL.LU R7, [R1+0x4c0] ;  /* 0x0004c00001077983 */ /* 0x000f220000300800 */
[----:B------:R-:W-:-:S03]  /*1be80*/  MOV R38, R5 ;  /* 0x0000000500267202 */ /* 0x000fc60000000f00 */
[----:B------:R-:W4:Y:S04]  /*1be90*/  LDL.LU R5, [R1+0xb28] ;  /* 0x000b280001057983 */ /* 0x000f280000300800 */
[----:B------:R-:W-:Y:S04]  /*1bea0*/  STL.64 [R1+0x460], R16 ;  /* 0x0004601001007387 */ /* 0x000fe80000100a00 */
[----:B------:R-:W-:Y:S04]  /*1beb0*/  STL.64 [R1+0x468], R18 ;  /* 0x0004681201007387 */ /* 0x000fe80000100a00 */
[----:B------:R-:W-:Y:S04]  /*1bec0*/  STL.64 [R1+0x470], R36 ;  /* 0x0004702401007387 */ /* 0x000fe80000100a00 */
[----:B------:R-:W-:Y:S04]  /*1bed0*/  STL.64 [R1+0x478], R38 ;  /* 0x0004782601007387 */ /* 0x000fe80000100a00 */
        /* <DEDUP_REMOVED lines=12> */
[----:B------:R-:W-:-:S03]  /*1bfa0*/  IMAD.MOV.U32 R96, RZ, RZ, R2 ;  /* 0x000000ffff607224 */ /* 0x000fc600078e0002 */
[----:B------:R-:W3:Y:S01]  /*1bfb0*/  LDL.LU R2, [R1+0xb38] ;  /* 0x000b380001027983 */ /* 0x000ee20000300800 */
[----:B------:R-:W-:Y:S02]  /*1bfc0*/  IMAD.MOV.U32 R76, RZ, RZ, R20 ;  /* 0x000000ffff4c7224 */ /* 0x000fe400078e0014 */
[----:B------:R-:W-:Y:S02]  /*1bfd0*/  IMAD.MOV.U32 R97, RZ, RZ, R15 ;  /* 0x000000ffff617224 */ /* 0x000fe400078e000f */
[----:B------:R-:W3:Y:S04]  /*1bfe0*/  LDL.LU R15, [R1+0xb3c] ;  /* 0x000b3c00010f7983 */ /* 0x000ee80000300800 */
[----:B------:R-:W-:Y:S04]  /*1bff0*/  STL.64 [R1+0x480], R56 ;  /* 0x0004803801007387 */ /* 0x000fe80000100a00 */
[----:B------:R-:W-:Y:S04]  /*1c000*/  STL.64 [R1+0x488], R58 ;  /* 0x0004883a01007387 */ /* 0x000fe80000100a00 */
[----:B------:R-:W-:Y:S04]  /*1c010*/  STL.64 [R1+0x490], R76 ;  /* 0x0004904c01007387 */ /* 0x000fe80000100a00 */
[----:B------:R-:W-:Y:S01]  /*1c020*/  STL.64 [R1+0x498], R96 ;  /* 0x0004986001007387 */ /* 0x000fe20000100a00 */
[----:B------:R-:W-:-:S03]  /*1c030*/  IMAD.MOV.U32 R99, RZ, RZ, R9 ;  /* 0x000000ffff637224 */ /* 0x000fc600078e0009 */
[----:B------:R-:W3:Y:S01]  /*1c040*/  LDL.LU R20, [R1+0x4e8] ;  /* 0x0004e80001147983 */ /* 0x000ee20000300800 */
[----:B------:R-:W-:Y:S02]  /*1c050*/  IMAD.MOV.U32 R98, RZ, RZ, R8 ;  /* 0x000000ffff627224 */ /* 0x000fe400078e0008 */
[----:B--2---:R-:W-:Y:S02]  /*1c060*/  IMAD.MOV.U32 R9, RZ, RZ, R6 ;  /* 0x000000ffff097224 */ /* 0x004fe400078e0006 */
[----:B------:R-:W2:Y:S01]  /*1c070*/  LDL.LU R6, [R1+0x4f0] ;  /* 0x0004f00001067983 */ /* 0x000ea20000300800 */
[----:B----4-:R-:W-:-:S03]  /*1c080*/  IMAD.MOV.U32 R8, RZ, RZ, R3 ;  /* 0x000000ffff087224 */ /* 0x010fc600078e0003 */
[----:B------:R-:W4:Y:S01]  /*1c090*/  LDL.LU R3, [R1+0xb98] ;  /* 0x000b980001037983 */ /* 0x000f220000300800 */
[----:B------:R-:W-:Y:S02]  /*1c0a0*/  IMAD.MOV.U32 R117, RZ, RZ, R25 ;  /* 0x000000ffff757224 */ /* 0x000fe400078e0019 */
[----:B------:R-:W-:Y:S02]  /*1c0b0*/  IMAD.MOV.U32 R116, RZ, RZ, R12 ;  /* 0x000000ffff747224 */ /* 0x000fe400078e000c */
[----:B------:R-:W4:Y:S01]  /*1c0c0*/  LDL.LU R12, [R1+0xb9c] ;  /* 0x000b9c00010c7983 */ /* 0x000f220000300800 */
[----:B------:R-:W-:Y:S02]  /*1c0d0*/  IMAD.MOV.U32 R119, RZ, RZ, R24 ;  /* 0x000000ffff777224 */ /* 0x000fe400078e0018 */
[----:B------:R-:W-:Y:S02]  /*1c0e0*/  IMAD.MOV.U32 R118, RZ, RZ, R13 ;  /* 0x000000ffff767224 */ /* 0x000fe400078e000d */
        /* <DEDUP_REMOVED lines=11> */
[----:B------:R-:W-:Y:S01]  /*1c1a0*/  IMAD.MOV.U32 R137, RZ, RZ, R30 ;  /* 0x000000ffff897224 */ /* 0x000fe200078e001e */
[----:B------:R-:W-:-:S02]  /*1c1b0*/  MOV R136, R29 ;  /* 0x0000001d00887202 */ /* 0x000fc40000000f00 */
[----:B------:R-:W4:Y:S04]  /*1c1c0*/  LDL.LU R29, [R1+0xba8] ;  /* 0x000ba800011d7983 */ /* 0x000f280000300800 */
[----:B------:R-:W4:Y:S01]  /*1c1d0*/  LDL.LU R30, [R1+0x510] ;  /* 0x00051000011e7983 */ /* 0x000f220000300800 */
[----:B------:R-:W-:Y:S02]  /*1c1e0*/  IMAD.MOV.U32 R139, RZ, RZ, R28 ;  /* 0x000000ffff8b7224 */ /* 0x000fe400078e001c */
[----:B------:R-:W-:Y:S02]  /*1c1f0*/  IMAD.MOV.U32 R138, RZ, RZ, R23 ;  /* 0x000000ffff8a7224 */ /* 0x000fe400078e0017 */
[----:B------:R-:W-:Y:S02]  /*1c200*/  IMAD.MOV.U32 R155, RZ, RZ, R22 ;  /* 0x000000ffff9b7224 */ /* 0x000fe400078e0016 */
[----:B---3--:R-:W-:-:S02]  /*1c210*/  IMAD.MOV.U32 R154, RZ, RZ, R0 ;  /* 0x000000ffff9a7224 */ /* 0x008fc400078e0000 */
[----:B------:R-:W3:Y:S04]  /*1c220*/  LDL.LU R0, [R1+0xbac] ;  /* 0x000bac0001007983 */ /* 0x000ee80000300800 */
[----:B------:R-:W-:Y:S04]  /*1c230*/  STL.64 [R1+0x4c0], R24 ;  /* 0x0004c01801007387 */ /* 0x000fe80000100a00 */
[----:B------:R-:W-:Y:S04]  /*1c240*/  STL.64 [R1+0x4c8], R136 ;  /* 0x0004c88801007387 */ /* 0x000fe80000100a00 */
[----:B------:R-:W-:Y:S01]  /*1c250*/  STL.64 [R1+0x4d0], R138 ;  /* 0x0004d08a01007387 */ /* 0x000fe20000100a00 */
[----:B------:R-:W-:-:S03]  /*1c260*/  IMAD.MOV.U32 R156, RZ, RZ, R2 ;  /* 0x000000ffff9c7224 */ /* 0x000fc600078e0002 */
[----:B------:R-:W-:Y:S04]  /*1c270*/  STL.64 [R1+0x4d8], R154 ;  /* 0x0004d89a01007387 */ /* 0x000fe80000100a00 */
[----:B------:R-:W3:Y:S01]  /*1c280*/  LDL.LU R2, [R1+0x518] ;  /* 0x0005180001027983 */ /* 0x000ee20000300800 */
[----:B------:R-:W-:-:S03]  /*1c290*/  IMAD.MOV.U32 R157, RZ, RZ, R21 ;  /* 0x000000ffff9d7224 */ /* 0x000fc600078e0015 */
[----:B------:R-:W3:Y:S01]  /*1c2a0*/  LDL.LU R28, [R1+0x520] ;  /* 0x00052000011c7983 */ /* 0x000ee20000300800 */
[----:B------:R-:W-:Y:S02]  /*1c2b0*/  IMAD.MOV.U32 R21, RZ, RZ, R20 ;  /* 0x000000ffff157224 */ /* 0x000fe400078e0014 */
[----:B------:R-:W-:Y:S02]  /*1c2c0*/  IMAD.MOV.U32 R20, RZ, RZ, R15 ;  /* 0x000000ffff147224 */ /* 0x000fe400078e000f */
[----:B------:R-:W3:Y:S01]  /*1c2d0*/  LDL.LU R15, [R1+0xbb0] ;  /* 0x000bb000010f7983 */ /* 0x000ee20000300800 */
[----:B--2---:R-:W-:-:S03]  /*1c2e0*/  IMAD.MOV.U32 R23, RZ, RZ, R6 ;  /* 0x000000ffff177224 */ /* 0x004fc600078e0006 */
[----:B------:R-:W2:Y:S01]  /*1c2f0*/  LDL.LU R6, [R1+0x528] ;  /* 0x0005280001067983 */ /* 0x000ea20000300800 */
[----:B----4-:R-:W-:-:S03]  /*1c300*/  IMAD.MOV.U32 R22, RZ, RZ, R3 ;  /* 0x000000ffff167224 */ /* 0x010fc600078e0003 */
[----:B------:R-:W4:Y:S01]  /*1c310*/  LDL.LU R3, [R1+0xbb4] ;  /* 0x000bb40001037983 */ /* 0x000f220000300800 */
[----:B------:R-:W-:Y:S02]  /*1c320*/  IMAD.MOV.U32 R40, RZ, RZ, R12 ;  /* 0x000000ffff287224 */ /* 0x000fe400078e000c */
[----:B------:R-:W-:Y:S02]  /*1c330*/  IMAD.MOV.U32 R41, RZ, RZ, R13 ;  /* 0x000000ffff297224 */ /* 0x000fe400078e000d */
[----:B------:R-:W4:Y:S04]  /*1c340*/  LDL.LU R13, [R1+0x530] ;  /* 0x00053000010d7983 */ /* 0x000f280000300800 */
        /* <DEDUP_REMOVED lines=9> */
[----:B---3--:R-:W-:-:S03]  /*1c3e0*/  IMAD.MOV.U32 R81, RZ, RZ, R2 ;  /* 0x000000ffff517224 */ /* 0x008fc600078e0002 */
[----:B------:R-:W3:Y:S01]  /*1c3f0*/  LDL.LU R2, [R1+0x540] ;  /* 0x0005400001027983 */ /* 0x000ee20000300800 */
[----:B------:R-:W-:Y:S02]  /*1c400*/  IMAD.MOV.U32 R61, RZ, RZ, R60 ;  /* 0x000000ffff3d7224 */ /* 0x000fe400078e003c */
[----:B------:R-:W-:Y:S01]  /*1c410*/  IMAD.MOV.U32 R60, RZ, RZ, R31 ;  /* 0x000000ffff3c7224 */ /* 0x000fe200078e001f */
[----:B------:R-:W-:Y:S01]  /*1c420*/  MOV R80, R0 ;  /* 0x0000000000507202 */ /* 0x000fe20000000f00 */
[----:B------:R-:W-:Y:S01]  /*1c430*/  IMAD.MOV.U32 R62, RZ, RZ, R29 ;  /* 0x000000ffff3e7224 */ /* 0x000fe200078e001d */
[----:B------:R-:W3:Y:S01]  /*1c440*/  LDL.LU R0, [R1+0xbc0] ;  /* 0x000bc00001007983 */ /* 0x000ee20000300800 */
[----:B------:R-:W-:-:S03]  /*1c450*/  IMAD.MOV.U32 R63, RZ, RZ, R30 ;  /* 0x000000ffff3f7224 */ /* 0x000fc600078e001e */
[----:B------:R-:W-:Y:S04]  /*1c460*/  STL.64 [R1+0x500], R42 ;  /* 0x0005002a01007387 */ /* 0x000fe80000100a00 */
[----:B------:R-:W-:Y:S04]  /*1c470*/  STL.64 [R1+0x508], R60 ;  /* 0x0005083c01007387 */ /* 0x000fe80000100a00 */
[----:B------:R-:W-:Y:S04]  /*1c480*/  STL.64 [R1+0x510], R62 ;  /* 0x0005103e01007387 */ /* 0x000fe80000100a00 */
[----:B------:R-:W-:Y:S01]  /*1c490*/  STL.64 [R1+0x518], R80 ;  /* 0x0005185001007387 */ /* 0x000fe20000100a00 */
[----:B------:R-:W-:-:S02]  /*1c4a0*/  IMAD.MOV.U32 R100, RZ, RZ, R15 ;  /* 0x000000ffff647224 */ /* 0x000fc400078e000f */
[----:B------:R-:W-:Y:S02]  /*1c4b0*/  IMAD.MOV.U32 R101, RZ, RZ, R28 ;  /* 0x000000ffff657224 */ /* 0x000fe400078e001c */
[----:B--2---:R-:W-:Y:S02]  /*1c4c0*/  IMAD.MOV.U32 R103, RZ, RZ, R6 ;  /* 0x000000ffff677224 */ /* 0x004fe400078e0006 */
[----:B------:R-:W2:Y:S01]  /*1c4d0*/  LDL.LU R6, [R1+0x548] ;  /* 0x0005480001067983 */ /* 0x000ea20000300800 */
[----:B----4-:R-:W-:-:S03]  /*1c4e0*/  IMAD.MOV.U32 R102, RZ, RZ, R3 ;  /* 0x000000ffff667224 */ /* 0x010fc600078e0003 */
[----:B------:R-:W4:Y:S04]  /*1c4f0*/  LDL.LU R3, [R1+0xbc4] ;  /* 0x000bc40001037983 */ /* 0x000f280000300800 */
[----:B------:R-:W4:Y:S01]  /*1c500*/  LDL.LU R31, [R1+0x550] ;  /* 0x00055000011f7983 */ /* 0x000f220000300800 */
[----:B------:R-:W-:-:S03]  /*1c510*/  IMAD.MOV.U32 R121, RZ, RZ, R13 ;  /* 0x000000ffff797224 */ /* 0x000fc600078e000d */
[----:B------:R-:W4:Y:S01]  /*1c520*/  LDL.LU R13, [R1+0xbc8] ;  /* 0x000bc800010d7983 */ /* 0x000f220000300800 */
[----:B------:R-:W-:-:S03]  /*1c530*/  IMAD.MOV.U32 R120, RZ, RZ, R12 ;  /* 0x000000ffff787224 */ /* 0x000fc600078e000c */
[----:B------:R-:W4:Y:S04]  /*1c540*/  LDL.LU R29, [R1+0x558] ;  /* 0x00055800011d7983 */ /* 0x000f280000300800 */
[----:B------:R-:W4:Y:S04]  /*1c550*/  LDL.LU R12, [R1+0xbcc] ;  /* 0x000bcc00010c7983 */ /* 0x000f280000300800 */
[----:B------:R-:W4:Y:S01]  /*1c560*/  LDL.LU R15, [R1+0x560] ;  /* 0x00056000010f7983 */ /* 0x000f220000300800 */
[----:B------:R-:W-:Y:S02]  /*1c570*/  IMAD.MOV.U32 R123, RZ, RZ, R7 ;  /* 0x000000ffff7b7224 */ /* 0x000fe400078e0007 */
[----:B------:R-:W-:-:S02]  /*1c580*/  IMAD.MOV.U32 R122, RZ, RZ, R5 ;  /* 0x000000ffff7a7224 */ /* 0x000fc400078e0005 */
[----:B------:R-:W4:Y:S04]  /*1c590*/  LDL.LU R5, [R1+0xbd0] ;  /* 0x000bd00001057983 */ /* 0x000f280000300800 */
[----:B------:R-:W-:Y:S04]  /*1c5a0*/  STL.64 [R1+0x520], R100 ;  /* 0x0005206401007387 */ /* 0x000fe80000100a00 */
[----:B------:R-:W-:Y:S04]  /*1c5b0*/  STL.64 [R1+0x528], R102 ;  /* 0x0005286601007387 */ /* 0x000fe80000100a00 */
[----:B------:R-:W-:Y:S04]  /*1c5c0*/  STL.64 [R1+0x530], R120 ;  /* 0x0005307801007387 */ /* 0x000fe80000100a00 */
[----:B------:R-:W-:Y:S04]  /*1c5d0*/  STL.64 [R1+0x538], R122 ;  /* 0x0005387a01007387 */ /* 0x000fe80000100a00 */
[----:B------:R-:W4:Y:S01]  /*1c5e0*/  LDL.LU R28, [R1+0x568] ;  /* 0x00056800011c7983 */ /* 0x000f220000300800 */
[----:B---3--:R-:W-:-:S03]  /*1c5f0*/  IMAD.MOV.U32 R141, RZ, RZ, R2 ;  /* 0x000000ffff8d7224 */ /* 0x008fc600078e0002 */
[----:B------:R-:W3:Y:S01]  /*1c600*/  LDL.LU R2, [R1+0xbd4] ;  /* 0x000bd40001027983 */ /* 0x000ee20000300800 */
[----:B------:R-:W-:-:S03]  /*1c610*/  IMAD.MOV.U32 R140, RZ, RZ, R0 ;  /* 0x000000ffff8c7224 */ /* 0x000fc600078e0000 */
[----:B------:R-:W3:Y:S04]  /*1c620*/  LDL R0, [R1+0x8a4] ;  /* 0x0008a40001007983 */ /* 0x000ee80000100800 */
[----:B------:R-:W3:Y:S01]  /*1c630*/  LDL.LU R30, [R1+0x570] ;  /* 0x00057000011e7983 */ /* 0x000ee20000300800 */
[----:B--2---:R-:W-:Y:S02]  /*1c640*/  IMAD.MOV.U32 R7, RZ, RZ, R6 ;  /* 0x000000ffff077224 */ /* 0x004fe400078e0006 */
[----:B----4-:R-:W-:Y:S02]  /*1c650*/  IMAD.MOV.U32 R6, RZ, RZ, R3 ;  /* 0x000000ffff067224 */ /* 0x010fe400078e0003 */
[----:B------:R-:W2:Y:S01]  /*1c660*/  LDL.LU R3, [R1+0xbd8] ;  /* 0x000bd80001037983 */ /* 0x000ea20000300800 */
[----:B------:R-:W-:-:S02]  /*1c670*/  IMAD.MOV.U32 R125, RZ, RZ, R31 ;  /* 0x000000ffff7d7224 */ /* 0x000fc400078e001f */
[----:B------:R-:W-:Y:S02]  /*1c680*/  IMAD.MOV.U32 R124, RZ, RZ, R13 ;  /* 0x000000ffff7c7224 */ /* 0x000fe400078e000d */
[----:B------:R-:W4:Y:S04]  /*1c690*/  LDL.LU R13, [R1+0x578] ;  /* 0x00057800010d7983 */ /* 0x000f280000300800 */
[----:B------:R-:W-:Y:S01]  /*1c6a0*/  STL.64 [R1+0x540], R140 ;  /* 0x0005408c01007387 */ /* 0x000fe20000100a00 */
[----:B------:R-:W-:Y:S02]  /*1c6b0*/  IMAD.MOV.U32 R143, RZ, RZ, R29 ;  /* 0x000000ffff8f7224 */ /* 0x000fe400078e001d */
[----:B------:R-:W-:Y:S01]  /*1c6c0*/  IMAD.MOV.U32 R142, RZ, RZ, R12 ;  /* 0x000000ffff8e7224 */ /* 0x000fe200078e000c */
[----:B------:R-:W-:Y:S01]  /*1c6d0*/  STL.64 [R1+0x548], R6 ;  /* 0x0005480601007387 */ /* 0x000fe20000100a00 */
[----:B------:R-:W-:-:S03]  /*1c6e0*/  IMAD.MOV.U32 R145, RZ, RZ, R15 ;  /* 0x000000ffff917224 */ /* 0x000fc600078e000f */
[----:B------:R-:W-:Y:S04]  /*1c6f0*/  STL.64 [R1+0x550], R124 ;  /* 0x0005507c01007387 */ /* 0x000fe80000100a00 */
[----:B------:R-:W2:Y:S01]  /*1c700*/  LDL.LU R12, [R1+0x580] ;  /* 0x00058000010c7983 */ /* 0x000ea20000300800 */
[----:B------:R-:W-:-:S03]  /*1c710*/  IMAD.MOV.U32 R144, RZ, RZ, R5 ;  /* 0x000000ffff907224 */ /* 0x000fc600078e0005 */
[----:B------:R-:W2:Y:S04]  /*1c720*/  LDL.LU R5, [R1+0xbdc] ;  /* 0x000bdc0001057983 */ /* 0x000ea80000300800 */
[----:B------:R-:W2:Y:S01]  /*1c730*/  LDL R15, [R1+0x8a0] ;  /* 0x0008a000010f7983 */ /* 0x000ea20000100800 */
[----:B------:R-:W-:Y:S01]  /*1c740*/  MOV R29, R28 ;  /* 0x0000001c001d7202 */ /* 0x000fe20000000f00 */
[----:B---3--:R-:W-:Y:S02]  /*1c750*/  IMAD.MOV.U32 R28, RZ, RZ, R2 ;  /* 0x000000ffff1c7224 */ /* 0x008fe400078e0002 */
[----:B------:R-:W3:Y:S01]  /*1c760*/  LDL.LU R2, [R1+0xbe0] ;  /* 0x000be00001027983 */ /* 0x000ee20000300800 */
[----:B------:R-:W-:Y:S01]  /*1c770*/  ISETP.GT.AND P5, PT, R4, RZ, PT ;  /* 0x000000ff0400720c */ /* 0x000fe20003fa4270 */
[----:B------:R-:W-:-:S02]  /*1c780*/  IMAD.MOV.U32 R83, RZ, RZ, R30 ;  /* 0x000000ffff537224 */ /* 0x000fc400078e001e */
[----:B----4-:R-:W-:Y:S02]  /*1c790*/  IMAD.MOV.U32 R30, RZ, RZ, R13 ;  /* 0x000000ffff1e7224 */ /* 0x010fe400078e000d */
[----:B------:R-:W-:Y:S02]  /*1c7a0*/  IMAD.MOV.U32 R13, RZ, RZ, R160 ;  /* 0x000000ffff0d7224 */ /* 0x000fe400078e00a0 */
[----:B---3--:R-:W-:-:S06]  /*1c7b0*/  IMAD.MOV.U32 R160, RZ, RZ, R2 ;  /* 0x000000ffffa07224 */ /* 0x008fcc00078e0002 */
[----:B------:R-:W3:Y:S01]  /*1c7c0*/  @P5 LDG.E.U16 R0, desc[UR16][R160.64] ;  /* 0x00000010a0005981 */ /* 0x000ee2000c1e1500 */
[----:B--2---:R-:W-:Y:S02]  /*1c7d0*/  IMAD.MOV.U32 R82, RZ, RZ, R3 ;  /* 0x000000ffff527224 */ /* 0x004fe400078e0003 */
[----:B------:R-:W-:Y:S01]  /*1c7e0*/  IMAD.MOV.U32 R31, RZ, RZ, R158 ;  /* 0x000000ffff1f7224 */ /* 0x000fe200078e009e */
[----:B------:R-:W-:Y:S04]  /*1c7f0*/  STL.64 [R1+0x558], R142 ;  /* 0x0005588e01007387 */ /* 0x000fe80000100a00 */
[----:B------:R-:W-:Y:S04]  /*1c800*/  STL.64 [R1+0x560], R144 ;  /* 0x0005609001007387 */ /* 0x000fe80000100a00 */
[----:B------:R-:W2:Y:S04]  /*1c810*/  LDL R79, [R1+0x898] ;  /* 0x00089800014f7983 */ /* 0x000ea80000100800 */
[----:B------:R-:W4:Y:S04]  /*1c820*/  LDL R3, [R1+0x894] ;  /* 0x0008940001037983 */ /* 0x000f280000100800 */
[----:B------:R-:W-:Y:S01]  /*1c830*/  STL.64 [R1+0x568], R28 ;  /* 0x0005681c01007387 */ /* 0x000fe20000100a00 */
[----:B------:R-:W-:-:S03]  /*1c840*/  IMAD.MOV.U32 R158, RZ, RZ, R5 ;  /* 0x000000ffff9e7224 */ /* 0x000fc600078e0005 */
[----:B------:R-:W-:Y:S04]  /*1c850*/  STL.64 [R1+0x570], R82 ;  /* 0x0005705201007387 */ /* 0x000fe80000100a00 */
[----:B------:R-:W2:Y:S04]  /*1c860*/  LDL R78, [R1+0x890] ;  /* 0x00089000014e7983 */ /* 0x000ea80000100800 */
[----:B------:R-:W-:Y:S04]  /*1c870*/  STL.64 [R1+0x578], R30 ;  /* 0x0005781e01007387 */ /* 0x000fe80000100a00 */
[----:B------:R-:W-:Y:S04]  /*1c880*/  STL.64 [R1+0x580], R12 ;  /* 0x0005800c01007387 */ /* 0x000fe80000100a00 */
[----:B------:R-:W2:Y:S04]  /*1c890*/  LDL R93, [R1+0x88c] ;  /* 0x00088c00015d7983 */ /* 0x000ea80000100800 */
[----:B------:R-:W4:Y:S04]  /*1c8a0*/  LDL R92, [R1+0x888] ;  /* 0x00088800015c7983 */ /* 0x000f280000100800 */
[----:B------:R-:W4:Y:S04]  /*1c8b0*/  LDL R2, [R1+0x880] ;  /* 0x0008800001027983 */ /* 0x000f280000100800 */
[----:B------:R-:W4:Y:S04]  /*1c8c0*/  LDL R5, [R1+0x87c] ;  /* 0x00087c0001057983 */ /* 0x000f280000100800 */
[----:B------:R-:W4:Y:S04]  /*1c8d0*/  @P5 LDG.E.U16 R15, desc[UR16][R158.64] ;  /* 0x000000109e0f5981 */ /* 0x000f28000c1e1500 */
[----:B---3--:R0:W-:Y:S04]  /*1c8e0*/  @P5 STL [R1+0x8a4], R0 ;  /* 0x0008a40001005387 */ /* 0x0081e80000100800 */
[----:B0-----:R-:W3:Y:S04]  /*1c8f0*/  LDL R0, [R1+0x878] ;  /* 0x0008780001007983 */ /* 0x001ee80000100800 */
[----:B------:R-:W-:Y:S04]  /*1c900*/  STL [R1+0xea8], R160 ;  /* 0x000ea8a001007387 */ /* 0x000fe80000100800 */
[----:B------:R0:W-:Y:S04]  /*1c910*/  STL [R1+0x1084], R160 ;  /* 0x001084a001007387 */ /* 0x0001e80000100800 */
[----:B0-----:R-:W3:Y:S01]  /*1c920*/  LDL R160, [R1+0x89c] ;  /* 0x00089c0001a07983 */ /* 0x001ee20000100800 */
[----:B------:R-:W-:-:S03]  /*1c930*/  ISETP.GT.AND P0, PT, R4, 0x1, PT ;  /* 0x000000010400780c */ /* 0x000fc60003f04270 */
[----:B------:R-:W-:Y:S04]  /*1c940*/  STL [R1+0xea4], R161 ;  /* 0x000ea4a101007387 */ /* 0x000fe80000100800 */
[----:B------:R0:W-:Y:S06]  /*1c950*/  STL [R1+0x1088], R161 ;  /* 0x001088a101007387 */ /* 0x0001ec0000100800 */
[----:B--2---:R-:W2:Y:S04]  /*1c960*/  @P0 LDG.E.U16 R79, desc[UR16][R30.64] ;  /* 0x000000101e4f0981 */ /* 0x004ea8000c1e1500 */
[----:B0-----:R-:W2:Y:S04]  /*1c970*/  LDL.LU R161, [R1+0x870] ;  /* 0x0008700001a17983 */ /* 0x001ea80000300800 */
[----:B----4-:R0:W-:Y:S04]  /*1c980*/  @P5 STL [R1+0x8a0], R15 ;  /* 0x0008a00f01005387 */ /* 0x0101e80000100800 */
[----:B0-----:R-:W4:Y:S04]  /*1c990*/  LDL.LU R15, [R1+0x16b8] ;  /* 0x0016b800010f7983 */ /* 0x001f280000300800 */
[----:B------:R-:W-:Y:S04]  /*1c9a0*/  STL [R1+0xeb0], R158 ;  /* 0x000eb09e01007387 */ /* 0x000fe80000100800 */
[----:B------:R0:W-:Y:S04]  /*1c9b0*/  STL [R1+0x108c], R158 ;  /* 0x00108c9e01007387 */ /* 0x0001e80000100800 */
[----:B0-----:R-:W4:Y:S04]  /*1c9c0*/  LDL.LU R158, [R1+0x874] ;  /* 0x00087400019e7983 */ /* 0x001f280000300800 */
[----:B------:R-:W-:Y:S04]  /*1c9d0*/  STL [R1+0xeac], R159 ;  /* 0x000eac9f01007387 */ /* 0x000fe80000100800 */
[----:B------:R0:W-:Y:S04]  /*1c9e0*/  STL [R1+0x1090], R159 ;  /* 0x0010909f01007387 */ /* 0x0001e80000100800 */
[----:B0-----:R-:W4:Y:S01]  /*1c9f0*/  LDL R159, [R1+0x884] ;  /* 0x00088400019f7983 */ /* 0x001f220000100800 */
[----:B------:R-:W-:-:S13]  /*1ca00*/  ISETP.GT.AND P4, PT, R4, 0x2, PT ;  /* 0x000000020400780c */ /* 0x000fda0003f84270 */
[----:B------:R-:W4:Y:S01]  /*1ca10*/  @P4 LDG.E.U16 R3, desc[UR16][R82.64] ;  /* 0x0000001052034981 */ /* 0x000f22000c1e1500 */
[C---:B------:R-:W-:Y:S02]  /*1ca20*/  ISETP.GT.AND P3, PT, R4.reuse, 0x3, PT ;  /* 0x000000030400780c */ /* 0x040fe40003f64270 */
[C---:B------:R-:W-:Y:S01]  /*1ca30*/  ISETP.GT.AND P6, PT, R4.reuse, 0x4, PT ;  /* 0x000000040400780c */ /* 0x040fe20003fc4270 */
[----:B------:R-:W4:Y:S04]  /*1ca40*/  @P4 LDG.E.U16 R78, desc[UR16][R28.64] ;  /* 0x000000101c4e4981 */ /* 0x000f28000c1e1500 */
[----:B---3--:R-:W3:Y:S01]  /*1ca50*/  @P0 LDG.E.U16 R160, desc[UR16][R12.64] ;  /* 0x000000100ca00981 */ /* 0x008ee2000c1e1500 */
[----:B------:R-:W-:-:S05]  /*1ca60*/  ISETP.GT.AND P5, PT, R4, 0x5, PT ;  /* 0x000000050400780c */ /* 0x000fca0003fa4270 */
[----:B------:R-:W3:Y:S04]  /*1ca70*/  @P3 LDG.E.U16 R93, desc[UR16][R144.64] ;  /* 0x00000010905d3981 */ /* 0x000ee8000c1e1500 */
[----:B------:R-:W3:Y:S04]  /*1ca80*/  @P3 LDG.E.U16 R92, desc[UR16][R142.64] ;  /* 0x000000108e5c3981 */ /* 0x000ee8000c1e1500 */
[----:B------:R-:W3:Y:S04]  /*1ca90*/  LDL.LU.64 R12, [R1+0x16b0] ;  /* 0x0016b000010c7983 */ /* 0x000ee80000300a00 */
[----:B------:R-:W3:Y:S04]  /*1caa0*/  LDL.LU.64 R30, [R1+0x16a8] ;  /* 0x0016a800011e7983 */ /* 0x000ee80000300a00 */
[----:B--2---:R-:W-:Y:S04]  /*1cab0*/  @P0 STL [R1+0x898], R79 ;  /* 0x0008984f01000387 */ /* 0x004fe80000100800 */
[----:B------:R-:W2:Y:S04]  /*1cac0*/  @P6 LDG.E.U16 R2, desc[UR16][R6.64] ;  /* 0x0000001006026981 */ /* 0x000ea8000c1e1500 */
[----:B------:R-:W2:Y:S04]  /*1cad0*/  @P5 LDG.E.U16 R0, desc[UR16][R122.64] ;  /* 0x000000107a005981 */ /* 0x000ea8000c1e1500 */
[----:B------:R-:W2:Y:S04]  /*1cae0*/  @P5 LDG.E.U16 R5, desc[UR16][R140.64] ;  /* 0x000000108c055981 */ /* 0x000ea8000c1e1500 */
[----:B----4-:R-:W4:Y:S04]  /*1caf0*/  @P6 LDG.E.U16 R159, desc[UR16][R124.64] ;  /* 0x000000107c9f6981 */ /* 0x010f28000c1e1500 */
[----:B---3--:R-:W-:Y:S01]  /*1cb00*/  @P0 STL [R1+0x89c], R160 ;  /* 0x00089ca001000387 */ /* 0x008fe20000100800 */
[----:B------:R-:W-:-:S03]  /*1cb10*/  ISETP.GT.AND P0, PT, R4, 0x6, PT ;  /* 0x000000060400780c */ /* 0x000fc60003f04270 */
[----:B------:R-:W3:Y:S04]  /*1cb20*/  LDL.LU R82, [R1+0x16a0] ;  /* 0x0016a00001527983 */ /* 0x000ee80000300800 */
[----:B------:R-:W3:Y:S06]  /*1cb30*/  LDL R83, [R1+0xb94] ;  /* 0x000b940001537983 */ /* 0x000eec0000100800 */
[----:B------:R-:W3:Y:S04]  /*1cb40*/  @P0 LDG.E.U16 R158, desc[UR16][R120.64] ;  /* 0x00000010789e0981 */ /* 0x000ee8000c1e1500 */
[----:B------:R-:W3:Y:S04]  /*1cb50*/  @P0 LDG.E.U16 R161, desc[UR16][R102.64] ;  /* 0x0000001066a10981 */ /* 0x000ee8000c1e1500 */
[----:B------:R0:W-:Y:S04]  /*1cb60*/  @P4 STL [R1+0x894], R3 ;  /* 0x0008940301004387 */ /* 0x0001e80000100800 */
[----:B0-----:R-:W3:Y:S04]  /*1cb70*/  LDL R3, [R1+0xb90] ;  /* 0x000b900001037983 */ /* 0x001ee80000100800 */
[----:B------:R-:W3:Y:S04]  /*1cb80*/  LDL.LU.64 R28, [R1+0x1698] ;  /* 0x00169800011c7983 */ /* 0x000ee80000300a00 */
[----:B------:R-:W3:Y:S04]  /*1cb90*/  LDL R79, [R1+0x864] ;  /* 0x00086400014f7983 */ /* 0x000ee80000100800 */
[----:B------:R0:W-:Y:S04]  /*1cba0*/  @P4 STL [R1+0x890], R78 ;  /* 0x0008904e01004387 */ /* 0x0001e80000100800 */
[----:B0-----:R-:W3:Y:S04]  /*1cbb0*/  LDL R78, [R1+0x860] ;  /* 0x00086000014e7983 */ /* 0x001ee80000100800 */
[----:B------:R-:W3:Y:S04]  /*1cbc0*/  LDL.LU.64 R144, [R1+0x1690] ;  /* 0x0016900001907983 */ /* 0x000ee80000300a00 */
[----:B------:R-:W3:Y:S04]  /*1cbd0*/  LDL.LU.64 R142, [R1+0x1688] ;  /* 0x00168800018e7983 */ /* 0x000ee80000300a00 */
[----:B------:R0:W-:Y:S04]  /*1cbe0*/  @P3 STL [R1+0x88c], R93 ;  /* 0x00088c5d01003387 */ /* 0x0001e80000100800 */
[----:B0-----:R-:W3:Y:S04]  /*1cbf0*/  LDL R93, [R1+0x85c] ;  /* 0x00085c00015d7983 */ /* 0x001ee80000100800 */
[----:B------:R0:W-:Y:S04]  /*1cc00*/  @P3 STL [R1+0x888], R92 ;  /* 0x0008885c01003387 */ /* 0x0001e80000100800 */
[----:B0-----:R-:W3:Y:S04]  /*1cc10*/  LDL R92, [R1+0x858] ;  /* 0x00085800015c7983 */ /* 0x001ee80000100800 */
[----:B------:R-:W3:Y:S04]  /*1cc20*/  LDL.LU R160, [R1+0x83c] ;  /* 0x00083c0001a07983 */ /* 0x000ee80000300800 */
[----:B------:R-:W3:Y:S04]  /*1cc30*/  LDL.LU.64 R124, [R1+0x1680] ;  /* 0x00168000017c7983 */ /* 0x000ee80000300a00 */
[----:B------:R-:W3:Y:S04]  /*1cc40*/  LDL R7, [R1+0x854] ;  /* 0x0008540001077983 */ /* 0x000ee80000100800 */
[----:B--2---:R0:W-:Y:S04]  /*1cc50*/  @P6 STL [R1+0x880], R2 ;  /* 0x0008800201006387 */ /* 0x0041e80000100800 */
[----:B0-----:R-:W2:Y:S04]  /*1cc60*/  LDL R2, [R1+0x850] ;  /* 0x0008500001027983 */ /* 0x001ea80000100800 */
[----:B----4-:R0:W-:Y:S04]  /*1cc70*/  @P6 STL [R1+0x884], R159 ;  /* 0x0008849f01006387 */ /* 0x0101e80000100800 */
[----:B------:R-:W4:Y:S04]  /*1cc80*/  LDL.LU.64 R140, [R1+0x1678] ;  /* 0x00167800018c7983 */ /* 0x000f280000300a00 */
[----:B------:R-:W2:Y:S04]  /*1cc90*/  LDL.LU.64 R122, [R1+0x1670] ;  /* 0x00167000017a7983 */ /* 0x000ea80000300a00 */
[----:B0-----:R-:W2:Y:S04]  /*1cca0*/  LDL R159, [R1+0x84c] ;  /* 0x00084c00019f7983 */ /* 0x001ea80000100800 */
[----:B------:R-:W2:Y:S04]  /*1ccb0*/  LDL R6, [R1+0x848] ;  /* 0x0008480001067983 */ /* 0x000ea80000100800 */
[----:B------:R0:W-:Y:S04]  /*1ccc0*/  @P5 STL [R1+0x878], R0 ;  /* 0x0008780001005387 */ /* 0x0001e80000100800 */
[----:B------:R1:W-:Y:S04]  /*1ccd0*/  @P5 STL [R1+0x87c], R5 ;  /* 0x00087c0501005387 */ /* 0x0003e80000100800 */
[----:B------:R-:W2:Y:S04]  /*1cce0*/  LDL.LU.64 R120, [R1+0x1668] ;  /* 0x0016680001787983 */ /* 0x000ea80000300a00 */
[----:B0-----:R-:W2:Y:S04]  /*1ccf0*/  LDL R0, [R1+0x840] ;  /* 0x0008400001007983 */ /* 0x001ea80000100800 */
[----:B-1----:R-:W2:Y:S01]  /*1cd00*/  LDL R5, [R1+0x844] ;  /* 0x0008440001057983 */ /* 0x002ea20000100800 */
[----:B------:R-:W-:-:S13]  /*1cd10*/  ISETP.GT.AND P4, PT, R4, 0x7, PT ;  /* 0x000000070400780c */ /* 0x000fda0003f84270 */
[----:B---3--:R-:W3:Y:S04]  /*1cd20*/  @P4 LDG.E.U16 R83, desc[UR16][R100.64] ;  /* 0x0000001064534981 */ /* 0x008ee8000c1e1500 */
[----:B------:R0:W-:Y:S04]  /*1cd30*/  STL [R1+0x1094], R158 ;  /* 0x0010949e01007387 */ /* 0x0001e80000100800 */
[----:B0-----:R-:W2:Y:S04]  /*1cd40*/  LDL R158, [R1+0x868] ;  /* 0x00086800019e7983 */ /* 0x001ea80000100800 */
[----:B------:R-:W3:Y:S04]  /*1cd50*/  LDL.LU.64 R102, [R1+0x1660] ;  /* 0x0016600001667983 */ /* 0x000ee80000300a00 */
[----:B------:R0:W-:Y:S04]  /*1cd60*/  STL [R1+0x1098], R161 ;  /* 0x001098a101007387 */ /* 0x0001e80000100800 */
[----:B------:R-:W3:Y:S04]  /*1cd70*/  @P4 LDG.E.U16 R3, desc[UR16][R80.64] ;  /* 0x0000001050034981 */ /* 0x000ee8000c1e1500 */
[----:B0-----:R-:W3:Y:S01]  /*1cd80*/  LDL R161, [R1+0x86c] ;  /* 0x00086c0001a17983 */ /* 0x001ee20000100800 */
[----:B------:R-:W-:-:S02]  /*1cd90*/  ISETP.GT.AND P3, PT, R4, 0x8, PT ;  /* 0x000000080400780c */ /* 0x000fc40003f64270 */
[----:B------:R-:W-:Y:S01]  /*1cda0*/  ISETP.GT.AND P6, PT, R4, 0x9, PT ;  /* 0x000000090400780c */ /* 0x000fe20003fc4270 */
[----:B------:R-:W4:-:S12]  /*1cdb0*/  LDL.LU.64 R100, [R1+0x1658] ;  /* 0x0016580001647983 */ /* 0x000f180000300a00 */
[----:B------:R-:W4:Y:S04]  /*1cdc0*/  @P6 LDG.E.U16 R78, desc[UR16][R40.64] ;  /* 0x00000010284e6981 */ /* 0x000f28000c1e1500 */
[----:B------:R-:W4:Y:S04]  /*1cdd0*/  @P6 LDG.E.U16 R79, desc[UR16][R42.64] ;  /* 0x000000102a4f6981 */ /* 0x000f28000c1e1500 */
[----:B--2---:R-:W2:Y:S04]  /*1cde0*/  @P3 LDG.E.U16 R158, desc[UR16][R60.64] ;  /* 0x000000103c9e3981 */ /* 0x004ea8000c1e1500 */
[----:B---3--:R-:W3:Y:S04]  /*1cdf0*/  @P3 LDG.E.U16 R161, desc[UR16][R62.64] ;  /* 0x000000103ea13981 */ /* 0x008ee8000c1e1500 */
[----:B------:R0:W-:Y:S04]  /*1ce00*/  @P4 STL [R1+0xb94], R83 ;  /* 0x000b945301004387 */ /* 0x0001e80000100800 */
[----:B0-----:R-:W4:Y:S04]  /*1ce10*/  LDL.LU R83, [R1+0x1650] ;  /* 0x0016500001537983 */ /* 0x001f280000300800 */
[----:B------:R-:W4:Y:S04]  /*1ce20*/  LDL.LU.64 R80, [R1+0x1648] ;  /* 0x0016480001507983 */ /* 0x000f280000300a00 */
[----:B------:R0:W-:Y:S04]  /*1ce30*/  @P4 STL [R1+0xb90], R3 ;  /* 0x000b900301004387 */ /* 0x0001e80000100800 */
[----:B0-----:R-:W4:Y:S01]  /*1ce40*/  LDL.LU R3, [R1+0x1640] ;  /* 0x0016400001037983 */ /* 0x001f220000300800 */
[----:B------:R-:W-:-:S02]  /*1ce50*/  ISETP.GT.AND P5, PT, R4, 0xa, PT ;  /* 0x0000000a0400780c */ /* 0x000fc40003fa4270 */
[C---:B------:R-:W-:Y:S01]  /*1ce60*/  ISETP.GT.AND P0, PT, R4.reuse, 0xb, PT ;  /* 0x0000000b0400780c */ /* 0x040fe20003f04270 */
[----:B------:R-:W4:Y:S01]  /*1ce70*/  LDL.LU.64 R62, [R1+0x1638] ;  /* 0x00163800013e7983 */ /* 0x000f220000300a00 */
[----:B------:R-:W-:-:S03]  /*1ce80*/  ISETP.GT.AND P4, PT, R4, 0xc, PT ;  /* 0x0000000c0400780c */ /* 0x000fc60003f84270 */
[----:B------:R-:W4:Y:S06]  /*1ce90*/  LDL.LU.64 R60, [R1+0x1630] ;  /* 0x00163000013c7983 */ /* 0x000f2c0000300a00 */
[----:B------:R-:W4:Y:S04]  /*1cea0*/  @P5 LDG.E.U16 R93, desc[UR16][R22.64] ;  /* 0x00000010165d5981 */ /* 0x000f28000c1e1500 */
[----:B------:R-:W4:Y:S04]  /*1ceb0*/  @P5 LDG.E.U16 R92, desc[UR16][R20.64] ;  /* 0x00000010145c5981 */ /* 0x000f28000c1e1500 */
[----:B------:R-:W4:Y:S04]  /*1cec0*/  @P0 LDG.E.U16 R7, desc[UR16][R156.64] ;  /* 0x000000109c070981 */ /* 0x000f28000c1e1500 */
[----:B------:R-:W4:Y:S04]  /*1ced0*/  @P0 LDG.E.U16 R2, desc[UR16][R154.64] ;  /* 0x000000109a020981 */ /* 0x000f28000c1e1500 */
[----:B------:R-:W4:Y:S04]  /*1cee0*/  @P4 LDG.E.U16 R6, desc[UR16][R136.64] ;  /* 0x0000001088064981 */ /* 0x000f28000c1e1500 */
[----:B------:R-:W4:Y:S04]  /*1cef0*/  @P4 LDG.E.U16 R159, desc[UR16][R138.64] ;  /* 0x000000108a9f4981 */ /* 0x000f28000c1e1500 */
[----:B--2---:R-:W-:Y:S04]  /*1cf00*/  @P3 STL [R1+0x868], R158 ;  /* 0x0008689e01003387 */ /* 0x004fe80000100800 */
[----:B---3--:R-:W-:Y:S01]  /*1cf10*/  @P3 STL [R1+0x86c], R161 ;  /* 0x00086ca101003387 */ /* 0x008fe20000100800 */
[----:B------:R-:W-:-:S03]  /*1cf20*/  ISETP.GT.AND P3, PT, R4, 0xd, PT ;  /* 0x0000000d0400780c */ /* 0x000fc60003f64270 */
[----:B------:R-:W2:Y:S04]  /*1cf30*/  LDL.LU.64 R42, [R1+0x1628] ;  /* 0x00162800012a7983 */ /* 0x000ea80000300a00 */
[----:B------:R-:W3:Y:S04]  /*1cf40*/  LDL.LU.64 R40, [R1+0x1620] ;  /* 0x0016200001287983 */ /* 0x000ee80000300a00 */
[----:B----4-:R0:W-:Y:S04]  /*1cf50*/  @P6 STL [R1+0x860], R78 ;  /* 0x0008604e01006387 */ /* 0x0101e80000100800 */
[----:B------:R-:W4:Y:S04]  /*1cf60*/  @P3 LDG.E.U16 R5, desc[UR16][R24.64] ;  /* 0x0000001018053981 */ /* 0x000f28000c1e1500 */
[----:B------:R-:W2:Y:S04]  /*1cf70*/  @P3 LDG.E.U16 R0, desc[UR16][R118.64] ;  /* 0x0000001076003981 */ /* 0x000ea8000c1e1500 */
[----:B0-----:R-:W2:Y:S04]  /*1cf80*/  LDL R78, [R1+0xb8c] ;  /* 0x000b8c00014e7983 */ /* 0x001ea80000100800 */
[----:B------:R0:W-:Y:S01]  /*1cf90*/  @P6 STL [R1+0x864], R79 ;  /* 0x0008644f01006387 */ /* 0x0001e20000100800 */
[----:B------:R-:W-:-:S03]  /*1cfa0*/  ISETP.GT.AND P6, PT, R4, 0xe, PT ;  /* 0x0000000e0400780c */ /* 0x000fc60003fc4270 */
[----:B0-----:R-:W3:Y:S10]  /*1cfb0*/  LDL R79, [R1+0xb88] ;  /* 0x000b8800014f7983 */ /* 0x001ef40000100800 */
[----:B------:R-:W3:Y:S04]  /*1cfc0*/  @P6 LDG.E.U16 R160, desc[UR16][R116.64] ;  /* 0x0000001074a06981 */ /* 0x000ee8000c1e1500 */
[----:B------:R-:W3:Y:S04]  /*1cfd0*/  @P6 LDG.E.U16 R3, desc[UR16][R8.64] ;  /* 0x0000001008036981 */ /* 0x000ee8000c1e1500 */
[----:B------:R-:W3:Y:S04]  /*1cfe0*/  LDL.LU.64 R22, [R1+0x1618] ;  /* 0x0016180001167983 */ /* 0x000ee80000300a00 */
[----:B------:R-:W3:Y:S04]  /*1cff0*/  LDL.LU.64 R20, [R1+0x1610] ;  /* 0x0016100001147983 */ /* 0x000ee80000300a00 */
[----:B------:R0:W-:Y:S04]  /*1d000*/  @P5 STL [R1+0x85c], R93 ;  /* 0x00085c5d01005387 */ /* 0x0001e80000100800 */
[----:B0-----:R-:W3:Y:S04]  /*1d010*/  LDL R93, [R1+0x82c] ;  /* 0x00082c00015d7983 */ /* 0x001ee80000100800 */
        /* <DEDUP_REMOVED lines=10> */
[----:B------:R-:W3:Y:S04]  /*1d0c0*/  LDL R161, [R1+0x81c] ;  /* 0x00081c0001a17983 */ /* 0x000ee80000100800 */
[----:B------:R0:W-:Y:S01]  /*1d0d0*/  @P4 STL [R1+0x848], R6 ;  /* 0x0008480601004387 */ /* 0x0001e20000100800 */
[----:B------:R-:W-:-:S03]  /*1d0e0*/  ISETP.GT.AND P5, PT, R4, 0xf, PT ;  /* 0x0000000f0400780c */ /* 0x000fc60003fa4270 */
[----:B0-----:R-:W3:Y:S04]  /*1d0f0*/  LDL R6, [R1+0x818] ;  /* 0x0008180001067983 */ /* 0x001ee80000100800 */
[----:B------:R-:W-:Y:S04]  /*1d100*/  @P4 STL [R1+0x84c], R159 ;  /* 0x00084c9f01004387 */ /* 0x000fe80000100800 */
[----:B------:R-:W3:Y:S04]  /*1d110*/  LDL.LU.64 R24, [R1+0x15e8] ;  /* 0x0015e80001187983 */ /* 0x000ee80000300a00 */
[----:B------:R-:W3:Y:S04]  /*1d120*/  LDL.LU.64 R118, [R1+0x15e0] ;  /* 0x0015e00001767983 */ /* 0x000ee80000300a00 */
[----:B------:R-:W3:Y:S04]  /*1d130*/  LDL R158, [R1+0x814] ;  /* 0x00081400019e7983 */ /* 0x000ee80000100800 */
[----:B----4-:R0:W-:Y:S04]  /*1d140*/  @P3 STL [R1+0x844], R5 ;  /* 0x0008440501003387 */ /* 0x0101e80000100800 */
[----:B--2---:R-:W2:Y:S04]  /*1d150*/  @P5 LDG.E.U16 R78, desc[UR16][R98.64] ;  /* 0x00000010624e5981 */ /* 0x004ea8000c1e1500 */
[----:B0-----:R-:W4:Y:S04]  /*1d160*/  LDL R5, [R1+0x810] ;  /* 0x0008100001057983 */ /* 0x001f280000100800 */
[----:B------:R0:W-:Y:S04]  /*1d170*/  @P3 STL [R1+0x840], R0 ;  /* 0x0008400001003387 */ /* 0x0001e80000100800 */
[----:B------:R-:W4:Y:S04]  /*1d180*/  LDL.LU.64 R116, [R1+0x15d8] ;  /* 0x0015d80001747983 */ /* 0x000f280000300a00 */
[----:B------:R-:W4:Y:S04]  /*1d190*/  LDL R159, [R1+0x80c] ;  /* 0x00080c00019f7983 */ /* 0x000f280000100800 */
[----:B0-----:R-:W4:Y:S04]  /*1d1a0*/  LDL R0, [R1+0x808] ;  /* 0x0008080001007983 */ /* 0x001f280000100800 */
[----:B---3--:R0:W-:Y:S04]  /*1d1b0*/  STL [R1+0x109c], R160 ;  /* 0x00109ca001007387 */ /* 0x0081e80000100800 */
[----:B------:R-:W3:Y:S04]  /*1d1c0*/  @P5 LDG.E.U16 R79, desc[UR16][R96.64] ;  /* 0x00000010604f5981 */ /* 0x000ee8000c1e1500 */
[----:B0-----:R-:W3:Y:S04]  /*1d1d0*/  LDL R160, [R1+0x830] ;  /* 0x0008300001a07983 */ /* 0x001ee80000100800 */
[----:B------:R-:W4:Y:S04]  /*1d1e0*/  LDL.LU.64 R8, [R1+0x15d0] ;  /* 0x0015d00001087983 */ /* 0x000f280000300a00 */
[----:B------:R0:W-:Y:S04]  /*1d1f0*/  STL [R1+0x10a0], R3 ;  /* 0x0010a00301007387 */ /* 0x0001e80000100800 */
[----:B0-----:R-:W4:Y:S01]  /*1d200*/  LDL R3, [R1+0x834] ;  /* 0x0008340001037983 */ /* 0x001f220000100800 */
[----:B------:R-:W-:-:S02]  /*1d210*/  ISETP.GT.AND P0, PT, R4, 0x10, PT ;  /* 0x000000100400780c */ /* 0x000fc40003f04270 */
[C---:B------:R-:W-:Y:S01]  /*1d220*/  ISETP.GT.AND P4, PT, R4.reuse, 0x11, PT ;  /* 0x000000110400780c */ /* 0x040fe20003f84270 */
[----:B------:R-:W4:Y:S01]  /*1d230*/  LDL.LU.64 R98, [R1+0x15c8] ;  /* 0x0015c80001627983 */ /* 0x000f220000300a00 */
[C---:B------:R-:W-:Y:S02]  /*1d240*/  ISETP.GT.AND P3, PT, R4.reuse, 0x12, PT ;  /* 0x000000120400780c */ /* 0x040fe40003f64270 */
[----:B------:R-:W-:-:S09]  /*1d250*/  ISETP.GT.AND P6, PT, R4, 0x13, PT ;  /* 0x000000130400780c */ /* 0x000fd20003fc4270 */
[----:B------:R-:W4:Y:S04]  /*1d260*/  @P4 LDG.E.U16 R92, desc[UR16][R38.64] ;  /* 0x00000010265c4981 */ /* 0x000f28000c1e1500 */
[----:B------:R-:W4:Y:S04]  /*1d270*/  @P4 LDG.E.U16 R93, desc[UR16][R56.64] ;  /* 0x00000010385d4981 */ /* 0x000f28000c1e1500 */
[----:B------:R-:W4:Y:S04]  /*1d280*/  @P3 LDG.E.U16 R7, desc[UR16][R36.64] ;  /* 0x0000001024073981 */ /* 0x000f28000c1e1500 */
[----:B------:R-:W4:Y:S04]  /*1d290*/  @P3 LDG.E.U16 R2, desc[UR16][R18.64] ;  /* 0x0000001012023981 */ /* 0x000f28000c1e1500 */
[----:B------:R-:W4:Y:S04]  /*1d2a0*/  @P6 LDG.E.U16 R161, desc[UR16][R16.64] ;  /* 0x0000001010a16981 */ /* 0x000f28000c1e1500 */
[----:B------:R-:W4:Y:S04]  /*1d2b0*/  @P6 LDG.E.U16 R6, desc[UR16][R26.64] ;  /* 0x000000101a066981 */ /* 0x000f28000c1e1500 */
[----:B--2---:R0:W-:Y:S04]  /*1d2c0*/  @P5 STL [R1+0xb8c], R78 ;  /* 0x000b8c4e01005387 */ /* 0x0041e80000100800 */
[----:B0-----:R-:W2:Y:S04]  /*1d2d0*/  LDL.LU R78, [R1+0x15c0] ;  /* 0x0015c000014e7983 */ /* 0x001ea80000300800 */
[----:B------:R-:W2:Y:S04]  /*1d2e0*/  LDL.LU.64 R96, [R1+0x15b8] ;  /* 0x0015b80001607983 */ /* 0x000ea80000300a00 */
[----:B---3--:R-:W3:Y:S04]  /*1d2f0*/  @P0 LDG.E.U16 R160, desc[UR16][R58.64] ;  /* 0x000000103aa00981 */ /* 0x008ee8000c1e1500 */
[----:B------:R0:W-:Y:S01]  /*1d300*/  @P5 STL [R1+0xb88], R79 ;  /* 0x000b884f01005387 */ /* 0x0001e20000100800 */
[----:B------:R-:W-:-:S03]  /*1d310*/  ISETP.GT.AND P5, PT, R4, 0x14, PT ;  /* 0x000000140400780c */ /* 0x000fc60003fa4270 */
[----:B0-----:R-:W2:Y:S04]  /*1d320*/  LDL.LU R79, [R1+0x15b0] ;  /* 0x0015b000014f7983 */ /* 0x001ea80000300800 */
[----:B----4-:R-:W4:Y:S06]  /*1d330*/  @P0 LDG.E.U16 R3, desc[UR16][R76.64] ;  /* 0x000000104c030981 */ /* 0x010f2c000c1e1500 */
[----:B------:R-:W2:Y:S04]  /*1d340*/  @P5 LDG.E.U16 R5, desc[UR16][R150.64] ;  /* 0x0000001096055981 */ /* 0x000ea8000c1e1500 */
[----:B------:R-:W2:Y:S04]  /*1d350*/  @P5 LDG.E.U16 R158, desc[UR16][R152.64] ;  /* 0x00000010989e5981 */ /* 0x000ea8000c1e1500 */
[----:B------:R-:W2:Y:S04]  /*1d360*/  LDL.LU.64 R76, [R1+0x15a8] ;  /* 0x0015a800014c7983 */ /* 0x000ea80000300a00 */
[----:B------:R-:W2:Y:S04]  /*1d370*/  LDL.LU.64 R58, [R1+0x15a0] ;  /* 0x0015a000013a7983 */ /* 0x000ea80000300a00 */
[----:B---3--:R-:W-:Y:S04]  /*1d380*/  @P0 STL [R1+0x830], R160 ;  /* 0x000830a001000387 */ /* 0x008fe80000100800 */
[----:B----4-:R-:W-:Y:S04]  /*1d390*/  @P0 STL [R1+0x834], R3 ;  /* 0x0008340301000387 */ /* 0x010fe80000100800 */
[----:B------:R-:W3:Y:S04]  /*1d3a0*/  LDL.LU.64 R56, [R1+0x1598] ;  /* 0x0015980001387983 */ /* 0x000ee80000300a00 */
[----:B------:R-:W4:Y:S04]  /*1d3b0*/  LDL.LU.64 R38, [R1+0x1590] ;  /* 0x0015900001267983 */ /* 0x000f280000300a00 */
[----:B------:R0:W-:Y:S01]  /*1d3c0*/  @P4 STL [R1+0x828], R92 ;  /* 0x0008285c01004387 */ /* 0x0001e20000100800 */
[----:B------:R-:W-:-:S03]  /*1d3d0*/  ISETP.GT.AND P0, PT, R4, 0x15, PT ;  /* 0x000000150400780c */ /* 0x000fc60003f04270 */
[----:B0-----:R-:W3:Y:S04]  /*1d3e0*/  LDL R92, [R1+0xb84] ;  /* 0x000b8400015c7983 */ /* 0x001ee80000100800 */
[----:B------:R0:W-:Y:S06]  /*1d3f0*/  @P4 STL [R1+0x82c], R93 ;  /* 0x00082c5d01004387 */ /* 0x0001ec0000100800 */
[----:B------:R-:W3:Y:S04]  /*1d400*/  @P0 LDG.E.U16 R159, desc[UR16][R162.64] ;  /* 0x00000010a29f0981 */ /* 0x000ee8000c1e1500 */
[----:B------:R-:W3:Y:S04]  /*1d410*/  @P0 LDG.E.U16 R0, desc[UR16][R134.64] ;  /* 0x0000001086000981 */ /* 0x000ee8000c1e1500 */
        /* <DEDUP_REMOVED lines=10> */
[----:B------:R0:W-:Y:S04]  /*1d4c0*/  @P6 STL [R1+0x818], R6 ;  /* 0x0008180601006387 */ /* 0x0001e80000100800 */
[----:B0-----:R-:W3:Y:S04]  /*1d4d0*/  LDL R6, [R1+0x7e4] ;  /* 0x0007e40001067983 */ /* 0x001ee80000100800 */
[----:B------:R0:W-:Y:S04]  /*1d4e0*/  @P6 STL [R1+0x81c], R161 ;  /* 0x00081ca101006387 */ /* 0x0001e80000100800 */
[----:B------:R-:W3:Y:S04]  /*1d4f0*/  LDL.LU.64 R152, [R1+0x1568] ;  /* 0x0015680001987983 */ /* 0x000ee80000300a00 */
[----:B------:R-:W3:Y:S04]  /*1d500*/  LDL.LU.64 R150, [R1+0x1560] ;  /* 0x0015600001967983 */ /* 0x000ee80000300a00 */
[----:B0-----:R-:W3:Y:S04]  /*1d510*/  LDL R161, [R1+0x7e0] ;  /* 0x0007e00001a17983 */ /* 0x001ee80000100800 */
[----:B--2---:R0:W-:Y:S04]  /*1d520*/  @P5 STL [R1+0x810], R5 ;  /* 0x0008100501005387 */ /* 0x0041e80000100800 */
[----:B0-----:R-:W2:Y:S04]  /*1d530*/  LDL R5, [R1+0x7dc] ;  /* 0x0007dc0001057983 */ /* 0x001ea80000100800 */
[----:B------:R-:W-:Y:S04]  /*1d540*/  @P5 STL [R1+0x814], R158 ;  /* 0x0008149e01005387 */ /* 0x000fe80000100800 */
[----:B------:R-:W2:Y:S01]  /*1d550*/  LDL.LU.64 R162, [R1+0x1558] ;  /* 0x0015580001a27983 */ /* 0x000ea20000300a00 */
[----:B------:R-:W-:-:S03]  /*1d560*/  ISETP.GT.AND P4, PT, R4, 0x16, PT ;  /* 0x000000160400780c */ /* 0x000fc60003f84270 */
[----:B------:R-:W3:Y:S04]  /*1d570*/  LDL.LU.64 R134, [R1+0x1550] ;  /* 0x0015500001867983 */ /* 0x000ee80000300a00 */
[----:B------:R-:W3:Y:S06]  /*1d580*/  LDL R3, [R1+0x7d8] ;  /* 0x0007d80001037983 */ /* 0x000eec0000100800 */
[----:B--2---:R-:W2:Y:S04]  /*1d590*/  @P4 LDG.E.U16 R162, desc[UR16][R132.64] ;  /* 0x0000001084a24981 */ /* 0x004ea8000c1e1500 */
[----:B------:R-:W4:Y:S04]  /*1d5a0*/  @P4 LDG.E.U16 R163, desc[UR16][R114.64] ;  /* 0x0000001072a34981 */ /* 0x000f28000c1e1500 */
[----:B---3--:R0:W-:Y:S04]  /*1d5b0*/  @P0 STL [R1+0x808], R0 ;  /* 0x0008080001000387 */ /* 0x0081e80000100800 */
[----:B0-----:R-:W3:Y:S04]  /*1d5c0*/  LDL R0, [R1+0x7d4] ;  /* 0x0007d40001007983 */ /* 0x001ee80000100800 */
[----:B------:R0:W-:Y:S04]  /*1d5d0*/  @P0 STL [R1+0x80c], R159 ;  /* 0x00080c9f01000387 */ /* 0x0001e80000100800 */
[----:B------:R-:W3:Y:S04]  /*1d5e0*/  LDL.LU.64 R132, [R1+0x1548] ;  /* 0x0015480001847983 */ /* 0x000ee80000300a00 */
[----:B------:R-:W3:Y:S04]  /*1d5f0*/  LDL R158, [R1+0x7d0] ;  /* 0x0007d000019e7983 */ /* 0x000ee80000100800 */
[----:B0-----:R-:W3:Y:S04]  /*1d600*/  LDL R159, [R1+0x7cc] ;  /* 0x0007cc00019f7983 */ /* 0x001ee80000100800 */
[----:B--2---:R0:W-:Y:S04]  /*1d610*/  STL [R1+0x10a4], R162 ;  /* 0x0010a4a201007387 */ /* 0x0041e80000100800 */
[----:B0-----:R-:W2:Y:S04]  /*1d620*/  LDL R162, [R1+0x7f4] ;  /* 0x0007f40001a27983 */ /* 0x001ea80000100800 */
[----:B------:R-:W3:Y:S04]  /*1d630*/  LDL.LU.64 R114, [R1+0x1540] ;  /* 0x0015400001727983 */ /* 0x000ee80000300a00 */
[----:B----4-:R0:W-:Y:S04]  /*1d640*/  STL [R1+0x10a8], R163 ;  /* 0x0010a8a301007387 */ /* 0x0101e80000100800 */
[----:B0-----:R-:W4:Y:S01]  /*1d650*/  LDL R163, [R1+0x7f8] ;  /* 0x0007f80001a37983 */ /* 0x001f220000100800 */
[----:B------:R-:W-:-:S02]  /*1d660*/  ISETP.GT.AND P3, PT, R4, 0x17, PT ;  /* 0x000000170400780c */ /* 0x000fc40003f64270 */
[C---:B------:R-:W-:Y:S02]  /*1d670*/  ISETP.GT.AND P6, PT, R4.reuse, 0x18, PT ;  /* 0x000000180400780c */ /* 0x040fe40003fc4270 */
[C---:B------:R-:W-:Y:S02]  /*1d680*/  ISETP.GT.AND P5, PT, R4.reuse, 0x19, PT ;  /* 0x000000190400780c */ /* 0x040fe40003fa4270 */
[----:B------:R-:W-:-:S07]  /*1d690*/  ISETP.GT.AND P0, PT, R4, 0x1a, PT ;  /* 0x0000001a0400780c */ /* 0x000fce0003f04270 */
[----:B------:R-:W3:Y:S04]  /*1d6a0*/  @P3 LDG.E.U16 R92, desc[UR16][R112.64] ;  /* 0x00000010705c3981 */ /* 0x000ee8000c1e1500 */
[----:B------:R-:W3:Y:S01]  /*1d6b0*/  @P3 LDG.E.U16 R93, desc[UR16][R94.64] ;  /* 0x000000105e5d3981 */ /* 0x000ee2000c1e1500 */
[----:B------:R-:W-:-:S03]  /*1d6c0*/  ISETP.GT.AND P4, PT, R4, 0x1b, PT ;  /* 0x0000001b0400780c */ /* 0x000fc60003f84270 */
[----:B------:R-:W3:Y:S04]  /*1d6d0*/  @P5 LDG.E.U16 R7, desc[UR16][R54.64] ;  /* 0x0000001036075981 */ /* 0x000ee8000c1e1500 */
[----:B------:R-:W3:Y:S04]  /*1d6e0*/  @P5 LDG.E.U16 R2, desc[UR16][R52.64] ;  /* 0x0000001034025981 */ /* 0x000ee8000c1e1500 */
[----:B------:R-:W3:Y:S04]  /*1d6f0*/  @P0 LDG.E.U16 R160, desc[UR16][R34.64] ;  /* 0x0000001022a00981 */ /* 0x000ee8000c1e1500 */
[----:B------:R-:W3:Y:S04]  /*1d700*/  @P0 LDG.E.U16 R6, desc[UR16][R148.64] ;  /* 0x0000001094060981 */ /* 0x000ee8000c1e1500 */
[----:B------:R-:W3:Y:S04]  /*1d710*/  @P4 LDG.E.U16 R161, desc[UR16][R146.64] ;  /* 0x0000001092a14981 */ /* 0x000ee8000c1e1500 */
[----:B------:R-:W3:Y:S04]  /*1d720*/  @P4 LDG.E.U16 R5, desc[UR16][R130.64] ;  /* 0x0000001082054981 */ /* 0x000ee8000c1e1500 */
[----:B------:R-:W3:Y:S04]  /*1d730*/  LDL.LU.64 R112, [R1+0x1538] ;  /* 0x0015380001707983 */ /* 0x000ee80000300a00 */
[----:B--2---:R-:W2:Y:S04]  /*1d740*/  @P6 LDG.E.U16 R162, desc[UR16][R72.64] ;  /* 0x0000001048a26981 */ /* 0x004ea8000c1e1500 */
[----:B----4-:R-:W4:Y:S04]  /*1d750*/  @P6 LDG.E.U16 R163, desc[UR16][R74.64] ;  /* 0x000000104aa36981 */ /* 0x010f28000c1e1500 */
[----:B---3--:R0:W-:Y:S04]  /*1d760*/  @P3 STL [R1+0xb84], R92 ;  /* 0x000b845c01003387 */ /* 0x0081e80000100800 */
[----:B0-----:R-:W3:Y:S04]  /*1d770*/  LDL.LU R92, [R1+0x1530] ;  /* 0x00153000015c7983 */ /* 0x001ee80000300800 */
[----:B------:R-:W3:Y:S04]  /*1d780*/  LDL.LU.64 R94, [R1+0x1528] ;  /* 0x00152800015e7983 */ /* 0x000ee80000300a00 */
[----:B------:R0:W-:Y:S01]  /*1d790*/  @P3 STL [R1+0xb80], R93 ;  /* 0x000b805d01003387 */ /* 0x0001e20000100800 */
[----:B------:R-:W-:-:S03]  /*1d7a0*/  ISETP.GT.AND P3, PT, R4, 0x1c, PT ;  /* 0x0000001c0400780c */ /* 0x000fc60003f64270 */
[----:B0-----:R-:W3:Y:S04]  /*1d7b0*/  LDL.LU R93, [R1+0x1520] ;  /* 0x00152000015d7983 */ /* 0x001ee80000300800 */
[----:B------:R-:W3:Y:S04]  /*1d7c0*/  LDL.LU.64 R74, [R1+0x1518] ;  /* 0x00151800014a7983 */ /* 0x000ee80000300a00 */
[----:B------:R-:W3:Y:S04]  /*1d7d0*/  LDL.LU.64 R72, [R1+0x1510] ;  /* 0x0015100001487983 */ /* 0x000ee80000300a00 */
[----:B------:R-:W3:Y:S04]  /*1d7e0*/  @P3 LDG.E.U16 R3, desc[UR16][R128.64] ;  /* 0x0000001080033981 */ /* 0x000ee8000c1e1500 */
[----:B------:R-:W3:Y:S04]  /*1d7f0*/  @P3 LDG.E.U16 R0, desc[UR16][R164.64] ;  /* 0x00000010a4003981 */ /* 0x000ee8000c1e1500 */
[----:B--2---:R-:W-:Y:S04]  /*1d800*/  @P6 STL [R1+0x7f4], R162 ;  /* 0x0007f4a201006387 */ /* 0x004fe80000100800 */
[----:B----4-:R-:W-:Y:S04]  /*1d810*/  @P6 STL [R1+0x7f8], R163 ;  /* 0x0007f8a301006387 */ /* 0x010fe80000100800 */
[----:B------:R-:W2:Y:S04]  /*1d820*/  LDL.LU.64 R54, [R1+0x1508] ;  /* 0x0015080001367983 */ /* 0x000ea80000300a00 */
[----:B------:R0:W-:Y:S04]  /*1d830*/  @P5 STL [R1+0x7f0], R7 ;  /* 0x0007f00701005387 */ /* 0x0001e80000100800 */
[----:B0-----:R-:W4:Y:S04]  /*1d840*/  LDL R7, [R1+0xb7c] ;  /* 0x000b7c0001077983 */ /* 0x001f280000100800 */
[----:B------:R-:W2:Y:S04]  /*1d850*/  LDL.LU.64 R52, [R1+0x1500] ;  /* 0x0015000001347983 */ /* 0x000ea80000300a00 */
[----:B------:R0:W-:Y:S04]  /*1d860*/  @P5 STL [R1+0x7ec], R2 ;  /* 0x0007ec0201005387 */ /* 0x0001e80000100800 */
[----:B0-----:R-:W2:Y:S04]  /*1d870*/  LDL R2, [R1+0xb78] ;  /* 0x000b780001027983 */ /* 0x001ea80000100800 */
[----:B------:R-:W2:Y:S04]  /*1d880*/  LDL.LU.64 R34, [R1+0x14f8] ;  /* 0x0014f80001227983 */ /* 0x000ea80000300a00 */
[----:B------:R-:W2:Y:S04]  /*1d890*/  LDL.LU.64 R148, [R1+0x14f0] ;  /* 0x0014f00001947983 */ /* 0x000ea80000300a00 */
[----:B------:R0:W-:Y:S04]  /*1d8a0*/  @P0 STL [R1+0x7e8], R160 ;  /* 0x0007e8a001000387 */ /* 0x0001e80000100800 */
[----:B0-----:R-:W2:Y:S04]  /*1d8b0*/  LDL R160, [R1+0x7c8] ;  /* 0x0007c80001a07983 */ /* 0x001ea80000100800 */
[----:B------:R0:W-:Y:S04]  /*1d8c0*/  @P0 STL [R1+0x7e4], R6 ;  /* 0x0007e40601000387 */ /* 0x0001e80000100800 */
[----:B0-----:R-:W2:Y:S04]  /*1d8d0*/  LDL R6, [R1+0x7c4] ;  /* 0x0007c40001067983 */ /* 0x001ea80000100800 */
[----:B------:R-:W2:Y:S04]  /*1d8e0*/  LDL.LU.64 R146, [R1+0x14e8] ;  /* 0x0014e80001927983 */ /* 0x000ea80000300a00 */
[----:B------:R-:W2:Y:S04]  /*1d8f0*/  LDL.LU.64 R130, [R1+0x14e0] ;  /* 0x0014e00001827983 */ /* 0x000ea80000300a00 */
[----:B------:R0:W-:Y:S04]  /*1d900*/  @P4 STL [R1+0x7e0], R161 ;  /* 0x0007e0a101004387 */ /* 0x0001e80000100800 */
[----:B0-----:R-:W2:Y:S04]  /*1d910*/  LDL R161, [R1+0x7c0] ;  /* 0x0007c00001a17983 */ /* 0x001ea80000100800 */
[----:B------:R0:W-:Y:S01]  /*1d920*/  @P4 STL [R1+0x7dc], R5 ;  /* 0x0007dc0501004387 */ /* 0x0001e20000100800 */
[----:B------:R-:W-:-:S03]  /*1d930*/  ISETP.GT.AND P6, PT, R4, 0x1d, PT ;  /* 0x0000001d0400780c */ /* 0x000fc60003fc4270 */
[----:B0-----:R-:W2:Y:S04]  /*1d940*/  LDL R5, [R1+0x7bc] ;  /* 0x0007bc0001057983 */ /* 0x001ea80000100800 */
[----:B------:R-:W2:Y:S04]  /*1d950*/  LDL.LU.64 R128, [R1+0x14d8] ;  /* 0x0014d80001807983 */ /* 0x000ea80000300a00 */
[----:B------:R-:W2:Y:S04]  /*1d960*/  LDL.LU.64 R164, [R1+0x14d0] ;  /* 0x0014d00001a47983 */ /* 0x000ea80000300a00 */
[----:B------:R-:W2:Y:S01]  /*1d970*/  @P6 LDG.E.U16 R158, desc[UR16][R110.64] ;  /* 0x000000106e9e6981 */ /* 0x000ea2000c1e1500 */
[----:B------:R-:W-:-:S03]  /*1d980*/  ISETP.GT.AND P5, PT, R4, 0x1e, PT ;  /* 0x0000001e0400780c */ /* 0x000fc60003fa4270 */
[----:B------:R-:W2:Y:S01]  /*1d990*/  @P6 LDG.E.U16 R159, desc[UR16][R68.64] ;  /* 0x00000010449f6981 */ /* 0x000ea2000c1e1500 */
[----:B------:R-:W-:-:S03]  /*1d9a0*/  ISETP.GT.AND P0, PT, R4, 0x1f, PT ;  /* 0x0000001f0400780c */ /* 0x000fc60003f04270 */
[----:B---3--:R0:W-:Y:S01]  /*1d9b0*/  @P3 STL [R1+0x7d4], R0 ;  /* 0x0007d40001003387 */ /* 0x0081e20000100800 */
[----:B------:R-:W-:-:S03]  /*1d9c0*/  ISETP.GT.AND P4, PT, R4, 0x20, PT ;  /* 0x000000200400780c */ /* 0x000fc60003f84270 */
[----:B0-----:R-:W3:Y:S04]  /*1d9d0*/  LDL R0, [R1+0x7b8] ;  /* 0x0007b80001007983 */ /* 0x001ee80000100800 */
[----:B------:R-:W-:Y:S04]  /*1d9e0*/  @P3 STL [R1+0x7d8], R3 ;  /* 0x0007d80301003387 */ /* 0x000fe80000100800 */
[----:B------:R-:W3:Y:S04]  /*1d9f0*/  LDL.LU.64 R110, [R1+0x14c8] ;  /* 0x0014c800016e7983 */ /* 0x000ee80000300a00 */
[----:B----4-:R-:W4:Y:S04]  /*1da00*/  @P0 LDG.E.U16 R7, desc[UR16][R90.64] ;  /* 0x000000105a070981 */ /* 0x010f28000c1e1500 */
[----:B--2---:R-:W2:Y:S04]  /*1da10*/  @P0 LDG.E.U16 R2, desc[UR16][R50.64] ;  /* 0x0000001032020981 */ /* 0x004ea8000c1e1500 */
[----:B------:R-:W2:Y:S04]  /*1da20*/  @P4 LDG.E.U16 R160, desc[UR16][R32.64] ;  /* 0x0000001020a04981 */ /* 0x000ea8000c1e1500 */
[----:B------:R-:W2:Y:S04]  /*1da30*/  @P4 LDG.E.U16 R6, desc[UR16][R88.64] ;  /* 0x0000001058064981 */ /* 0x000ea8000c1e1500 */
[----:B------:R-:W2:Y:S04]  /*1da40*/  @P5 LDG.E.U16 R164, desc[UR16][R108.64] ;  /* 0x000000106ca45981 */ /* 0x000ea8000c1e1500 */
[----:B------:R0:W-:Y:S04]  /*1da50*/  @P6 STL [R1+0x7d0], R158 ;  /* 0x0007d09e01006387 */ /* 0x0001e80000100800 */
[----:B------:R-:W4:Y:S04]  /*1da60*/  @P5 LDG.E.U16 R165, desc[UR16][R10.64] ;  /* 0x000000100aa55981 */ /* 0x000f28000c1e1500 */
[----:B0-----:R-:W4:Y:S04]  /*1da70*/  LDL R158, [R1+0x7b4] ;  /* 0x0007b400019e7983 */ /* 0x001f280000100800 */
[----:B------:R-:W4:Y:S04]  /*1da80*/  LDL.LU.64 R68, [R1+0x14c0] ;  /* 0x0014c00001447983 */ /* 0x000f280000300a00 */
[----:B------:R-:W4:Y:S04]  /*1da90*/  LDL R163, [R1+0x7b0] ;  /* 0x0007b00001a37983 */ /* 0x000f280000100800 */
[----:B------:R0:W-:Y:S01]  /*1daa0*/  @P6 STL [R1+0x7cc], R159 ;  /* 0x0007cc9f01006387 */ /* 0x0001e20000100800 */
[----:B------:R-:W-:-:S03]  /*1dab0*/  ISETP.GT.AND P3, PT, R4, 0x21, PT ;  /* 0x000000210400780c */ /* 0x000fc60003f64270 */
[----:B0-----:R-:W4:Y:S04]  /*1dac0*/  LDL R159, [R1+0x7ac] ;  /* 0x0007ac00019f7983 */ /* 0x001f280000100800 */
[----:B------:R-:W4:Y:S01]  /*1dad0*/  LDL.LU.64 R108, [R1+0x14b8] ;  /* 0x0014b800016c7983 */ /* 0x000f220000300a00 */
[----:B------:R-:W-:-:S05]  /*1dae0*/  ISETP.GT.AND P6, PT, R4, 0x22, PT ;  /* 0x000000220400780c */ /* 0x000fca0003fc4270 */
[----:B------:R-:W4:Y:S04]  /*1daf0*/  @P3 LDG.E.U16 R161, desc[UR16][R70.64] ;  /* 0x0000001046a13981 */ /* 0x000f28000c1e1500 */
[----:B------:R-:W4:Y:S04]  /*1db00*/  @P3 LDG.E.U16 R5, desc[UR16][R48.64] ;  /* 0x0000001030053981 */ /* 0x000f28000c1e1500 */
[----:B---3--:R-:W3:Y:S04]  /*1db10*/  @P6 LDG.E.U16 R0, desc[UR16][R126.64] ;  /* 0x000000107e006981 */ /* 0x008ee8000c1e1500 */
[----:B--2---:R-:W-:Y:S04]  /*1db20*/  STL [R1+0x10ac], R164 ;  /* 0x0010aca401007387 */ /* 0x004fe80000100800 */
[----:B------:R-:W2:Y:S04]  /*1db30*/  LDL R11, [R1+0x7a4] ;  /* 0x0007a400010b7983 */ /* 0x000ea80000100800 */
[----:B------:R-:W2:Y:S04]  /*1db40*/  LDL R162, [R1+0x7a8] ;  /* 0x0007a80001a27983 */ /* 0x000ea80000100800 */
[----:B----4-:R-:W-:Y:S04]  /*1db50*/  STL [R1+0x10b0], R165 ;  /* 0x0010b0a501007387 */ /* 0x010fe80000100800 */
[----:B------:R-:W4:Y:S04]  /*1db60*/  LDL.LU.64 R90, [R1+0x14b0] ;  /* 0x0014b000015a7983 */ /* 0x000f280000300a00 */
[----:B------:R-:W4:Y:S04]  /*1db70*/  @P6 LDG.E.U16 R158, desc[UR16][R106.64] ;  /* 0x000000106a9e6981 */ /* 0x000f28000c1e1500 */
[----:B------:R0:W-:Y:S04]  /*1db80*/  @P0 STL [R1+0xb7c], R7 ;  /* 0x000b7c0701000387 */ /* 0x0001e80000100800 */
[----:B0-----:R-:W4:Y:S04]  /*1db90*/  LDL R7, [R1+0x7a0] ;  /* 0x0007a00001077983 */ /* 0x001f280000100800 */
[----:B------:R-:W4:Y:S04]  /*1dba0*/  LDL.LU.64 R50, [R1+0x14a8] ;  /* 0x0014a80001327983 */ /* 0x000f280000300a00 */
[----:B------:R-:W4:Y:S04]  /*1dbb0*/  LDL R3, [R1+0x79c] ;  /* 0x00079c0001037983 */ /* 0x000f280000100800 */
[----:B------:R-:W4:Y:S04]  /*1dbc0*/  LDL R10, [R1+0xb74] ;  /* 0x000b7400010a7983 */ /* 0x000f280000100800 */
[----:B------:R0:W-:Y:S04]  /*1dbd0*/  @P0 STL [R1+0xb78], R2 ;  /* 0x000b780201000387 */ /* 0x0001e80000100800 */
[----:B0-----:R-:W4:Y:S04]  /*1dbe0*/  LDL R2, [R1+0xb70] ;  /* 0x000b700001027983 */ /* 0x001f280000100800 */
[----:B------:R-:W4:Y:S04]  /*1dbf0*/  LDL.LU.64 R32, [R1+0x14a0] ;  /* 0x0014a00001207983 */ /* 0x000f280000300a00 */
[----:B------:R-:W4:Y:S04]  /*1dc00*/  LDL.LU.64 R88, [R1+0x1498] ;  /* 0x0014980001587983 */ /* 0x000f280000300a00 */
[----:B------:R0:W-:Y:S04]  /*1dc10*/  @P4 STL [R1+0x7c4], R6 ;  /* 0x0007c40601004387 */ /* 0x0001e80000100800 */
[----:B0-----:R-:W4:Y:S01]  /*1dc20*/  LDL R6, [R1+0xb6c] ;  /* 0x000b6c0001067983 */ /* 0x001f220000100800 */
[----:B------:R-:W-:-:S02]  /*1dc30*/  ISETP.GT.AND P5, PT, R4, 0x23, PT ;  /* 0x000000230400780c */ /* 0x000fc40003fa4270 */
[----:B------:R-:W-:-:S11]  /*1dc40*/  ISETP.GT.AND P0, PT, R4, 0x24, PT ;  /* 0x000000240400780c */ /* 0x000fd60003f04270 */
[----:B------:R-:W4:Y:S04]  /*1dc50*/  @P5 LDG.E.U16 R159, desc[UR16][R86.64] ;  /* 0x00000010569f5981 */ /* 0x000f28000c1e1500 */
[----:B------:R-:W4:Y:S04]  /*1dc60*/  @P5 LDG.E.U16 R163, desc[UR16][R104.64] ;  /* 0x0000001068a35981 */ /* 0x000f28000c1e1500 */
[----:B------:R0:W-:Y:S01]  /*1dc70*/  @P4 STL [R1+0x7c8], R160 ;  /* 0x0007c8a001004387 */ /* 0x0001e20000100800 */
[----:B------:R-:W-:-:S03]  /*1dc80*/  ISETP.GT.AND P4, PT, R4, 0x25, PT ;  /* 0x000000250400780c */ /* 0x000fc60003f84270 */
[----:B------:R-:W4:Y:S04]  /*1dc90*/  LDL.LU.64 R70, [R1+0x1490] ;  /* 0x0014900001467983 */ /* 0x000f280000300a00 */
[----:B0-----:R-:W4:Y:S04]  /*1dca0*/  LDL R160, [R1+0xb68] ;  /* 0x000b680001a07983 */ /* 0x001f280000100800 */
[----:B------:R-:W4:Y:S04]  /*1dcb0*/  LDL.LU.64 R48, [R1+0x1488] ;  /* 0x0014880001307983 */ /* 0x000f280000300a00 */
[----:B------:R0:W-:Y:S04]  /*1dcc0*/  @P3 STL [R1+0x7c0], R161 ;  /* 0x0007c0a101003387 */ /* 0x0001e80000100800 */
[----:B0-----:R-:W4:Y:S04]  /*1dcd0*/  LDL R161, [R1+0x798] ;  /* 0x0007980001a17983 */ /* 0x001f280000100800 */
[----:B------:R0:W-:Y:S01]  /*1dce0*/  @P3 STL [R1+0x7bc], R5 ;  /* 0x0007bc0501003387 */ /* 0x0001e20000100800 */
[----:B------:R-:W-:-:S03]  /*1dcf0*/  ISETP.GT.AND P3, PT, R4, 0x26, PT ;  /* 0x000000260400780c */ /* 0x000fc60003f64270 */
[----:B0-----:R-:W4:Y:S04]  /*1dd00*/  LDL R5, [R1+0x794] ;  /* 0x0007940001057983 */ /* 0x001f280000100800 */
[----:B------:R-:W4:Y:S04]  /*1dd10*/  LDL.LU.64 R126, [R1+0x1480] ;  /* 0x00148000017e7983 */ /* 0x000f280000300a00 */
[----:B---3--:R0:W-:Y:S04]  /*1dd20*/  @P6 STL [R1+0x7b8], R0 ;  /* 0x0007b80001006387 */ /* 0x0081e80000100800 */
[----:B0-----:R-:W3:Y:S04]  /*1dd30*/  LDL R0, [R1+0x790] ;  /* 0x0007900001007983 */ /* 0x001ee80000100800 */
[----:B------:R-:W3:Y:S04]  /*1dd40*/  LDL.LU.64 R106, [R1+0x1478] ;  /* 0x00147800016a7983 */ /* 0x000ee80000300a00 */
[----:B--2---:R-:W2:Y:S04]  /*1dd50*/  @P0 LDG.E.U16 R11, desc[UR16][R66.64] ;  /* 0x00000010420b0981 */ /* 0x004ea8000c1e1500 */
[----:B------:R-:W3:Y:S04]  /*1dd60*/  @P0 LDG.E.U16 R162, desc[UR16][R84.64] ;  /* 0x0000001054a20981 */ /* 0x000ee8000c1e1500 */
[----:B----4-:R0:W-:Y:S01]  /*1dd70*/  @P6 STL [R1+0x7b4], R158 ;  /* 0x0007b49e01006387 */ /* 0x0101e20000100800 */
[----:B------:R-:W-:-:S03]  /*1dd80*/  ISETP.GT.AND P6, PT, R4, 0x27, PT ;  /* 0x000000270400780c */ /* 0x000fc60003fc4270 */
[----:B0-----:R-:W4:Y:S04]  /*1dd90*/  LDL R158, [R1+0x78c] ;  /* 0x00078c00019e7983 */ /* 0x001f280000100800 */
[----:B------:R-:W4:Y:S04]  /*1dda0*/  @P4 LDG.E.U16 R7, desc[UR16][R64.64] ;  /* 0x0000001040074981 */ /* 0x000f28000c1e1500 */
[----:B------:R-:W4:Y:S04]  /*1ddb0*/  LDL.LU.64 R104, [R1+0x1470] ;  /* 0x0014700001687983 */ /* 0x000f280000300a00 */
[----:B------:R-:W4:Y:S04]  /*1ddc0*/  @P4 LDG.E.U16 R3, desc[UR16][R46.64] ;  /* 0x000000102e034981 */ /* 0x000f28000c1e1500 */
[----:B------:R-:W4:Y:S04]  /*1ddd0*/  @P3 LDG.E.U16 R10, desc[UR16][R44.64] ;  /* 0x000000102c0a3981 */ /* 0x000f28000c1e1500 */
[----:B------:R-:W4:Y:S04]  /*1dde0*/  LDL.LU.64 R86, [R1+0x1468] ;  /* 0x0014680001567983 */ /* 0x000f280000300a00 */
[----:B------:R-:W4:Y:S04]  /*1ddf0*/  @P3 LDG.E.U16 R2, desc[UR16][R14.64] ;  /* 0x000000100e023981 */ /* 0x000f28000c1e1500 */
[----:B------:R-:W4:Y:S04]  /*1de00*/  @P6 LDG.E.U16 R6, desc[UR16][R12.64] ;  /* 0x000000100c066981 */ /* 0x000f28000c1e1500 */
[----:B------:R0:W-:Y:S04]  /*1de10*/  @P5 STL [R1+0x7ac], R159 ;  /* 0x0007ac9f01005387 */ /* 0x0001e80000100800 */
[----:B0-----:R-:W4:Y:S04]  /*1de20*/  LDL R159, [R1+0x788] ;  /* 0x00078800019f7983 */ /* 0x001f280000100800 */
[----:B------:R-:W4:Y:S04]  /*1de30*/  LDL.LU R165, [R1+0x76c] ;  /* 0x00076c0001a57983 */ /* 0x000f280000300800 */
[----:B------:R0:W-:Y:S01]  /*1de40*/  @P5 STL [R1+0x7b0], R163 ;  /* 0x0007b0a301005387 */ /* 0x0001e20000100800 */
[----:B------:R-:W-:-:S03]  /*1de50*/  ISETP.GT.AND P5, PT, R4, 0x28, PT ;  /* 0x000000280400780c */ /* 0x000fc60003fa4270 */
[----:B------:R-:W4:Y:S04]  /*1de60*/  LDL.LU.64 R84, [R1+0x1460] ;  /* 0x0014600001547983 */ /* 0x000f280000300a00 */
[----:B------:R-:W4:Y:S04]  /*1de70*/  LDL.LU.64 R66, [R1+0x1458] ;  /* 0x0014580001427983 */ /* 0x000f280000300a00 */
[----:B0-----:R-:W4:Y:S04]  /*1de80*/  LDL R163, [R1+0x784] ;  /* 0x0007840001a37983 */ /* 0x001f280000100800 */
[----:B------:R-:W4:Y:S04]  /*1de90*/  @P6 LDG.E.U16 R160, desc[UR16][R30.64] ;  /* 0x000000101ea06981 */ /* 0x000f28000c1e1500 */
[----:B------:R-:W4:Y:S04]  /*1dea0*/  @P5 LDG.E.U16 R161, desc[UR16][R28.64] ;  /* 0x000000101ca15981 */ /* 0x000f28000c1e1500 */
[----:B------:R-:W4:Y:S04]  /*1deb0*/  @P5 LDG.E.U16 R5, desc[UR16][R144.64] ;  /* 0x0000001090055981 */ /* 0x000f28000c1e1500 */
[----:B--2---:R0:W-:Y:S04]  /*1dec0*/  @P0 STL [R1+0x7a4], R11 ;  /* 0x0007a40b01000387 */ /* 0x0041e80000100800 */
[----:B0-----:R-:W2:Y:S04]  /*1ded0*/  LDL R11, [R1+0x780] ;  /* 0x00078000010b7983 */ /* 0x001ea80000100800 */
[----:B---3--:R-:W-:Y:S01]  /*1dee0*/  @P0 STL [R1+0x7a8], R162 ;  /* 0x0007a8a201000387 */ /* 0x008fe20000100800 */
[----:B------:R-:W-:-:S03]  /*1def0*/  ISETP.GT.AND P0, PT, R4, 0x29, PT ;  /* 0x000000290400780c */ /* 0x000fc60003f04270 */
[----:B------:R-:W3:Y:S10]  /*1df00*/  LDL.LU.64 R64, [R1+0x1450] ;  /* 0x0014500001407983 */ /* 0x000ef40000300a00 */
[----:B------:R-:W3:Y:S04]  /*1df10*/  @P0 LDG.E.U16 R0, desc[UR16][R142.64] ;  /* 0x000000108e000981 */ /* 0x000ee8000c1e1500 */
[----:B----4-:R0:W-:Y:S04]  /*1df20*/  @P4 STL [R1+0x7a0], R7 ;  /* 0x0007a00701004387 */ /* 0x0101e80000100800 */
[----:B------:R-:W4:Y:S04]  /*1df30*/  @P0 LDG.E.U16 R158, desc[UR16][R124.64] ;  /* 0x000000107c9e0981 */ /* 0x000f28000c1e1500 */
[----:B0-----:R-:W4:Y:S04]  /*1df40*/  LDL R7, [R1+0x77c] ;  /* 0x00077c0001077983 */ /* 0x001f280000100800 */
[----:B------:R-:W4:Y:S04]  /*1df50*/  LDL.LU.64 R46, [R1+0x1448] ;  /* 0x00144800012e7983 */ /* 0x000f280000300a00 */
[----:B------:R-:W-:Y:S04]  /*1df60*/  @P4 STL [R1+0x79c], R3 ;  /* 0x00079c0301004387 */ /* 0x000fe80000100800 */
[----:B------:R-:W4:Y:S04]  /*1df70*/  LDL.LU.64 R44, [R1+0x1440] ;  /* 0x00144000012c7983 */ /* 0x000f280000300a00 */
[----:B------:R-:W4:Y:S04]  /*1df80*/  LDL.LU.64 R14, [R1+0x1438] ;  /* 0x00143800010e7983 */ /* 0x000f280000300a00 */
[----:B------:R0:W-:Y:S04]  /*1df90*/  @P3 STL [R1+0xb74], R10 ;  /* 0x000b740a01003387 */ /* 0x0001e80000100800 */
[----:B0-----:R-:W4:Y:S04]  /*1dfa0*/  LDL R10, [R1+0x778] ;  /* 0x00077800010a7983 */ /* 0x001f280000100800 */
[----:B------:R0:W-:Y:S04]  /*1dfb0*/  @P3 STL [R1+0xb70], R2 ;  /* 0x000b700201003387 */ /* 0x0001e80000100800 */
[----:B0-----:R-:W4:Y:S04]  /*1dfc0*/  LDL R2, [R1+0x774] ;  /* 0x0007740001027983 */ /* 0x001f280000100800 */
[----:B------:R-:W4:Y:S04]  /*1dfd0*/  LDL.LU.64 R12, [R1+0x1430] ;  /* 0x00143000010c7983 */ /* 0x000f280000300a00 */
[----:B------:R0:W-:Y:S04]  /*1dfe0*/  @P6 STL [R1+0xb6c], R6 ;  /* 0x000b6c0601006387 */ /* 0x0001e80000100800 */
[----:B0-----:R-:W4:Y:S01]  /*1dff0*/  LDL R6, [R1+0x770] ;  /* 0x0007700001067983 */ /* 0x001f220000100800 */
[----:B------:R-:W-:-:S02]  /*1e000*/  ISETP.GT.AND P4, PT, R4, 0x2a, PT ;  /* 0x0000002a0400780c */ /* 0x000fc40003f84270 */
[C---:B------:R-:W-:Y:S01]  /*1e010*/  ISETP.GT.AND P3, PT, R4.reuse, 0x2b, PT ;  /* 0x0000002b0400780c */ /* 0x040fe20003f64270 */
[----:B------:R-:W4:Y:S10]  /*1e020*/  LDL.LU.64 R30, [R1+0x1428] ;  /* 0x00142800011e7983 */ /* 0x000f340000300a00 */
[----:B------:R-:W4:Y:S04]  /*1e030*/  @P4 LDG.E.U16 R159, desc[UR16][R140.64] ;  /* 0x000000108c9f4981 */ /* 0x000f28000c1e1500 */
[----:B------:R-:W4:Y:S04]  /*1e040*/  @P4 LDG.E.U16 R163, desc[UR16][R122.64] ;  /* 0x000000107aa34981 */ /* 0x000f28000c1e1500 */
[----:B------:R-:W-:Y:S04]  /*1e050*/  @P6 STL [R1+0xb68], R160 ;  /* 0x000b68a001006387 */ /* 0x000fe80000100800 */
[----:B------:R-:W4:Y:S04]  /*1e060*/  LDL.LU.64 R28, [R1+0x1420] ;  /* 0x00142000011c7983 */ /* 0x000f280000300a00 */
[----:B------:R-:W4:Y:S01]  /*1e070*/  LDL.LU.64 R144, [R1+0x1418] ;  /* 0x0014180001907983 */ /* 0x000f220000300a00 */
[----:B------:R-:W-:-:S03]  /*1e080*/  ISETP.GT.AND P6, PT, R4, 0x2c, PT ;  /* 0x0000002c0400780c */ /* 0x000fc60003fc4270 */
[----:B------:R0:W-:Y:S04]  /*1e090*/  @P5 STL [R1+0x794], R5 ;  /* 0x0007940501005387 */ /* 0x0001e80000100800 */
[----:B0-----:R-:W4:Y:S04]  /*1e0a0*/  LDL R5, [R1+0xb64] ;  /* 0x000b640001057983 */ /* 0x001f280000100800 */
[----:B------:R-:W-:Y:S04]  /*1e0b0*/  @P5 STL [R1+0x798], R161 ;  /* 0x000798a101005387 */ /* 0x000fe80000100800 */
[----:B------:R-:W4:Y:S01]  /*1e0c0*/  LDL.LU.64 R142, [R1+0x1410] ;  /* 0x00141000018e7983 */ /* 0x000f220000300a00 */
[----:B------:R-:W-:-:S13]  /*1e0d0*/  ISETP.GT.AND P5, PT, R4, 0x2d, PT ;  /* 0x0000002d0400780c */ /* 0x000fda0003fa4270 */
[----:B------:R-:W4:Y:S04]  /*1e0e0*/  @P5 LDG.E.U16 R165, desc[UR16][R62.64] ;  /* 0x000000103ea55981 */ /* 0x000f28000c1e1500 */
[----:B--2---:R-:W2:Y:S04]  /*1e0f0*/  @P3 LDG.E.U16 R11, desc[UR16][R120.64] ;  /* 0x00000010780b3981 */ /* 0x004ea8000c1e1500 */
[----:B---3--:R0:W-:Y:S04]  /*1e100*/  @P0 STL [R1+0x790], R0 ;  /* 0x0007900001000387 */ /* 0x0081e80000100800 */
[----:B0-----:R-:W3:Y:S04]  /*1e110*/  LDL R0, [R1+0xb60] ;  /* 0x000b600001007983 */ /* 0x001ee80000100800 */
[----:B----4-:R-:W4:Y:S04]  /*1e120*/  @P3 LDG.E.U16 R7, desc[UR16][R102.64] ;  /* 0x0000001066073981 */ /* 0x010f28000c1e1500 */
[----:B------:R-:W4:Y:S04]  /*1e130*/  LDL.LU.64 R124, [R1+0x1408] ;  /* 0x00140800017c7983 */ /* 0x000f280000300a00 */
[----:B------:R-:W4:Y:S04]  /*1e140*/  LDL R3, [R1+0xb58] ;  /* 0x000b580001037983 */ /* 0x000f280000100800 */
[----:B------:R-:W4:Y:S04]  /*1e150*/  LDL R162, [R1+0xb5c] ;  /* 0x000b5c0001a27983 */ /* 0x000f280000100800 */
[----:B------:R-:W4:Y:S04]  /*1e160*/  LDL R160, [R1+0x768] ;  /* 0x0007680001a07983 */ /* 0x000f280000100800 */
[----:B------:R-:W4:Y:S04]  /*1e170*/  LDL R161, [R1+0x764] ;  /* 0x0007640001a17983 */ /* 0x000f280000100800 */
[----:B------:R-:W4:Y:S04]  /*1e180*/  @P6 LDG.E.U16 R10, desc[UR16][R100.64] ;  /* 0x00000010640a6981 */ /* 0x000f28000c1e1500 */
[----:B------:R-:W4:Y:S04]  /*1e190*/  @P6 LDG.E.U16 R2, desc[UR16][R82.64] ;  /* 0x0000001052026981 */ /* 0x000f28000c1e1500 */
[----:B------:R-:W4:Y:S04]  /*1e1a0*/  @P5 LDG.E.U16 R6, desc[UR16][R80.64] ;  /* 0x0000001050065981 */ /* 0x000f28000c1e1500 */
[----:B------:R0:W-:Y:S01]  /*1e1b0*/  @P0 STL [R1+0x78c], R158 ;  /* 0x00078c9e01000387 */ /* 0x0001e20000100800 */
[----:B------:R-:W-:-:S03]  /*1e1c0*/  ISETP.GT.AND P0, PT, R4, 0x2e, PT ;  /* 0x0000002e0400780c */ /* 0x000fc60003f04270 */
[----:B------:R-:W4:Y:S04]  /*1e1d0*/  LDL.LU.64 R140, [R1+0x1400] ;  /* 0x00140000018c7983 */ /* 0x000f280000300a00 */
[----:B0-----:R-:W4:Y:S04]  /*1e1e0*/  LDL R158, [R1+0x760] ;  /* 0x00076000019e7983 */ /* 0x001f280000100800 */
[----:B------:R0:W-:Y:S04]  /*1e1f0*/  @P4 STL [R1+0x788], R159 ;  /* 0x0007889f01004387 */ /* 0x0001e80000100800 */
[----:B0-----:R-:W4:Y:S04]  /*1e200*/  LDL R159, [R1+0x75c] ;  /* 0x00075c00019f7983 */ /* 0x001f280000100800 */
[----:B------:R-:W4:Y:S04]  /*1e210*/  LDL.LU.64 R122, [R1+0x13f8] ;  /* 0x0013f800017a7983 */ /* 0x000f280000300a00 */
[----:B------:R-:W-:Y:S04]  /*1e220*/  @P4 STL [R1+0x784], R163 ;  /* 0x000784a301004387 */ /* 0x000fe80000100800 */
[----:B------:R-:W4:Y:S04]  /*1e230*/  LDL.LU.64 R120, [R1+0x13f0] ;  /* 0x0013f00001787983 */ /* 0x000f280000300a00 */
[----:B------:R-:W4:Y:S04]  /*1e240*/  @P0 LDG.E.U16 R5, desc[UR16][R60.64] ;  /* 0x000000103c050981 */ /* 0x000f28000c1e1500 */
[----:B--2---:R0:W-:Y:S04]  /*1e250*/  @P3 STL [R1+0x780], R11 ;  /* 0x0007800b01003387 */ /* 0x0041e80000100800 */
[----:B0-----:R-:W2:Y:S04]  /*1e260*/  LDL R11, [R1+0x758] ;  /* 0x00075800010b7983 */ /* 0x001ea80000100800 */
[----:B------:R-:W2:Y:S04]  /*1e270*/  LDL.LU.64 R102, [R1+0x13e8] ;  /* 0x0013e80001667983 */ /* 0x000ea80000300a00 */
[----:B---3--:R-:W3:Y:S04]  /*1e280*/  @P0 LDG.E.U16 R0, desc[UR16][R42.64] ;  /* 0x000000102a000981 */ /* 0x008ee8000c1e1500 */
[----:B----4-:R0:W-:Y:S04]  /*1e290*/  @P3 STL [R1+0x77c], R7 ;  /* 0x00077c0701003387 */ /* 0x0101e80000100800 */
[----:B0-----:R-:W4:Y:S04]  /*1e2a0*/  LDL R7, [R1+0x754] ;  /* 0x0007540001077983 */ /* 0x001f280000100800 */
[----:B------:R-:W4:Y:S04]  /*1e2b0*/  LDL.LU R164, [R1+0x740] ;  /* 0x0007400001a47983 */ /* 0x000f280000300800 */
[----:B------:R-:W4:Y:S04]  /*1e2c0*/  LDL.LU R163, [R1+0x73c] ;  /* 0x00073c0001a37983 */ /* 0x000f280000300800 */
[----:B------:R-:W4:Y:S04]  /*1e2d0*/  LDL.LU.64 R100, [R1+0x13e0] ;  /* 0x0013e00001647983 */ /* 0x000f280000300a00 */
[----:B------:R0:W-:Y:S04]  /*1e2e0*/  @P6 STL [R1+0x778], R10 ;  /* 0x0007780a01006387 */ /* 0x0001e80000100800 */
[----:B0-----:R-:W4:Y:S04]  /*1e2f0*/  LDL R10, [R1+0x750] ;  /* 0x00075000010a7983 */ /* 0x001f280000100800 */
[----:B------:R-:W4:Y:S04]  /*1e300*/  LDL.LU.64 R82, [R1+0x13d8] ;  /* 0x0013d80001527983 */ /* 0x000f280000300a00 */
[----:B------:R0:W-:Y:S04]  /*1e310*/  @P6 STL [R1+0x774], R2 ;  /* 0x0007740201006387 */ /* 0x0001e80000100800 */
[----:B0-----:R-:W4:Y:S04]  /*1e320*/  LDL.LU R2, [R1+0x13d0] ;  /* 0x0013d00001027983 */ /* 0x001f280000300800 */
        /* <DEDUP_REMOVED lines=8> */
[----:B------:R-:W4:Y:S04]  /*1e3b0*/  @P3 LDG.E.U16 R161, desc[UR16][R156.64] ;  /* 0x000000109ca13981 */ /* 0x000f28000c1e1500 */
[----:B------:R-:W4:Y:S01]  /*1e3c0*/  @P3 LDG.E.U16 R160, desc[UR16][R20.64] ;  /* 0x0000001014a03981 */ /* 0x000f22000c1e1500 */
[----:B------:R-:W-:-:S03]  /*1e3d0*/  ISETP.GT.AND P6, PT, R4, 0x31, PT ;  /* 0x000000310400780c */ /* 0x000fc60003fc4270 */
[----:B------:R0:W-:Y:S01]  /*1e3e0*/  STL [R1+0x10b4], R165 ;  /* 0x0010b4a501007387 */ /* 0x0001e20000100800 */
[----:B------:R-:W-:-:S03]  /*1e3f0*/  ISETP.GT.AND P5, PT, R4, 0x32, PT ;  /* 0x000000320400780c */ /* 0x000fc60003fa4270 */
[----:B0-----:R-:W4:Y:S04]  /*1e400*/  LDL.LU R165, [R1+0x748] ;  /* 0x0007480001a57983 */ /* 0x001f280000300800 */
[----:B------:R-:W4:Y:S04]  /*1e410*/  LDL.LU.64 R60, [R1+0x13b8] ;  /* 0x0013b800013c7983 */ /* 0x000f280000300a00 */
[----:B------:R0:W-:Y:S04]  /*1e420*/  @P0 STL [R1+0xb64], R5 ;  /* 0x000b640501000387 */ /* 0x0001e80000100800 */
[----:B------:R-:W4:Y:S04]  /*1e430*/  @P6 LDG.E.U16 R159, desc[UR16][R138.64] ;  /* 0x000000108a9f6981 */ /* 0x000f28000c1e1500 */
[----:B------:R-:W4:Y:S04]  /*1e440*/  @P6 LDG.E.U16 R158, desc[UR16][R154.64] ;  /* 0x000000109a9e6981 */ /* 0x000f28000c1e1500 */
[----:B0-----:R-:W4:Y:S04]  /*1e450*/  LDL R5, [R1+0x744] ;  /* 0x0007440001057983 */ /* 0x001f280000100800 */
[----:B------:R-:W4:Y:S04]  /*1e460*/  LDL.LU.64 R42, [R1+0x13b0] ;  /* 0x0013b000012a7983 */ /* 0x000f280000300a00 */
[----:B--2---:R-:W2:Y:S04]  /*1e470*/  @P5 LDG.E.U16 R11, desc[UR16][R136.64] ;  /* 0x00000010880b5981 */ /* 0x004ea8000c1e1500 */
[----:B---3--:R0:W-:Y:S01]  /*1e480*/  @P0 STL [R1+0xb60], R0 ;  /* 0x000b600001000387 */ /* 0x0081e20000100800 */
[----:B------:R-:W-:-:S03]  /*1e490*/  ISETP.GT.AND P0, PT, R4, 0x33, PT ;  /* 0x000000330400780c */ /* 0x000fc60003f04270 */
[----:B0-----:R-:W3:Y:S04]  /*1e4a0*/  LDL.LU R0, [R1+0x13a8] ;  /* 0x0013a80001007983 */ /* 0x001ee80000300800 */
[----:B----4-:R-:W4:Y:S04]  /*1e4b0*/  @P5 LDG.E.U16 R7, desc[UR16][R24.64] ;  /* 0x0000001018075981 */ /* 0x010f28000c1e1500 */
[----:B------:R-:W2:Y:S04]  /*1e4c0*/  LDL.LU.64 R40, [R1+0x13a0] ;  /* 0x0013a00001287983 */ /* 0x000ea80000300a00 */
[----:B------:R-:W2:Y:S04]  /*1e4d0*/  LDL.LU.64 R22, [R1+0x1398] ;  /* 0x0013980001167983 */ /* 0x000ea80000300a00 */
[----:B------:R-:W3:Y:S04]  /*1e4e0*/  @P0 LDG.E.U16 R10, desc[UR16][R118.64] ;  /* 0x00000010760a0981 */ /* 0x000ee8000c1e1500 */
[----:B------:R-:W3:Y:S04]  /*1e4f0*/  @P0 LDG.E.U16 R6, desc[UR16][R116.64] ;  /* 0x0000001074060981 */ /* 0x000ee8000c1e1500 */
[----:B------:R-:W-:Y:S04]  /*1e500*/  @P4 STL [R1+0xb58], R3 ;  /* 0x000b580301004387 */ /* 0x000fe80000100800 */
[----:B------:R-:W-:Y:S01]  /*1e510*/  @P4 STL [R1+0xb5c], R162 ;  /* 0x000b5ca201004387 */ /* 0x000fe20000100800 */
[----:B------:R-:W-:-:S03]  /*1e520*/  ISETP.GT.AND P4, PT, R4, 0x34, PT ;  /* 0x000000340400780c */ /* 0x000fc60003f84270 */
[----:B------:R-:W3:Y:S04]  /*1e530*/  LDL.LU.64 R20, [R1+0x1390] ;  /* 0x0013900001147983 */ /* 0x000ee80000300a00 */
[----:B------:R-:W3:Y:S04]  /*1e540*/  LDL.LU.64 R156, [R1+0x1388] ;  /* 0x00138800019c7983 */ /* 0x000ee80000300a00 */
[----:B------:R0:W-:Y:S04]  /*1e550*/  @P3 STL [R1+0x764], R161 ;  /* 0x000764a101003387 */ /* 0x0001e80000100800 */
[----:B------:R1:W-:Y:S01]  /*1e560*/  @P3 STL [R1+0x768], R160 ;  /* 0x000768a001003387 */ /* 0x0003e20000100800 */
[----:B------:R-:W-:-:S03]  /*1e570*/  ISETP.GT.AND P3, PT, R4, 0x35, PT ;  /* 0x000000350400780c */ /* 0x000fc60003f64270 */
[----:B------:R-:W3:Y:S04]  /*1e580*/  LDL.LU.64 R154, [R1+0x1380] ;  /* 0x00138000019a7983 */ /* 0x000ee80000300a00 */
[----:B------:R-:W3:Y:S04]  /*1e590*/  LDL.LU.64 R138, [R1+0x1378] ;  /* 0x00137800018a7983 */ /* 0x000ee80000300a00 */
[----:B0-----:R-:W3:Y:S04]  /*1e5a0*/  LDL R161, [R1+0xb50] ;  /* 0x000b500001a17983 */ /* 0x001ee80000100800 */
[----:B-1----:R-:W3:Y:S04]  /*1e5b0*/  LDL R160, [R1+0xb54] ;  /* 0x000b540001a07983 */ /* 0x002ee80000100800 */
[----:B------:R-:W3:Y:S04]  /*1e5c0*/  @P4 LDG.E.U16 R165, desc[UR16][R8.64] ;  /* 0x0000001008a54981 */ /* 0x000ee8000c1e1500 */
[----:B------:R-:W3:Y:S04]  /*1e5d0*/  @P3 LDG.E.U16 R164, desc[UR16][R96.64] ;  /* 0x0000001060a43981 */ /* 0x000ee8000c1e1500 */
[----:B------:R-:W3:Y:S04]  /*1e5e0*/  @P4 LDG.E.U16 R5, desc[UR16][R98.64] ;  /* 0x0000001062054981 */ /* 0x000ee8000c1e1500 */
[----:B------:R-:W3:Y:S04]  /*1e5f0*/  @P3 LDG.E.U16 R163, desc[UR16][R78.64] ;  /* 0x000000104ea33981 */ /* 0x000ee8000c1e1500 */
[----:B------:R0:W-:Y:S04]  /*1e600*/  @P6 STL [R1+0x75c], R159 ;  /* 0x00075c9f01006387 */ /* 0x0001e80000100800 */
[----:B------:R1:W-:Y:S04]  /*1e610*/  @P6 STL [R1+0x760], R158 ;  /* 0x0007609e01006387 */ /* 0x0003e80000100800 */
[----:B------:R-:W3:Y:S04]  /*1e620*/  LDL.LU.64 R136, [R1+0x1370] ;  /* 0x0013700001887983 */ /* 0x000ee80000300a00 */
[----:B0-----:R-:W3:Y:S04]  /*1e630*/  LDL R159, [R1+0xb48] ;  /* 0x000b4800019f7983 */ /* 0x001ee80000100800 */
[----:B-1----:R-:W3:Y:S04]  /*1e640*/  LDL R158, [R1+0xb4c] ;  /* 0x000b4c00019e7983 */ /* 0x002ee80000100800 */
[----:B------:R-:W3:Y:S04]  /*1e650*/  LDL R25, [R1+0x738] ;  /* 0x0007380001197983 */ /* 0x000ee80000100800 */
[----:B----4-:R0:W-:Y:S04]  /*1e660*/  @P5 STL [R1+0x754], R7 ;  /* 0x0007540701005387 */ /* 0x0101e80000100800 */
[----:B0-----:R-:W4:Y:S04]  /*1e670*/  LDL R7, [R1+0x734] ;  /* 0x0007340001077983 */ /* 0x001f280000100800 */
[----:B--2---:R-:W-:Y:S04]  /*1e680*/  @P5 STL [R1+0x758], R11 ;  /* 0x0007580b01005387 */ /* 0x004fe80000100800 */
[----:B------:R-:W2:Y:S04]  /*1e690*/  LDL.LU.64 R118, [R1+0x1368] ;  /* 0x0013680001767983 */ /* 0x000ea80000300a00 */
[----:B---3--:R0:W-:Y:S04]  /*1e6a0*/  @P0 STL [R1+0x750], R10 ;  /* 0x0007500a01000387 */ /* 0x0081e80000100800 */
[----:B0-----:R-:W3:Y:S04]  /*1e6b0*/  LDL R10, [R1+0x730] ;  /* 0x00073000010a7983 */ /* 0x001ee80000100800 */
[----:B------:R-:W2:Y:S04]  /*1e6c0*/  LDL.LU R162, [R1+0x710] ;  /* 0x0007100001a27983 */ /* 0x000ea80000300800 */
[----:B------:R-:W2:Y:S04]  /*1e6d0*/  LDL.LU R3, [R1+0x70c] ;  /* 0x00070c0001037983 */ /* 0x000ea80000300800 */
[----:B------:R-:W2:Y:S04]  /*1e6e0*/  LDL.LU.64 R116, [R1+0x1360] ;  /* 0x0013600001747983 */ /* 0x000ea80000300a00 */
[----:B------:R0:W-:Y:S01]  /*1e6f0*/  @P0 STL [R1+0x74c], R6 ;  /* 0x00074c0601000387 */ /* 0x0001e20000100800 */
[----:B------:R-:W-:-:S03]  /*1e700*/  ISETP.GT.AND P6, PT, R4, 0x36, PT ;  /* 0x000000360400780c */ /* 0x000fc60003fc4270 */
[----:B------:R-:W2:Y:S04]  /*1e710*/  LDL R9, [R1+0x728] ;  /* 0x0007280001097983 */ /* 0x000ea80000100800 */
[----:B0-----:R-:W2:Y:S01]  /*1e720*/  LDL R6, [R1+0x72c] ;  /* 0x00072c0001067983 */ /* 0x001ea20000100800 */
[C---:B------:R-:W-:Y:S02]  /*1e730*/  ISETP.GT.AND P5, PT, R4.reuse, 0x37, PT ;  /* 0x000000370400780c */ /* 0x040fe40003fa4270 */
[----:B------:R-:W-:-:S03]  /*1e740*/  ISETP.GT.AND P0, PT, R4, 0x38, PT ;  /* 0x000000380400780c */ /* 0x000fc60003f04270 */
[----:B------:R-:W2:Y:S04]  /*1e750*/  @P6 LDG.E.U16 R161, desc[UR16][R58.64] ;  /* 0x000000103aa16981 */ /* 0x000ea8000c1e1500 */
[----:B------:R-:W2:Y:S04]  /*1e760*/  @P6 LDG.E.U16 R160, desc[UR16][R76.64] ;  /* 0x000000104ca06981 */ /* 0x000ea8000c1e1500 */
[----:B------:R-:W-:Y:S04]  /*1e770*/  STL [R1+0x110c], R165 ;  /* 0x00110ca501007387 */ /* 0x000fe80000100800 */
[----:B------:R-:W2:Y:S04]  /*1e780*/  LDL.LU.64 R98, [R1+0x1358] ;  /* 0x0013580001627983 */ /* 0x000ea80000300a00 */
[----:B------:R-:W2:Y:S04]  /*1e790*/  LDL R24, [R1+0x724] ;  /* 0x0007240001187983 */ /* 0x000ea80000100800 */
[----:B------:R0:W-:Y:S04]  /*1e7a0*/  @P4 STL [R1+0x744], R5 ;  /* 0x0007440501004387 */ /* 0x0001e80000100800 */
[----:B------:R-:W2:Y:S04]  /*1e7b0*/  LDL.LU.64 R96, [R1+0x1350] ;  /* 0x0013500001607983 */ /* 0x000ea80000300a00 */
[----:B------:R-:W2:Y:S04]  /*1e7c0*/  LDL R8, [R1+0x720] ;  /* 0x0007200001087983 */ /* 0x000ea80000100800 */
[----:B------:R-:W-:Y:S04]  /*1e7d0*/  STL [R1+0x10b8], R164 ;  /* 0x0010b8a401007387 */ /* 0x000fe80000100800 */
[----:B------:R-:W2:Y:S04]  /*1e7e0*/  LDL.LU.64 R78, [R1+0x1348] ;  /* 0x00134800014e7983 */ /* 0x000ea80000300a00 */
[----:B------:R-:W2:Y:S04]  /*1e7f0*/  LDL R11, [R1+0x718] ;  /* 0x00071800010b7983 */ /* 0x000ea80000100800 */
[----:B0-----:R-:W2:Y:S01]  /*1e800*/  LDL R5, [R1+0x714] ;  /* 0x0007140001057983 */ /* 0x001ea20000100800 */
[----:B------:R-:W-:-:S03]  /*1e810*/  ISETP.GT.AND P4, PT, R4, 0x39, PT ;  /* 0x000000390400780c */ /* 0x000fc60003f84270 */
[----:B------:R0:W-:Y:S04]  /*1e820*/  STL [R1+0x10bc], R163 ;  /* 0x0010bca301007387 */ /* 0x0001e80000100800 */
[----:B------:R-:W2:Y:S04]  /*1e830*/  @P5 LDG.E.U16 R159, desc[UR16][R38.64] ;  /* 0x00000010269f5981 */ /* 0x000ea8000c1e1500 */
[----:B------:R-:W2:Y:S04]  /*1e840*/  @P5 LDG.E.U16 R158, desc[UR16][R56.64] ;  /* 0x00000010389e5981 */ /* 0x000ea8000c1e1500 */
[----:B0-----:R-:W2:Y:S04]  /*1e850*/  LDL.LU R163, [R1+0x71c] ;  /* 0x00071c0001a37983 */ /* 0x001ea80000300800 */
[----:B------:R-:W2:Y:S01]  /*1e860*/  @P0 LDG.E.U16 R25, desc[UR16][R36.64] ;  /* 0x0000001024190981 */ /* 0x000ea2000c1e1500 */
[----:B------:R-:W-:-:S03]  /*1e870*/  ISETP.GT.AND P3, PT, R4, 0x3a, PT ;  /* 0x0000003a0400780c */ /* 0x000fc60003f64270 */
[----:B------:R-:W2:Y:S04]  /*1e880*/  LDL.LU.64 R76, [R1+0x1340] ;  /* 0x00134000014c7983 */ /* 0x000ea80000300a00 */
[----:B------:R-:W2:Y:S04]  /*1e890*/  LDL.LU.64 R58, [R1+0x1338] ;  /* 0x00133800013a7983 */ /* 0x000ea80000300a00 */
[----:B----4-:R-:W4:Y:S04]  /*1e8a0*/  @P0 LDG.E.U16 R7, desc[UR16][R18.64] ;  /* 0x0000001012070981 */ /* 0x010f28000c1e1500 */
[----:B---3--:R-:W3:Y:S04]  /*1e8b0*/  @P4 LDG.E.U16 R10, desc[UR16][R16.64] ;  /* 0x00000010100a4981 */ /* 0x008ee8000c1e1500 */
[----:B--2---:R-:W2:Y:S04]  /*1e8c0*/  @P3 LDG.E.U16 R9, desc[UR16][R152.64] ;  /* 0x0000001098093981 */ /* 0x004ea8000c1e1500 */
[----:B------:R-:W2:Y:S04]  /*1e8d0*/  @P4 LDG.E.U16 R6, desc[UR16][R26.64] ;  /* 0x000000101a064981 */ /* 0x000ea8000c1e1500 */
[----:B------:R-:W-:Y:S04]  /*1e8e0*/  @P6 STL [R1+0xb50], R161 ;  /* 0x000b50a101006387 */ /* 0x000fe80000100800 */
[----:B------:R-:W-:Y:S01]  /*1e8f0*/  @P6 STL [R1+0xb54], R160 ;  /* 0x000b54a001006387 */ /* 0x000fe20000100800 */
[----:B------:R-:W-:-:S03]  /*1e900*/  ISETP.GT.AND P6, PT, R4, 0x3b, PT ;  /* 0x0000003b0400780c */ /* 0x000fc60003fc4270 */
[----:B------:R-:W3:Y:S04]  /*1e910*/  LDL.LU.64 R56, [R1+0x1330] ;  /* 0x0013300001387983 */ /* 0x000ee80000300a00 */
[----:B------:R-:W3:Y:S04]  /*1e920*/  LDL.LU.64 R38, [R1+0x1328] ;  /* 0x0013280001267983 */ /* 0x000ee80000300a00 */
[----:B------:R-:W3:Y:S04]  /*1e930*/  @P3 LDG.E.U16 R24, desc[UR16][R150.64] ;  /* 0x0000001096183981 */ /* 0x000ee8000c1e1500 */
[----:B------:R-:W3:Y:S04]  /*1e940*/  @P6 LDG.E.U16 R8, desc[UR16][R134.64] ;  /* 0x0000001086086981 */ /* 0x000ee8000c1e1500 */
[----:B------:R-:W-:Y:S04]  /*1e950*/  @P5 STL [R1+0xb48], R159 ;  /* 0x000b489f01005387 */ /* 0x000fe80000100800 */
[----:B------:R-:W3:Y:S04]  /*1e960*/  @P6 LDG.E.U16 R163, desc[UR16][R132.64] ;  /* 0x0000001084a36981 */ /* 0x000ee8000c1e1500 */
[----:B------:R-:W-:Y:S04]  /*1e970*/  @P5 STL [R1+0xb4c], R158 ;  /* 0x000b4c9e01005387 */ /* 0x000fe80000100800 */
[----:B------:R-:W3:Y:S04]  /*1e980*/  LDL.LU.64 R36, [R1+0x1320] ;  /* 0x0013200001247983 */ /* 0x000ee80000300a00 */
[----:B------:R-:W3:Y:S04]  /*1e990*/  LDL.LU.64 R18, [R1+0x1318] ;  /* 0x0013180001127983 */ /* 0x000ee80000300a00 */
[----:B----4-:R0:W-:Y:S04]  /*1e9a0*/  @P0 STL [R1+0x734], R7 ;  /* 0x0007340701000387 */ /* 0x0101e80000100800 */
[----:B0-----:R-:W4:Y:S04]  /*1e9b0*/  LDL R7, [R1+0xb44] ;  /* 0x000b440001077983 */ /* 0x001f280000100800 */
[----:B------:R-:W4:Y:S04]  /*1e9c0*/  LDL.LU R164, [R1+0x6f0] ;  /* 0x0006f00001a47983 */ /* 0x000f280000300800 */
[----:B------:R-:W4:Y:S04]  /*1e9d0*/  LDL.LU R165, [R1+0x6ec] ;  /* 0x0006ec0001a57983 */ /* 0x000f280000300800 */
[----:B------:R-:W-:Y:S04]  /*1e9e0*/  @P0 STL [R1+0x738], R25 ;  /* 0x0007381901000387 */ /* 0x000fe80000100800 */
[----:B------:R-:W4:Y:S04]  /*1e9f0*/  LDL.LU.64 R16, [R1+0x1310] ;  /* 0x0013100001107983 */ /* 0x000f280000300a00 */
[----:B------:R-:W4:Y:S04]  /*1ea00*/  LDL R159, [R1+0xb40] ;  /* 0x000b4000019f7983 */ /* 0x000f280000100800 */
[----:B--2---:R0:W-:Y:S01]  /*1ea10*/  @P4 STL [R1+0x72c], R6 ;  /* 0x00072c0601004387 */ /* 0x0041e20000100800 */
[----:B------:R-:W-:-:S02]  /*1ea20*/  ISETP.GT.AND P5, PT, R4, 0x3c, PT ;  /* 0x0000003c0400780c */ /* 0x000fc40003fa4270 */
[C---:B------:R-:W-:Y:S01]  /*1ea30*/  ISETP.GT.AND P0, PT, R4.reuse, 0x3d, PT ;  /* 0x0000003d0400780c */ /* 0x040fe20003f04270 */
[----:B------:R-:W2:Y:S04]  /*1ea40*/  LDL R27, [R1+0x704] ;  /* 0x00070400011b7983 */ /* 0x000ea80000100800 */
[----:B0-----:R-:W2:Y:S06]  /*1ea50*/  LDL R6, [R1+0x708] ;  /* 0x0007080001067983 */ /* 0x001eac0000100800 */
[----:B------:R-:W2:Y:S04]  /*1ea60*/  @P5 LDG.E.U16 R5, desc[UR16][R112.64] ;  /* 0x0000001070055981 */ /* 0x000ea8000c1e1500 */
[----:B------:R-:W2:Y:S04]  /*1ea70*/  @P5 LDG.E.U16 R11, desc[UR16][R114.64] ;  /* 0x00000010720b5981 */ /* 0x000ea8000c1e1500 */
[----:B---3--:R0:W-:Y:S04]  /*1ea80*/  @P4 STL [R1+0x730], R10 ;  /* 0x0007300a01004387 */ /* 0x0081e80000100800 */
[----:B------:R-:W3:Y:S04]  /*1ea90*/  LDL.LU.64 R152, [R1+0x1308] ;  /* 0x0013080001987983 */ /* 0x000ee80000300a00 */
[----:B------:R-:W3:Y:S04]  /*1eaa0*/  @P0 LDG.E.U16 R162, desc[UR16][R94.64] ;  /* 0x000000105ea20981 */ /* 0x000ee8000c1e1500 */
[----:B0-----:R-:W3:Y:S04]  /*1eab0*/  LDL R10, [R1+0x700] ;  /* 0x00070000010a7983 */ /* 0x001ee80000100800 */
[----:B------:R0:W-:Y:S01]  /*1eac0*/  @P3 STL [R1+0x728], R9 ;  /* 0x0007280901003387 */ /* 0x0001e20000100800 */
[----:B------:R-:W-:-:S03]  /*1ead0*/  ISETP.GT.AND P4, PT, R4, 0x3e, PT ;  /* 0x0000003e0400780c */ /* 0x000fc60003f84270 */
[----:B------:R-:W3:Y:S04]  /*1eae0*/  @P0 LDG.E.U16 R3, desc[UR16][R92.64] ;  /* 0x000000105c030981 */ /* 0x000ee8000c1e1500 */
[----:B0-----:R-:W3:Y:S04]  /*1eaf0*/  LDL R9, [R1+0x6fc] ;  /* 0x0006fc0001097983 */ /* 0x001ee80000100800 */
[----:B------:R-:W3:Y:S04]  /*1eb00*/  LDL.LU.64 R150, [R1+0x1300] ;  /* 0x0013000001967983 */ /* 0x000ee80000300a00 */
[----:B------:R-:W-:Y:S04]  /*1eb10*/  @P3 STL [R1+0x724], R24 ;  /* 0x0007241801003387 */ /* 0x000fe80000100800 */
[----:B------:R-:W3:Y:S04]  /*1eb20*/  LDL.LU.64 R134, [R1+0x12f8] ;  /* 0x0012f80001867983 */ /* 0x000ee80000300a00 */
[----:B------:R-:W3:Y:S04]  /*1eb30*/  LDL.LU.64 R132, [R1+0x12f0] ;  /* 0x0012f00001847983 */ /* 0x000ee80000300a00 */
[----:B------:R0:W-:Y:S01]  /*1eb40*/  @P6 STL [R1+0x720], R8 ;  /* 0x0007200801006387 */ /* 0x0001e20000100800 */
[----:B------:R-:W-:-:S03]  /*1eb50*/  ISETP.GT.AND P3, PT, R4, 0x40, PT ;  /* 0x000000400400780c */ /* 0x000fc60003f64270 */
[----:B0-----:R-:W3:Y:S04]  /*1eb60*/  LDL R8, [R1+0x6f4] ;  /* 0x0006f40001087983 */ /* 0x001ee80000100800 */
[----:B------:R0:W-:Y:S04]  /*1eb70*/  STL [R1+0x1140], R163 ;  /* 0x001140a301007387 */ /* 0x0001e80000100800 */
[----:B0-----:R-:W3:Y:S04]  /*1eb80*/  LDL.LU R163, [R1+0x6f8] ;  /* 0x0006f80001a37983 */ /* 0x001ee80000300800 */
[----:B----4-:R-:W4:Y:S04]  /*1eb90*/  @P4 LDG.E.U16 R7, desc[UR16][R74.64] ;  /* 0x000000104a074981 */ /* 0x010f28000c1e1500 */
[----:B------:R-:W4:Y:S01]  /*1eba0*/  @P4 LDG.E.U16 R159, desc[UR16][R72.64] ;  /* 0x00000010489f4981 */ /* 0x000f22000c1e1500 */
[----:B------:R-:W-:-:S03]  /*1ebb0*/  ISETP.GT.AND P6, PT, R4, 0x41, PT ;  /* 0x000000410400780c */ /* 0x000fc60003fc4270 */
[----:B------:R-:W4:Y:S04]  /*1ebc0*/  LDL.LU.64 R114, [R1+0x12e8] ;  /* 0x0012e80001727983 */ /* 0x000f280000300a00 */
[----:B------:R-:W4:Y:S04]  /*1ebd0*/  LDL.LU.64 R112, [R1+0x12e0] ;  /* 0x0012e00001707983 */ /* 0x000f280000300a00 */
[----:B--2---:R-:W2:Y:S04]  /*1ebe0*/  @P3 LDG.E.U16 R27, desc[UR16][R52.64] ;  /* 0x00000010341b3981 */ /* 0x004ea8000c1e1500 */
[----:B------:R-:W2:Y:S04]  /*1ebf0*/  @P3 LDG.E.U16 R6, desc[UR16][R54.64] ;  /* 0x0000001036063981 */ /* 0x000ea8000c1e1500 */
[----:B------:R0:W-:Y:S04]  /*1ec00*/  @P5 STL [R1+0x714], R5 ;  /* 0x0007140501005387 */ /* 0x0001e80000100800 */
[----:B------:R1:W-:Y:S01]  /*1ec10*/  @P5 STL [R1+0x718], R11 ;  /* 0x0007180b01005387 */ /* 0x0003e20000100800 */
[----:B------:R-:W-:-:S03]  /*1ec20*/  ISETP.GT.AND P5, PT, R4, 0x42, PT ;  /* 0x000000420400780c */ /* 0x000fc60003fa4270 */
[----:B------:R-:W2:Y:S04]  /*1ec30*/  LDL.LU.64 R94, [R1+0x12d8] ;  /* 0x0012d800015e7983 */ /* 0x000ea80000300a00 */
[----:B---3--:R-:W-:Y:S04]  /*1ec40*/  STL [R1+0x10c0], R162 ;  /* 0x0010c0a201007387 */ /* 0x008fe80000100800 */
[----:B------:R-:W3:Y:S04]  /*1ec50*/  @P6 LDG.E.U16 R10, desc[UR16][R34.64] ;  /* 0x00000010220a6981 */ /* 0x000ee8000c1e1500 */
[----:B------:R-:W3:Y:S04]  /*1ec60*/  LDL.LU.64 R92, [R1+0x12d0] ;  /* 0x0012d000015c7983 */ /* 0x000ee80000300a00 */
[----:B0-----:R-:W3:Y:S04]  /*1ec70*/  LDL R5, [R1+0x6d4] ;  /* 0x0006d40001057983 */ /* 0x001ee80000100800 */
[----:B------:R-:W3:Y:S04]  /*1ec80*/  LDL R26, [R1+0x6d8] ;  /* 0x0006d800011a7983 */ /* 0x000ee80000100800 */
[----:B------:R-:W3:Y:S04]  /*1ec90*/  @P6 LDG.E.U16 R9, desc[UR16][R148.64] ;  /* 0x0000001094096981 */ /* 0x000ee8000c1e1500 */
[----:B------:R-:W3:Y:S04]  /*1eca0*/  LDL R25, [R1+0x6a8] ;  /* 0x0006a80001197983 */ /* 0x000ee80000100800 */
[----:B------:R-:W3:Y:S04]  /*1ecb0*/  LDL R24, [R1+0x6a4] ;  /* 0x0006a40001187983 */ /* 0x000ee80000100800 */
[----:B------:R-:W-:Y:S04]  /*1ecc0*/  STL [R1+0x10c4], R3 ;  /* 0x0010c40301007387 */ /* 0x000fe80000100800 */
[----:B------:R-:W3:Y:S04]  /*1ecd0*/  LDL.LU.64 R74, [R1+0x12c8] ;  /* 0x0012c800014a7983 */ /* 0x000ee80000300a00 */
[----:B-1----:R-:W3:Y:S04]  /*1ece0*/  LDL R11, [R1+0x678] ;  /* 0x00067800010b7983 */ /* 0x002ee80000100800 */
[----:B------:R-:W3:Y:S04]  /*1ecf0*/  @P5 LDG.E.U16 R8, desc[UR16][R130.64] ;  /* 0x0000001082085981 */ /* 0x000ee8000c1e1500 */
[----:B------:R-:W3:Y:S04]  /*1ed00*/  @P5 LDG.E.U16 R163, desc[UR16][R146.64] ;  /* 0x0000001092a35981 */ /* 0x000ee8000c1e1500 */
[----:B----4-:R0:W-:Y:S04]  /*1ed10*/  @P4 STL [R1+0xb44], R7 ;  /* 0x000b440701004387 */ /* 0x0101e80000100800 */
[----:B0-----:R-:W4:Y:S04]  /*1ed20*/  LDL R7, [R1+0x674] ;  /* 0x0006740001077983 */ /* 0x001f280000100800 */
[----:B------:R-:W4:Y:S04]  /*1ed30*/  LDL.LU.64 R72, [R1+0x12c0] ;  /* 0x0012c00001487983 */ /* 0x000f280000300a00 */
[----:B------:R-:W-:Y:S04]  /*1ed40*/  @P4 STL [R1+0xb40], R159 ;  /* 0x000b409f01004387 */ /* 0x000fe80000100800 */
[----:B------:R-:W4:Y:S04]  /*1ed50*/  LDL.LU.64 R54, [R1+0x12b8] ;  /* 0x0012b80001367983 */ /* 0x000f280000300a00 */
[----:B--2---:R0:W-:Y:S04]  /*1ed60*/  @P3 STL [R1+0x708], R6 ;  /* 0x0007080601003387 */ /* 0x0041e80000100800 */
[----:B0-----:R-:W2:Y:S01]  /*1ed70*/  LDL R6, [R1+0x648] ;  /* 0x0006480001067983 */ /* 0x001ea20000100800 */
[----:B------:R-:W-:-:S02]  /*1ed80*/  ISETP.GT.AND P0, PT, R4, 0x43, PT ;  /* 0x000000430400780c */ /* 0x000fc40003f04270 */
[C---:B------:R-:W-:Y:S01]  /*1ed90*/  ISETP.GT.AND P4, PT, R4.reuse, 0x48, PT ;  /* 0x000000480400780c */ /* 0x040fe20003f84270 */
[----:B------:R-:W2:Y:S04]  /*1eda0*/  LDL.LU.64 R52, [R1+0x12b0] ;  /* 0x0012b00001347983 */ /* 0x000ea80000300a00 */
[----:B------:R-:W-:Y:S01]  /*1edb0*/  @P3 STL [R1+0x704], R27 ;  /* 0x0007041b01003387 */ /* 0x000fe20000100800 */
[----:B------:R-:W-:-:S03]  /*1edc0*/  ISETP.GT.AND P3, PT, R4, 0x50, PT ;  /* 0x000000500400780c */ /* 0x000fc60003f64270 */
[----:B------:R-:W2:Y:S04]  /*1edd0*/  LDL.LU.64 R34, [R1+0x12a8] ;  /* 0x0012a80001227983 */ /* 0x000ea80000300a00 */
[----:B------:R-:W2:Y:S04]  /*1ede0*/  LDL.LU.64 R148, [R1+0x12a0] ;  /* 0x0012a00001947983 */ /* 0x000ea80000300a00 */
[----:B------:R-:W2:Y:S04]  /*1edf0*/  @P0 LDG.E.U16 R164, desc[UR16][R128.64] ;  /* 0x0000001080a40981 */ /* 0x000ea8000c1e1500 */
[----:B------:R-:W2:Y:S04]  /*1ee00*/  @P0 LDG.E.U16 R165, desc[UR16][R110.64] ;  /* 0x000000106ea50981 */ /* 0x000ea8000c1e1500 */
[----:B---3--:R-:W3:Y:S04]  /*1ee10*/  @P4 LDG.E.U16 R5, desc[UR16][R90.64] ;  /* 0x000000105a054981 */ /* 0x008ee8000c1e1500 */
[----:B------:R0:W-:Y:S04]  /*1ee20*/  @P6 STL [R1+0x6fc], R9 ;  /* 0x0006fc0901006387 */ /* 0x0001e80000100800 */
[----:B------:R1:W-:Y:S01]  /*1ee30*/  @P6 STL [R1+0x700], R10 ;  /* 0x0007000a01006387 */ /* 0x0003e20000100800 */
[----:B------:R-:W-:-:S03]  /*1ee40*/  ISETP.GT.AND P6, PT, R4, 0x58, PT ;  /* 0x000000580400780c */ /* 0x000fc60003fc4270 */
[----:B------:R-:W3:Y:S04]  /*1ee50*/  LDL.LU.64 R146, [R1+0x1298] ;  /* 0x0012980001927983 */ /* 0x000ee80000300a00 */
[----:B0-----:R-:W3:Y:S04]  /*1ee60*/  LDL R9, [R1+0x644] ;  /* 0x0006440001097983 */ /* 0x001ee80000100800 */
[----:B------:R-:W3:Y:S04]  /*1ee70*/  @P4 LDG.E.U16 R26, desc[UR16][R108.64] ;  /* 0x000000106c1a4981 */ /* 0x000ee8000c1e1500 */
[----:B------:R-:W3:Y:S04]  /*1ee80*/  @P3 LDG.E.U16 R24, desc[UR16][R70.64] ;  /* 0x0000001046183981 */ /* 0x000ee8000c1e1500 */
[----:B------:R-:W3:Y:S04]  /*1ee90*/  @P3 LDG.E.U16 R25, desc[UR16][R88.64] ;  /* 0x0000001058193981 */ /* 0x000ee8000c1e1500 */
[----:B------:R-:W3:Y:S04]  /*1eea0*/  @P6 LDG.E.U16 R11, desc[UR16][R144.64] ;  /* 0x00000010900b6981 */ /* 0x000ee8000c1e1500 */
[----:B------:R-:W-:Y:S04]  /*1eeb0*/  STL [R1+0x1190], R163 ;  /* 0x001190a301007387 */ /* 0x000fe80000100800 */
[----:B------:R-:W3:Y:S04]  /*1eec0*/  LDL.LU.64 R130, [R1+0x1290] ;  /* 0x0012900001827983 */ /* 0x000ee80000300a00 */
[----:B------:R0:W-:Y:S01]  /*1eed0*/  @P5 STL [R1+0x6f4], R8 ;  /* 0x0006f40801005387 */ /* 0x0001e20000100800 */
[----:B------:R-:W-:-:S03]  /*1eee0*/  ISETP.GT.AND P5, PT, R4, 0x60, PT ;  /* 0x000000600400780c */ /* 0x000fc60003fa4270 */
[----:B------:R-:W3:Y:S04]  /*1eef0*/  LDL.LU.64 R128, [R1+0x1288] ;  /* 0x0012880001807983 */ /* 0x000ee80000300a00 */
[----:B-1----:R-:W3:Y:S04]  /*1ef00*/  LDL.LU R10, [R1+0xbe4] ;  /* 0x000be400010a7983 */ /* 0x002ee80000300800 */
[----:B------:R-:W3:Y:S04]  /*1ef10*/  LDL.LU R3, [R1+0xc0c] ;  /* 0x000c0c0001037983 */ /* 0x000ee80000300800 */
[----:B0-----:R-:W3:Y:S04]  /*1ef20*/  LDL R8, [R1+0x618] ;  /* 0x0006180001087983 */ /* 0x001ee80000100800 */
[----:B----4-:R-:W4:Y:S04]  /*1ef30*/  @P6 LDG.E.U16 R7, desc[UR16][R142.64] ;  /* 0x000000108e076981 */ /* 0x010f28000c1e1500 */
[----:B--2---:R-:W2:Y:S04]  /*1ef40*/  @P5 LDG.E.U16 R6, desc[UR16][R156.64] ;  /* 0x000000109c065981 */ /* 0x004ea8000c1e1500 */
[----:B------:R-:W-:Y:S04]  /*1ef50*/  STL [R1+0x1144], R164 ;  /* 0x001144a401007387 */ /* 0x000fe80000100800 */
[----:B------:R-:W2:Y:S04]  /*1ef60*/  LDL.LU.64 R110, [R1+0x1280] ;  /* 0x00128000016e7983 */ /* 0x000ea80000300a00 */
[----:B------:R-:W-:Y:S04]  /*1ef70*/  STL [R1+0x1148], R165 ;  /* 0x001148a501007387 */ /* 0x000fe80000100800 */
[----:B------:R-:W2:Y:S04]  /*1ef80*/  LDL.LU.64 R108, [R1+0x1278] ;  /* 0x00127800016c7983 */ /* 0x000ea80000300a00 */
[----:B------:R-:W2:Y:S04]  /*1ef90*/  LDL.LU.64 R90, [R1+0x1270] ;  /* 0x00127000015a7983 */ /* 0x000ea80000300a00 */
[----:B---3--:R0:W-:Y:S04]  /*1efa0*/  @P4 STL [R1+0x6d4], R5 ;  /* 0x0006d40501004387 */ /* 0x0081e80000100800 */
[----:B------:R-:W3:Y:S04]  /*1efb0*/  @P5 LDG.E.U16 R9, desc[UR16][R154.64] ;  /* 0x000000109a095981 */ /* 0x000ee8000c1e1500 */
[----:B0-----:R-:W3:Y:S04]  /*1efc0*/  LDL R5, [R1+0x614] ;  /* 0x0006140001057983 */ /* 0x001ee80000100800 */
[----:B------:R-:W-:Y:S04]  /*1efd0*/  @P4 STL [R1+0x6d8], R26 ;  /* 0x0006d81a01004387 */ /* 0x000fe80000100800 */
[----:B------:R-:W3:Y:S04]  /*1efe0*/  LDL.LU.64 R88, [R1+0x1268] ;  /* 0x0012680001587983 */ /* 0x000ee80000300a00 */
[----:B------:R-:W3:Y:S04]  /*1eff0*/  LDL.LU.64 R70, [R1+0x1260] ;  /* 0x0012600001467983 */ /* 0x000ee80000300a00 */
[----:B------:R-:W-:Y:S04]  /*1f000*/  @P3 STL [R1+0x6a4], R24 ;  /* 0x0006a41801003387 */ /* 0x000fe80000100800 */
[----:B------:R-:W-:Y:S04]  /*1f010*/  @P3 STL [R1+0x6a8], R25 ;  /* 0x0006a81901003387 */ /* 0x000fe80000100800 */
[----:B------:R-:W3:Y:S04]  /*1f020*/  LDL.LU.64 R144, [R1+0x1258] ;  /* 0x0012580001907983 */ /* 0x000ee80000300a00 */
[----:B------:R-:W3:Y:S04]  /*1f030*/  LDL.LU.64 R142, [R1+0x1250] ;  /* 0x00125000018e7983 */ /* 0x000ee80000300a00 */
[----:B----4-:R0:W-:Y:S04]  /*1f040*/  @P6 STL [R1+0x674], R7 ;  /* 0x0006740701006387 */ /* 0x0101e80000100800 */
[----:B0-----:R-:W4:Y:S04]  /*1f050*/  LDL R7, [R1+0x5e8] ;  /* 0x0005e80001077983 */ /* 0x001f280000100800 */
[----:B------:R-:W-:Y:S04]  /*1f060*/  @P6 STL [R1+0x678], R11 ;  /* 0x0006780b01006387 */ /* 0x000fe80000100800 */
[----:B------:R-:W4:Y:S04]  /*1f070*/  LDL.LU R165, [R1+0x670] ;  /* 0x0006700001a57983 */ /* 0x000f280000300800 */
[----:B------:R-:W4:Y:S04]  /*1f080*/  LDL.LU R164, [R1+0x66c] ;  /* 0x00066c0001a47983 */ /* 0x000f280000300800 */
[----:B--2---:R0:W-:Y:S04]  /*1f090*/  @P5 STL [R1+0x648], R6 ;  /* 0x0006480601005387 */ /* 0x0041e80000100800 */
[----:B0-----:R-:W2:Y:S01]  /*1f0a0*/  LDL R6, [R1+0x5e4] ;  /* 0x0005e40001067983 */ /* 0x001ea20000100800 */
[----:B------:R-:W-:-:S02]  /*1f0b0*/  ISETP.GT.AND P0, PT, R4, 0x68, PT ;  /* 0x000000680400780c */ /* 0x000fc40003f04270 */
[----:B------:R-:W-:Y:S01]  /*1f0c0*/  ISETP.GT.AND P4, PT, R4, 0x70, PT ;  /* 0x000000700400780c */ /* 0x000fe20003f84270 */
[----:B------:R-:W-:Y:S02]  /*1f0d0*/  IMAD.MOV.U32 R26, RZ, RZ, R3 ;  /* 0x000000ffff1a7224 */ /* 0x000fe400078e0003 */
[----:B------:R-:W-:-:S08]  /*1f0e0*/  IMAD.MOV.U32 R27, RZ, RZ, R10 ;  /* 0x000000ffff1b7224 */ /* 0x000fd000078e000a */
[----:B------:R-:W2:Y:S04]  /*1f0f0*/  @P0 LDG.E.U16 R8, desc[UR16][R152.64] ;  /* 0x0000001098080981 */ /* 0x000ea8000c1e1500 */
[----:B------:R-:W-:Y:S04]  /*1f100*/  STL.64 [R1+0x150], R26 ;  /* 0x0001501a01007387 */ /* 0x000fe80000100a00 */
[----:B------:R-:W-:Y:S04]  /*1f110*/  STL [R1+0xeb8], R156 ;  /* 0x000eb89c01007387 */ /* 0x000fe80000100800 */
[----:B---3--:R-:W3:Y:S04]  /*1f120*/  @P0 LDG.E.U16 R5, desc[UR16][R150.64] ;  /* 0x0000001096050981 */ /* 0x008ee8000c1e1500 */
[----:B------:R-:W-:Y:S04]  /*1f130*/  STL [R1+0x10c8], R156 ;  /* 0x0010c89c01007387 */ /* 0x000fe80000100800 */
[----:B------:R-:W-:Y:S04]  /*1f140*/  STL [R1+0xeb4], R157 ;  /* 0x000eb49d01007387 */ /* 0x000fe80000100800 */
[----:B------:R-:W-:Y:S04]  /*1f150*/  STL [R1+0x10cc], R157 ;  /* 0x0010cc9d01007387 */ /* 0x000fe80000100800 */
[----:B------:R-:W-:Y:S04]  /*1f160*/  STL [R1+0xec0], R154 ;  /* 0x000ec09a01007387 */ /* 0x000fe80000100800 */
[----:B------:R-:W-:Y:S04]  /*1f170*/  STL [R1+0x10d0], R154 ;  /* 0x0010d09a01007387 */ /* 0x000fe80000100800 */
[----:B------:R-:W-:Y:S04]  /*1f180*/  STL [R1+0xebc], R155 ;  /* 0x000ebc9b01007387 */ /* 0x000fe80000100800 */
[----:B------:R-:W-:Y:S04]  /*1f190*/  STL [R1+0x10d4], R155 ;  /* 0x0010d49b01007387 */ /* 0x000fe80000100800 */
[----:B------:R-:W-:Y:S04]  /*1f1a0*/  @P5 STL [R1+0x644], R9 ;  /* 0x0006440901005387 */ /* 0x000fe80000100800 */
[----:B------:R-:W3:Y:S04]  /*1f1b0*/  LDL R11, [R1+0x5b8] ;  /* 0x0005b800010b7983 */ /* 0x000ee80000100800 */
[----:B----4-:R-:W4:Y:S04]  /*1f1c0*/  @P4 LDG.E.U16 R7, desc[UR16][R148.64] ;  /* 0x0000001094074981 */ /* 0x010f28000c1e1500 */
[----:B--2---:R-:W2:Y:S04]  /*1f1d0*/  @P4 LDG.E.U16 R6, desc[UR16][R146.64] ;  /* 0x0000001092064981 */ /* 0x004ea8000c1e1500 */
[----:B------:R-:W-:Y:S04]  /*1f1e0*/  STL [R1+0xec8], R152 ;  /* 0x000ec89801007387 */ /* 0x000fe80000100800 */
[----:B------:R-:W-:Y:S04]  /*1f1f0*/  STL [R1+0x10d8], R152 ;  /* 0x0010d89801007387 */ /* 0x000fe80000100800 */
[----:B------:R-:W-:Y:S04]  /*1f200*/  STL [R1+0xec4], R153 ;  /* 0x000ec49901007387 */ /* 0x000fe80000100800 */
[----:B------:R-:W-:Y:S01]  /*1f210*/  STL [R1+0x10dc], R153 ;  /* 0x0010dc9901007387 */ /* 0x000fe20000100800 */
[----:B------:R-:W-:-:S02]  /*1f220*/  ISETP.GT.AND P3, PT, R4, 0x78, PT ;  /* 0x000000780400780c */ /* 0x000fc40003f64270 */
[C---:B------:R-:W-:Y:S02]  /*1f230*/  ISETP.GT.AND P6, PT, R4.reuse, 0x44, PT ;  /* 0x000000440400780c */ /* 0x040fe40003fc4270 */
[----:B------:R-:W-:-:S09]  /*1f240*/  ISETP.GT.AND P5, PT, R4, 0x49, PT ;  /* 0x000000490400780c */ /* 0x000fd20003fa4270 */
[----:B------:R-:W2:Y:S04]  /*1f250*/  @P3 LDG.E.U16 R0, desc[UR16][R142.64] ;  /* 0x000000108e003981 */ /* 0x000ea8000c1e1500 */
[----:B---3--:R0:W-:Y:S04]  /*1f260*/  @P0 STL [R1+0x614], R5 ;  /* 0x0006140501000387 */ /* 0x0081e80000100800 */
[----:B0-----:R-:W3:Y:S04]  /*1f270*/  LDL R5, [R1+0x6e8] ;  /* 0x0006e80001057983 */ /* 0x001ee80000100800 */
[----:B------:R-:W-:Y:S04]  /*1f280*/  STL [R1+0xed0], R150 ;  /* 0x000ed09601007387 */ /* 0x000fe80000100800 */
[----:B------:R-:W-:Y:S04]  /*1f290*/  STL [R1+0x10e0], R150 ;  /* 0x0010e09601007387 */ /* 0x000fe80000100800 */
[----:B------:R-:W-:Y:S04]  /*1f2a0*/  STL [R1+0xecc], R151 ;  /* 0x000ecc9701007387 */ /* 0x000fe80000100800 */
[----:B------:R-:W-:Y:S04]  /*1f2b0*/  STL [R1+0x10e4], R151 ;  /* 0x0010e49701007387 */ /* 0x000fe80000100800 */
[----:B------:R-:W-:Y:S04]  /*1f2c0*/  @P0 STL [R1+0x618], R8 ;  /* 0x0006180801000387 */ /* 0x000fe80000100800 */
[----:B------:R-:W3:Y:S04]  /*1f2d0*/  LDL.LU R25, [R1+0xc10] ;  /* 0x000c100001197983 */ /* 0x000ee80000300800 */
[----:B------:R-:W3:Y:S04]  /*1f2e0*/  LDL.LU R24, [R1+0xc20] ;  /* 0x000c200001187983 */ /* 0x000ee80000300800 */
[----:B------:R-:W3:Y:S04]  /*1f2f0*/  LDL R10, [R1+0x6d0] ;  /* 0x0006d000010a7983 */ /* 0x000ee80000100800 */
[----:B------:R-:W3:Y:S04]  /*1f300*/  @P3 LDG.E.U16 R11, desc[UR16][R144.64] ;  /* 0x00000010900b3981 */ /* 0x000ee8000c1e1500 */
[----:B----4-:R0:W-:Y:S04]  /*1f310*/  @P4 STL [R1+0x5e8], R7 ;  /* 0x0005e80701004387 */ /* 0x0101e80000100800 */
[----:B0-----:R-:W4:Y:S04]  /*1f320*/  LDL R7, [R1+0x6cc] ;  /* 0x0006cc0001077983 */ /* 0x001f280000100800 */
[----:B------:R-:W-:Y:S04]  /*1f330*/  STL [R1+0xed8], R148 ;  /* 0x000ed89401007387 */ /* 0x000fe80000100800 */
[----:B------:R-:W-:Y:S04]  /*1f340*/  STL [R1+0x10e8], R148 ;  /* 0x0010e89401007387 */ /* 0x000fe80000100800 */
[----:B------:R-:W-:Y:S04]  /*1f350*/  STL [R1+0xed4], R149 ;  /* 0x000ed49501007387 */ /* 0x000fe80000100800 */
[----:B------:R-:W-:Y:S04]  /*1f360*/  STL [R1+0x10ec], R149 ;  /* 0x0010ec9501007387 */ /* 0x000fe80000100800 */
[----:B--2---:R0:W-:Y:S04]  /*1f370*/  @P4 STL [R1+0x5e4], R6 ;  /* 0x0005e40601004387 */ /* 0x0041e80000100800 */
[----:B0-----:R-:W2:Y:S04]  /*1f380*/  LDL.LU R6, [R1+0xc5c] ;  /* 0x000c5c0001067983 */ /* 0x001ea80000300800 */
[----:B------:R-:W2:Y:S04]  /*1f390*/  LDL.LU R3, [R1+0xdbc] ;  /* 0x000dbc0001037983 */ /* 0x000ea80000300800 */
[----:B------:R-:W2:Y:S04]  /*1f3a0*/  LDL R9, [R1+0x6a0] ;  /* 0x0006a00001097983 */ /* 0x000ea80000100800 */
[----:B------:R-:W2:Y:S04]  /*1f3b0*/  LDL R8, [R1+0x69c] ;  /* 0x00069c0001087983 */ /* 0x000ea80000100800 */
[----:B------:R-:W-:Y:S04]  /*1f3c0*/  STL [R1+0xee0], R146 ;  /* 0x000ee09201007387 */ /* 0x000fe80000100800 */
[----:B------:R-:W-:Y:S04]  /*1f3d0*/  STL [R1+0x10f0], R146 ;  /* 0x0010f09201007387 */ /* 0x000fe80000100800 */
[----:B------:R-:W-:Y:S04]  /*1f3e0*/  STL [R1+0xedc], R147 ;  /* 0x000edc9301007387 */ /* 0x000fe80000100800 */
[----:B------:R-:W-:Y:S04]  /*1f3f0*/  STL [R1+0x10f4], R147 ;  /* 0x0010f49301007387 */ /* 0x000fe80000100800 */
[----:B------:R-:W-:Y:S04]  /*1f400*/  STL [R1+0xee8], R144 ;  /* 0x000ee89001007387 */ /* 0x000fe80000100800 */
[----:B------:R-:W-:Y:S04]  /*1f410*/  STL [R1+0x10f8], R144 ;  /* 0x0010f89001007387 */ /* 0x000fe80000100800 */
[----:B------:R-:W-:Y:S04]  /*1f420*/  STL [R1+0xee4], R145 ;  /* 0x000ee49101007387 */ /* 0x000fe80000100800 */
[----:B------:R0:W-:Y:S04]  /*1f430*/  STL [R1+0x10fc], R145 ;  /* 0x0010fc9101007387 */ /* 0x0001e80000100800 */
[----:B---3--:R-:W3:Y:S04]  /*1f440*/  @P6 LDG.E.U16 R5, desc[UR16][R26.64] ;  /* 0x000000101a056981 */ /* 0x008ee8000c1e1500 */
[----:B0-----:R-:W3:Y:S01]  /*1f450*/  LDL.LU R145, [R1+0x6e4] ;  /* 0x0006e40001917983 */ /* 0x001ee20000300800 */
[----:B------:R-:W-:-:S03]  /*1f460*/  ISETP.GT.AND P0, PT, R4, 0x51, PT ;  /* 0x000000510400780c */ /* 0x000fc60003f04270 */
[----:B------:R-:W3:Y:S04]  /*1f470*/  @P5 LDG.E.U16 R10, desc[UR16][R24.64] ;  /* 0x00000010180a5981 */ /* 0x000ee8000c1e1500 */
[----:B----4-:R-:W4:Y:S06]  /*1f480*/  @P5 LDG.E.U16 R7, desc[UR16][R50.64] ;  /* 0x0000001032075981 */ /* 0x010f2c000c1e1500 */
[----:B--2---:R-:W2:Y:S04]  /*1f490*/  @P0 LDG.E.U16 R9, desc[UR16][R48.64] ;  /* 0x0000001030090981 */ /* 0x004ea8000c1e1500 */
[----:B------:R-:W2:Y:S04]  /*1f4a0*/  @P0 LDG.E.U16 R8, desc[UR16][R126.64] ;  /* 0x000000107e080981 */ /* 0x000ea8000c1e1500 */
[----:B---3--:R-:W3:Y:S04]  /*1f4b0*/  @P6 LDG.E.U16 R145, desc[UR16][R68.64] ;  /* 0x0000001044916981 */ /* 0x008ee8000c1e1500 */
[----:B------:R0:W-:Y:S04]  /*1f4c0*/  STL [R1+0x5b4], R0 ;  /* 0x0005b40001007387 */ /* 0x0001e80000100800 */
[----:B0-----:R-:W2:Y:S04]  /*1f4d0*/  LDL.LU R0, [R1+0x1248] ;  /* 0x0012480001007983 */ /* 0x001ea80000300800 */
[----:B------:R-:W-:Y:S04]  /*1f4e0*/  STL [R1+0xef0], R142 ;  /* 0x000ef08e01007387 */ /* 0x000fe80000100800 */
[----:B------:R-:W-:Y:S04]  /*1f4f0*/  STL [R1+0x1100], R142 ;  /* 0x0011008e01007387 */ /* 0x000fe80000100800 */
[----:B------:R-:W-:Y:S04]  /*1f500*/  STL [R1+0xeec], R143 ;  /* 0x000eec8f01007387 */ /* 0x000fe80000100800 */
[----:B------:R-:W-:Y:S04]  /*1f510*/  STL [R1+0x1104], R143 ;  /* 0x0011048f01007387 */ /* 0x000fe80000100800 */
[----:B------:R0:W-:Y:S04]  /*1f520*/  @P3 STL [R1+0x5b8], R11 ;  /* 0x0005b80b01003387 */ /* 0x0001e80000100800 */
[----:B0-----:R-:W2:Y:S04]  /*1f530*/  LDL.LU R11, [R1+0xc3c] ;  /* 0x000c3c00010b7983 */ /* 0x001ea80000300800 */
[----:B------:R0:W-:Y:S04]  /*1f540*/  @P6 STL [R1+0x6e8], R5 ;  /* 0x0006e80501006387 */ /* 0x0001e80000100800 */
[----:B0-----:R-:W2:Y:S04]  /*1f550*/  LDL.LU R5, [R1+0xc44] ;  /* 0x000c440001057983 */ /* 0x001ea80000300800 */
[----:B------:R-:W2:Y:S04]  /*1f560*/  LDL.LU.64 R68, [R1+0x1240] ;  /* 0x0012400001447983 */ /* 0x000ea80000300a00 */
[----:B------:R-:W2:Y:S04]  /*1f570*/  LDL R159, [R1+0x640] ;  /* 0x00064000019f7983 */ /* 0x000ea80000100800 */
[----:B---3--:R-:W-:Y:S04]  /*1f580*/  STL [R1+0x1108], R145 ;  /* 0x0011089101007387 */ /* 0x008fe80000100800 */
[----:B------:R-:W-:Y:S04]  /*1f590*/  STL.64 [R1+0x100], R24 ;  /* 0x0001001801007387 */ /* 0x000fe80000100a00 */
[----:B------:R-:W3:Y:S04]  /*1f5a0*/  LDL.LU.64 R50, [R1+0x1238] ;  /* 0x0012380001327983 */ /* 0x000ee80000300a00 */
[----:B------:R0:W-:Y:S04]  /*1f5b0*/  @P5 STL [R1+0x6d0], R10 ;  /* 0x0006d00a01005387 */ /* 0x0001e80000100800 */
[----:B0-----:R-:W3:Y:S04]  /*1f5c0*/  LDL R10, [R1+0x63c] ;  /* 0x00063c00010a7983 */ /* 0x001ee80000100800 */
[----:B----4-:R0:W-:Y:S04]  /*1f5d0*/  @P5 STL [R1+0x6cc], R7 ;  /* 0x0006cc0701005387 */ /* 0x0101e80000100800 */
[----:B------:R-:W4:Y:S04]  /*1f5e0*/  LDL.LU.64 R48, [R1+0x1230] ;  /* 0x0012300001307983 */ /* 0x000f280000300a00 */
[----:B------:R-:W4:Y:S01]  /*1f5f0*/  LDL.LU.64 R126, [R1+0x1228] ;  /* 0x00122800017e7983 */ /* 0x000f220000300a00 */
[----:B0-----:R-:W-:-:S03]  /*1f600*/  IMAD.MOV.U32 R7, RZ, RZ, R6 ;  /* 0x000000ffff077224 */ /* 0x001fc600078e0006 */
[----:B--2---:R0:W-:Y:S01]  /*1f610*/  @P0 STL [R1+0x6a0], R9 ;  /* 0x0006a00901000387 */ /* 0x0041e20000100800 */
[----:B------:R-:W-:-:S03]  /*1f620*/  IMAD.MOV.U32 R6, RZ, RZ, R3 ;  /* 0x000000ffff067224 */ /* 0x000fc600078e0003 */
[----:B0-----:R-:W2:Y:S04]  /*1f630*/  LDL.LU R9, [R1+0xc34] ;  /* 0x000c340001097983 */ /* 0x001ea80000300800 */
[----:B------:R-:W2:Y:S04]  /*1f640*/  LDL.LU R3, [R1+0xc4c] ;  /* 0x000c4c0001037983 */ /* 0x000ea80000300800 */
[----:B------:R0:W-:Y:S04]  /*1f650*/  @P0 STL [R1+0x69c], R8 ;  /* 0x00069c0801000387 */ /* 0x0001e80000100800 */
[----:B0-----:R-:W2:Y:S01]  /*1f660*/  LDL R8, [R1+0x610] ;  /* 0x0006100001087983 */ /* 0x001ea20000100800 */
[----:B------:R-:W-:-:S03]  /*1f670*/  ISETP.GT.AND P4, PT, R4, 0x59, PT ;  /* 0x000000590400780c */ /* 0x000fc60003f84270 */
[----:B------:R-:W-:Y:S01]  /*1f680*/  STL.64 [R1+0xa0], R6 ;  /* 0x0000a00601007387 */ /* 0x000fe20000100a00 */
[----:B------:R-:W-:-:S09]  /*1f690*/  ISETP.GT.AND P3, PT, R4, 0x61, PT ;  /* 0x000000610400780c */ /* 0x000fd20003f64270 */
[----:B------:R-:W4:Y:S04]  /*1f6a0*/  @P4 LDG.E.U16 R165, desc[UR16][R124.64] ;  /* 0x000000107ca54981 */ /* 0x000f28000c1e1500 */
[----:B------:R-:W4:Y:S01]  /*1f6b0*/  @P4 LDG.E.U16 R164, desc[UR16][R140.64] ;  /* 0x000000108ca44981 */ /* 0x000f22000c1e1500 */
[C---:B------:R-:W-:Y:S01]  /*1f6c0*/  ISETP.GT.AND P5, PT, R4.reuse, 0x69, PT ;  /* 0x000000690400780c */ /* 0x040fe20003fa4270 */
[----:B------:R-:W-:Y:S02]  /*1f6d0*/  IMAD.MOV.U32 R25, RZ, RZ, R11 ;  /* 0x000000ffff197224 */ /* 0x000fe400078e000b */
[----:B------:R-:W-:Y:S01]  /*1f6e0*/  IMAD.MOV.U32 R24, RZ, RZ, R5 ;  /* 0x000000ffff187224 */ /* 0x000fe200078e0005 */
[----:B------:R0:W4:Y:S04]  /*1f6f0*/  @P3 LDG.E.U16 R159, desc[UR16][R138.64] ;  /* 0x000000108a9f3981 */ /* 0x000128000c1e1500 */
[----:B------:R-:W4:Y:S04]  /*1f700*/  LDL.LU.64 R124, [R1+0x1220] ;  /* 0x00122000017c7983 */ /* 0x000f280000300a00 */
[----:B------:R-:W4:Y:S04]  /*1f710*/  LDL R27, [R1+0x60c] ;  /* 0x00060c00011b7983 */ /* 0x000f280000100800 */
[----:B------:R-:W4:Y:S04]  /*1f720*/  LDL.LU R26, [R1+0xc38] ;  /* 0x000c3800011a7983 */ /* 0x000f280000300800 */
[----:B------:R-:W4:Y:S04]  /*1f730*/  LDL.LU R11, [R1+0xc50] ;  /* 0x000c5000010b7983 */ /* 0x000f280000300800 */
[----:B------:R-:W4:Y:S04]  /*1f740*/  LDL R5, [R1+0x5e0] ;  /* 0x0005e00001057983 */ /* 0x000f280000100800 */
[----:B---3--:R-:W3:Y:S04]  /*1f750*/  @P3 LDG.E.U16 R10, desc[UR16][R136.64] ;  /* 0x00000010880a3981 */ /* 0x008ee8000c1e1500 */
[----:B--2---:R-:W2:Y:S01]  /*1f760*/  @P5 LDG.E.U16 R8, desc[UR16][R134.64] ;  /* 0x0000001086085981 */ /* 0x004ea2000c1e1500 */
[----:B------:R-:W-:-:S03]  /*1f770*/  ISETP.GT.AND P0, PT, R4, 0x71, PT ;  /* 0x000000710400780c */ /* 0x000fc60003f04270 */
[----:B----4-:R-:W-:Y:S04]  /*1f780*/  STL [R1+0x11a0], R165 ;  /* 0x0011a0a501007387 */ /* 0x010fe80000100800 */
[----:B------:R-:W4:Y:S04]  /*1f790*/  LDL.LU R160, [R1+0x6e0] ;  /* 0x0006e00001a07983 */ /* 0x000f280000300800 */
[----:B------:R-:W-:Y:S04]  /*1f7a0*/  STL.64 [R1+0xd8], R24 ;  /* 0x0000d81801007387 */ /* 0x000fe80000100a00 */
[----:B------:R-:W4:Y:S04]  /*1f7b0*/  LDL.LU R161, [R1+0x6dc] ;  /* 0x0006dc0001a17983 */ /* 0x000f280000300800 */
[----:B------:R-:W4:Y:S04]  /*1f7c0*/  @P5 LDG.E.U16 R27, desc[UR16][R132.64] ;  /* 0x00000010841b5981 */ /* 0x000f28000c1e1500 */
[----:B------:R-:W-:Y:S04]  /*1f7d0*/  STL [R1+0x11a4], R164 ;  /* 0x0011a4a401007387 */ /* 0x000fe80000100800 */
[----:B------:R-:W-:Y:S04]  /*1f7e0*/  STL [R1+0xef8], R140 ;  /* 0x000ef88c01007387 */ /* 0x000fe80000100800 */
[----:B------:R-:W-:Y:S04]  /*1f7f0*/  STL [R1+0x1110], R140 ;  /* 0x0011108c01007387 */ /* 0x000fe80000100800 */
[----:B------:R-:W-:Y:S04]  /*1f800*/  STL [R1+0xef4], R141 ;  /* 0x000ef48d01007387 */ /* 0x000fe80000100800 */
[----:B------:R-:W-:Y:S04]  /*1f810*/  STL [R1+0x1114], R141 ;  /* 0x0011148d01007387 */ /* 0x000fe80000100800 */
[----:B------:R-:W-:Y:S04]  /*1f820*/  STL [R1+0xf00], R138 ;  /* 0x000f008a01007387 */ /* 0x000fe80000100800 */
[----:B------:R-:W-:Y:S04]  /*1f830*/  STL [R1+0x1118], R138 ;  /* 0x0011188a01007387 */ /* 0x000fe80000100800 */
[----:B------:R-:W4:Y:S04]  /*1f840*/  @P0 LDG.E.U16 R0, desc[UR16][R128.64] ;  /* 0x0000001080000981 */ /* 0x000f28000c1e1500 */
[----:B------:R-:W-:Y:S04]  /*1f850*/  STL [R1+0xefc], R139 ;  /* 0x000efc8b01007387 */ /* 0x000fe80000100800 */
[----:B------:R0:W-:Y:S04]  /*1f860*/  STL [R1+0x111c], R139 ;  /* 0x00111c8b01007387 */ /* 0x0001e80000100800 */
[----:B------:R-:W4:Y:S04]  /*1f870*/  @P0 LDG.E.U16 R5, desc[UR16][R130.64] ;  /* 0x0000001082050981 */ /* 0x000f28000c1e1500 */
[----:B------:R-:W-:Y:S04]  /*1f880*/  STL [R1+0xf08], R136 ;  /* 0x000f088801007387 */ /* 0x000fe80000100800 */
[----:B------:R-:W-:Y:S04]  /*1f890*/  STL [R1+0x1120], R136 ;  /* 0x0011208801007387 */ /* 0x000fe80000100800 */
[----:B------:R-:W-:Y:S04]  /*1f8a0*/  STL [R1+0xf04], R137 ;  /* 0x000f048901007387 */ /* 0x000fe80000100800 */
[----:B------:R-:W-:Y:S01]  /*1f8b0*/  STL [R1+0x1124], R137 ;  /* 0x0011248901007387 */ /* 0x000fe20000100800 */
[----:B0-----:R-:W-:-:S02]  /*1f8c0*/  IMAD.MOV.U32 R139, RZ, RZ, R9 ;  /* 0x000000ffff8b7224 */ /* 0x001fc400078e0009 */
[----:B------:R-:W-:Y:S01]  /*1f8d0*/  IMAD.MOV.U32 R138, RZ, RZ, R3 ;  /* 0x000000ffff8a7224 */ /* 0x000fe200078e0003 */
[----:B---3--:R0:W-:Y:S04]  /*1f8e0*/  @P3 STL [R1+0x63c], R10 ;  /* 0x00063c0a01003387 */ /* 0x0081e80000100800 */
[----:B------:R-:W-:Y:S04]  /*1f8f0*/  @P3 STL [R1+0x640], R159 ;  /* 0x0006409f01003387 */ /* 0x000fe80000100800 */
[----:B------:R-:W3:Y:S04]  /*1f900*/  LDL.LU R163, [R1+0x5ac] ;  /* 0x0005ac0001a37983 */ /* 0x000ee80000300800 */
[----:B0-----:R-:W3:Y:S04]  /*1f910*/  LDL.LU R10, [R1+0xc14] ;  /* 0x000c1400010a7983 */ /* 0x001ee80000300800 */
[----:B------:R-:W3:Y:S04]  /*1f920*/  LDL.LU R9, [R1+0xc2c] ;  /* 0x000c2c0001097983 */ /* 0x000ee80000300800 */
[----:B--2---:R0:W-:Y:S04]  /*1f930*/  @P5 STL [R1+0x610], R8 ;  /* 0x0006100801005387 */ /* 0x0041e80000100800 */
[----:B0-----:R-:W2:Y:S04]  /*1f940*/  LDL.LU R8, [R1+0xc18] ;  /* 0x000c180001087983 */ /* 0x001ea80000300800 */
[----:B------:R-:W2:Y:S04]  /*1f950*/  LDL.LU R3, [R1+0xc30] ;  /* 0x000c300001037983 */ /* 0x000ea80000300800 */
[----:B------:R-:W-:Y:S04]  /*1f960*/  STL [R1+0xf10], R134 ;  /* 0x000f108601007387 */ /* 0x000fe80000100800 */
[----:B------:R-:W-:Y:S04]  /*1f970*/  STL.64 [R1+0xe8], R138 ;  /* 0x0000e88a01007387 */ /* 0x000fe80000100a00 */
[----:B------:R0:W-:Y:S04]  /*1f980*/  STL [R1+0x1128], R134 ;  /* 0x0011288601007387 */ /* 0x0001e80000100800 */
[----:B------:R-:W-:Y:S04]  /*1f990*/  STL [R1+0xf0c], R135 ;  /* 0x000f0c8701007387 */ /* 0x000fe80000100800 */
[----:B------:R1:W-:Y:S01]  /*1f9a0*/  STL [R1+0x112c], R135 ;  /* 0x00112c8701007387 */ /* 0x0003e20000100800 */
[----:B0-----:R-:W-:-:S03]  /*1f9b0*/  IMAD.MOV.U32 R134, RZ, RZ, R11 ;  /* 0x000000ffff867224 */ /* 0x001fc600078e000b */
[----:B------:R-:W-:Y:S04]  /*1f9c0*/  STL [R1+0xf18], R132 ;  /* 0x000f188401007387 */ /* 0x000fe80000100800 */
[----:B------:R-:W-:Y:S01]  /*1f9d0*/  STL [R1+0x1130], R132 ;  /* 0x0011308401007387 */ /* 0x000fe20000100800 */
[----:B-1----:R-:W-:-:S03]  /*1f9e0*/  IMAD.MOV.U32 R135, RZ, RZ, R26 ;  /* 0x000000ffff877224 */ /* 0x002fc600078e001a */
[----:B------:R-:W-:Y:S04]  /*1f9f0*/  STL [R1+0xf14], R133 ;  /* 0x000f148501007387 */ /* 0x000fe80000100800 */
[----:B------:R-:W-:Y:S04]  /*1fa00*/  STL [R1+0x1134], R133 ;  /* 0x0011348501007387 */ /* 0x000fe80000100800 */
[----:B----4-:R-:W-:Y:S04]  /*1fa10*/  @P5 STL [R1+0x60c], R27 ;  /* 0x00060c1b01005387 */ /* 0x010fe80000100800 */
[----:B------:R-:W-:Y:S04]  /*1fa20*/  STL [R1+0xf20], R130 ;  /* 0x000f208201007387 */ /* 0x000fe80000100800 */
[----:B------:R0:W-:Y:S04]  /*1fa30*/  STL [R1+0x1138], R130 ;  /* 0x0011388201007387 */ /* 0x0001e80000100800 */
[----:B------:R-:W-:Y:S04]  /*1fa40*/  STL.64 [R1+0xf0], R134 ;  /* 0x0000f08601007387 */ /* 0x000fe80000100a00 */
[----:B0-----:R-:W4:Y:S04]  /*1fa50*/  LDL.LU R130, [R1+0x6bc] ;  /* 0x0006bc0001827983 */ /* 0x001f280000300800 */
[----:B------:R-:W-:Y:S04]  /*1fa60*/  STL [R1+0xf1c], R131 ;  /* 0x000f1c8301007387 */ /* 0x000fe80000100800 */
[----:B------:R0:W-:Y:S01]  /*1fa70*/  STL [R1+0x113c], R131 ;  /* 0x00113c8301007387 */ /* 0x0001e20000100800 */
[----:B------:R-:W-:-:S03]  /*1fa80*/  ISETP.GT.AND P4, PT, R4, 0x45, PT ;  /* 0x000000450400780c */ /* 0x000fc60003f84270 */
[----:B0-----:R-:W4:Y:S04]  /*1fa90*/  LDL.LU R131, [R1+0x6c0] ;  /* 0x0006c00001837983 */ /* 0x001f280000300800 */
[----:B------:R0:W-:Y:S01]  /*1faa0*/  STL [R1+0x5dc], R0 ;  /* 0x0005dc0001007387 */ /* 0x0001e20000100800 */
[----:B------:R-:W-:-:S03]  /*1fab0*/  ISETP.GT.AND P3, PT, R4, 0x79, PT ;  /* 0x000000790400780c */ /* 0x000fc60003f64270 */
[----:B0-----:R-:W4:Y:S04]  /*1fac0*/  LDL.LU R0, [R1+0x121c] ;  /* 0x00121c0001007983 */ /* 0x001f280000300800 */
[----:B------:R0:W-:Y:S04]  /*1fad0*/  @P0 STL [R1+0x5e0], R5 ;  /* 0x0005e00501000387 */ /* 0x0001e80000100800 */
[----:B------:R-:W4:Y:S04]  /*1fae0*/  LDL R27, [R1+0x6c4] ;  /* 0x0006c400011b7983 */ /* 0x000f280000100800 */
[----:B------:R-:W4:Y:S04]  /*1faf0*/  @P3 LDG.E.U16 R2, desc[UR16][R126.64] ;  /* 0x000000107e023981 */ /* 0x000f28000c1e1500 */
[----:B0-----:R-:W4:Y:S01]  /*1fb00*/  LDL R5, [R1+0x6c8] ;  /* 0x0006c80001057983 */ /* 0x001f220000100800 */
[----:B---3--:R-:W-:Y:S01]  /*1fb10*/  IMAD.MOV.U32 R132, RZ, RZ, R9 ;  /* 0x000000ffff847224 */ /* 0x008fe200078e0009 */
[----:B------:R-:W-:-:S02]  /*1fb20*/  ISETP.GT.AND P5, PT, R4, 0x4a, PT ;  /* 0x0000004a0400780c */ /* 0x000fc40003fa4270 */
[----:B------:R-:W3:Y:S01]  /*1fb30*/  @P3 LDG.E.U16 R163, desc[UR16][R124.64] ;  /* 0x000000107ca33981 */ /* 0x000ee2000c1e1500 */
[----:B--2---:R-:W-:Y:S02]  /*1fb40*/  IMAD.MOV.U32 R9, RZ, RZ, R8 ;  /* 0x000000ffff097224 */ /* 0x004fe400078e0008 */
[----:B------:R-:W-:-:S05]  /*1fb50*/  IMAD.MOV.U32 R8, RZ, RZ, R3 ;  /* 0x000000ffff087224 */ /* 0x000fca00078e0003 */
[----:B------:R-:W2:Y:S01]  /*1fb60*/  @P4 LDG.E.U16 R160, desc[UR16][R8.64] ;  /* 0x0000001008a04981 */ /* 0x000ea2000c1e1500 */
[----:B------:R-:W-:-:S03]  /*1fb70*/  MOV R133, R10 ;  /* 0x0000000a00857202 */ /* 0x000fc60000000f00 */
[----:B------:R-:W-:Y:S04]  /*1fb80*/  STL [R1+0xf28], R128 ;  /* 0x000f288001007387 */ /* 0x000fe80000100800 */
[----:B------:R-:W3:Y:S04]  /*1fb90*/  @P4 LDG.E.U16 R161, desc[UR16][R132.64] ;  /* 0x0000001084a14981 */ /* 0x000ee8000c1e1500 */
[----:B------:R-:W-:Y:S04]  /*1fba0*/  STL [R1+0x114c], R128 ;  /* 0x00114c8001007387 */ /* 0x000fe80000100800 */
[----:B------:R-:W-:Y:S04]  /*1fbb0*/  STL [R1+0xf24], R129 ;  /* 0x000f248101007387 */ /* 0x000fe80000100800 */
[----:B------:R-:W-:Y:S04]  /*1fbc0*/  STL [R1+0x1150], R129 ;  /* 0x0011508101007387 */ /* 0x000fe80000100800 */
[----:B------:R-:W3:Y:S04]  /*1fbd0*/  LDL.LU R26, [R1+0xc40] ;  /* 0x000c4000011a7983 */ /* 0x000ee80000300800 */
[----:B------:R-:W3:Y:S04]  /*1fbe0*/  LDL.LU R11, [R1+0xc48] ;  /* 0x000c4800010b7983 */ /* 0x000ee80000300800 */
[----:B------:R-:W-:Y:S04]  /*1fbf0*/  STL.64 [R1+0x138], R132 ;  /* 0x0001388401007387 */ /* 0x000fe80000100a00 */
[----:B------:R0:W-:Y:S04]  /*1fc00*/  STL.64 [R1+0x140], R8 ;  /* 0x0001400801007387 */ /* 0x0001e80000100a00 */
[----:B0-----:R-:W3:Y:S04]  /*1fc10*/  LDL.LU R9, [R1+0xc60] ;  /* 0x000c600001097983 */ /* 0x001ee80000300800 */
[----:B------:R-:W3:Y:S04]  /*1fc20*/  LDL.LU R8, [R1+0xdc0] ;  /* 0x000dc00001087983 */ /* 0x000ee80000300800 */
[----:B------:R-:W3:Y:S04]  /*1fc30*/  LDL R10, [R1+0x698] ;  /* 0x00069800010a7983 */ /* 0x000ee80000100800 */
[----:B----4-:R-:W4:Y:S04]  /*1fc40*/  @P5 LDG.E.U16 R27, desc[UR16][R138.64] ;  /* 0x000000108a1b5981 */ /* 0x010f28000c1e1500 */
[----:B------:R-:W4:Y:S04]  /*1fc50*/  @P5 LDG.E.U16 R5, desc[UR16][R134.64] ;  /* 0x0000001086055981 */ /* 0x000f28000c1e1500 */
[----:B--2---:R-:W-:Y:S04]  /*1fc60*/  STL [R1+0x1154], R160 ;  /* 0x001154a001007387 */ /* 0x004fe80000100800 */
[----:B------:R0:W-:Y:S04]  /*1fc70*/  STL [R1+0x5b0], R2 ;  /* 0x0005b00201007387 */ /* 0x0001e80000100800 */
[----:B0-----:R-:W2:Y:S04]  /*1fc80*/  LDL.LU R2, [R1+0x1218] ;  /* 0x0012180001027983 */ /* 0x001ea80000300800 */
[----:B------:R-:W-:Y:S04]  /*1fc90*/  STL [R1+0xf30], R126 ;  /* 0x000f307e01007387 */ /* 0x000fe80000100800 */
[----:B------:R-:W-:Y:S04]  /*1fca0*/  STL [R1+0x1158], R126 ;  /* 0x0011587e01007387 */ /* 0x000fe80000100800 */
[----:B------:R-:W-:Y:S04]  /*1fcb0*/  STL [R1+0xf2c], R127 ;  /* 0x000f2c7f01007387 */ /* 0x000fe80000100800 */
[----:B------:R-:W-:Y:S01]  /*1fcc0*/  STL [R1+0x115c], R127 ;  /* 0x00115c7f01007387 */ /* 0x000fe20000100800 */
[----:B------:R-:W-:-:S03]  /*1fcd0*/  ISETP.GT.AND P0, PT, R4, 0x4b, PT ;  /* 0x0000004b0400780c */ /* 0x000fc60003f04270 */
[----:B---3--:R-:W-:Y:S04]  /*1fce0*/  STL [R1+0x1194], R163 ;  /* 0x001194a301007387 */ /* 0x008fe80000100800 */
[----:B------:R-:W-:Y:S04]  /*1fcf0*/  STL [R1+0xf38], R124 ;  /* 0x000f387c01007387 */ /* 0x000fe80000100800 */
[----:B------:R-:W-:Y:S04]  /*1fd00*/  STL [R1+0x1160], R124 ;  /* 0x0011607c01007387 */ /* 0x000fe80000100800 */
[----:B------:R-:W-:Y:S04]  /*1fd10*/  STL [R1+0xf34], R125 ;  /* 0x000f347d01007387 */ /* 0x000fe80000100800 */
[----:B------:R-:W-:Y:S04]  /*1fd20*/  STL [R1+0x1164], R125 ;  /* 0x0011647d01007387 */ /* 0x000fe80000100800 */
[----:B------:R-:W-:Y:S01]  /*1fd30*/  STL [R1+0x1168], R161 ;  /* 0x001168a101007387 */ /* 0x000fe20000100800 */
[----:B------:R-:W-:-:S03]  /*1fd40*/  ISETP.GT.AND P6, PT, R4, 0x52, PT ;  /* 0x000000520400780c */ /* 0x000fc60003fc4270 */
[----:B------:R-:W3:Y:S01]  /*1fd50*/  @P0 LDG.E.U16 R130, desc[UR16][R24.64] ;  /* 0x0000001018820981 */ /* 0x000ee2000c1e1500 */
[----:B------:R-:W-:-:S09]  /*1fd60*/  ISETP.GT.AND P3, PT, R4, 0x5a, PT ;  /* 0x0000005a0400780c */ /* 0x000fd20003f64270 */
[----:B------:R-:W3:Y:S04]  /*1fd70*/  @P6 LDG.E.U16 R10, desc[UR16][R106.64] ;  /* 0x000000106a0a6981 */ /* 0x000ee8000c1e1500 */
[----:B------:R-:W3:Y:S04]  /*1fd80*/  @P3 LDG.E.U16 R0, desc[UR16][R122.64] ;  /* 0x000000107a003981 */ /* 0x000ee8000c1e1500 */
[----:B----4-:R0:W-:Y:S04]  /*1fd90*/  @P5 STL [R1+0x6c8], R5 ;  /* 0x0006c80501005387 */ /* 0x0101e80000100800 */
[----:B0-----:R-:W4:Y:S04]  /*1fda0*/  LDL.LU R5, [R1+0xc64] ;  /* 0x000c640001057983 */ /* 0x001f280000300800 */
[----:B------:R-:W3:Y:S04]  /*1fdb0*/  LDL.LU R3, [R1+0xdc4] ;  /* 0x000dc40001037983 */ /* 0x000ee80000300800 */
[----:B------:R0:W-:Y:S02]  /*1fdc0*/  @P5 STL [R1+0x6c4], R27 ;  /* 0x0006c41b01005387 */ /* 0x0001e40000100800 */
[----:B0-----:R-:W-:-:S02]  /*1fdd0*/  IMAD.MOV.U32 R27, RZ, RZ, R26 ;  /* 0x000000ffff1b7224 */ /* 0x001fc400078e001a */
[----:B------:R-:W-:-:S05]  /*1fde0*/  IMAD.MOV.U32 R26, RZ, RZ, R11 ;  /* 0x000000ffff1a7224 */ /* 0x000fca00078e000b */
[----:B------:R-:W3:Y:S04]  /*1fdf0*/  @P0 LDG.E.U16 R131, desc[UR16][R26.64] ;  /* 0x000000101a830981 */ /* 0x000ee8000c1e1500 */
[----:B--2---:R-:W2:Y:S04]  /*1fe00*/  @P6 LDG.E.U16 R2, desc[UR16][R104.64] ;  /* 0x0000001068026981 */ /* 0x004ea8000c1e1500 */
[----:B------:R-:W-:Y:S01]  /*1fe10*/  STL.64 [R1+0xe0], R26 ;  /* 0x0000e01a01007387 */ /* 0x000fe20000100a00 */
[----:B----4-:R-:W-:-:S03]  /*1fe20*/  IMAD.MOV.U32 R11, RZ, RZ, R5 ;  /* 0x000000ffff0b7224 */ /* 0x010fc600078e0005 */
[----:B---3--:R0:W-:Y:S04]  /*1fe30*/  STL [R1+0x116c], R131 ;  /* 0x00116c8301007387 */ /* 0x0081e80000100800 */
[----:B0-----:R-:W3:Y:S04]  /*1fe40*/  LDL.LU R131, [R1+0x634] ;  /* 0x0006340001837983 */ /* 0x001ee80000300800 */
[----:B------:R0:W-:Y:S04]  /*1fe50*/  STL [R1+0x1170], R130 ;  /* 0x0011708201007387 */ /* 0x0001e80000100800 */
[----:B0-----:R-:W4:Y:S04]  /*1fe60*/  LDL.LU R130, [R1+0x638] ;  /* 0x0006380001827983 */ /* 0x001f280000300800 */
[----:B------:R-:W4:Y:S04]  /*1fe70*/  LDL.LU R161, [R1+0x608] ;  /* 0x0006080001a17983 */ /* 0x000f280000300800 */
[----:B------:R-:W4:Y:S04]  /*1fe80*/  LDL.LU.64 R106, [R1+0x1210] ;  /* 0x00121000016a7983 */ /* 0x000f280000300a00 */
[----:B------:R-:W4:Y:S04]  /*1fe90*/  LDL.LU R125, [R1+0x604] ;  /* 0x00060400017d7983 */ /* 0x000f280000300800 */
[----:B------:R-:W4:Y:S04]  /*1fea0*/  LDL.LU.64 R104, [R1+0x1208] ;  /* 0x0012080001687983 */ /* 0x000f280000300a00 */
[----:B--2---:R0:W-:Y:S04]  /*1feb0*/  STL [R1+0x694], R2 ;  /* 0x0006940201007387 */ /* 0x0041e80000100800 */
[----:B0-----:R-:W2:Y:S04]  /*1fec0*/  LDL.LU R2, [R1+0x1204] ;  /* 0x0012040001027983 */ /* 0x001ea80000300800 */
[----:B------:R-:W-:Y:S04]  /*1fed0*/  STL.64 [R1+0xa8], R8 ;  /* 0x0000a80801007387 */ /* 0x000fe80000100a00 */
[----:B------:R0:W-:Y:S04]  /*1fee0*/  @P6 STL [R1+0x698], R10 ;  /* 0x0006980a01006387 */ /* 0x0001e80000100800 */
[----:B------:R-:W2:Y:S04]  /*1fef0*/  LDL.LU R27, [R1+0xc68] ;  /* 0x000c6800011b7983 */ /* 0x000ea80000300800 */
[----:B------:R-:W2:Y:S01]  /*1ff00*/  LDL.LU R25, [R1+0xdc8] ;  /* 0x000dc80001197983 */ /* 0x000ea20000300800 */
[----:B0-----:R-:W-:-:S03]  /*1ff10*/  IMAD.MOV.U32 R10, RZ, RZ, R3 ;  /* 0x000000ffff0a7224 */ /* 0x001fc600078e0003 */
[----:B------:R-:W2:Y:S04]  /*1ff20*/  LDL.LU R138, [R1+0x5d8] ;  /* 0x0005d800018a7983 */ /* 0x000ea80000300800 */
[----:B------:R-:W2:Y:S04]  /*1ff30*/  LDL.LU R124, [R1+0x5d4] ;  /* 0x0005d400017c7983 */ /* 0x000ea80000300800 */
[----:B------:R-:W2:Y:S04]  /*1ff40*/  LDL.LU R127, [R1+0x5a8] ;  /* 0x0005a800017f7983 */ /* 0x000ea80000300800 */
[----:B------:R-:W-:Y:S04]  /*1ff50*/  STL.64 [R1+0xb0], R10 ;  /* 0x0000b00a01007387 */ /* 0x000fe80000100a00 */
[----:B------:R-:W2:Y:S04]  /*1ff60*/  LDL.LU R160, [R1+0x5a4] ;  /* 0x0005a40001a07983 */ /* 0x000ea80000300800 */
[----:B------:R-:W2:Y:S04]  /*1ff70*/  LDL.LU R144, [R1+0x6b8] ;  /* 0x0006b80001907983 */ /* 0x000ea80000300800 */
[----:B------:R-:W2:Y:S04]  /*1ff80*/  LDL.LU R147, [R1+0x6b4] ;  /* 0x0006b40001937983 */ /* 0x000ea80000300800 */
[----:B------:R-:W2:Y:S04]  /*1ff90*/  LDL.LU R158, [R1+0x6b0] ;  /* 0x0006b000019e7983 */ /* 0x000ea80000300800 */
[----:B------:R-:W2:Y:S04]  /*1ffa0*/  LDL.LU R159, [R1+0x6ac] ;  /* 0x0006ac00019f7983 */ /* 0x000ea80000300800 */
[----:B------:R0:W-:Y:S04]  /*1ffb0*/  STL [R1+0x668], R0 ;  /* 0x0006680001007387 */ /* 0x0001e80000100800 */
[----:B0-----:R-:W2:Y:S04]  /*1ffc0*/  LDL.LU R0, [R1+0x1200] ;  /* 0x0012000001007983 */ /* 0x001ea80000300800 */
[----:B------:R-:W2:Y:S04]  /*1ffd0*/  LDL.LU R24, [R1+0xc54] ;  /* 0x000c540001187983 */ /* 0x000ea80000300800 */
[----:B------:R-:W2:Y:S04]  /*1ffe0*/  LDL.LU R5, [R1+0xdd0] ;  /* 0x000dd00001057983 */ /* 0x000ea80000300800 */
[----:B------:R-:W2:Y:S04]  /*1fff0*/  LDL.LU R26, [R1+0xc58] ;  /* 0x000c5800011a7983 */ /* 0x000ea80000300800 */
[----:B------:R-:W2:Y:S04]  /*20000*/  LDL.LU R3, [R1+0xdd4] ;  /* 0x000dd40001037983 */ /* 0x000ea80000300800 */
[----:B------:R-:W-:Y:S04]  /*20010*/  STL [R1+0xf40], R122 ;  /* 0x000f407a01007387 */ /* 0x000fe80000100800 */
[----:B------:R0:W-:Y:S04]  /*20020*/  STL [R1+0x1174], R122 ;  /* 0x0011747a01007387 */ /* 0x0001e80000100800 */
[----:B0-----:R-:W2:Y:S01]  /*20030*/  LDL.LU R122, [R1+0x664] ;  /* 0x00066400017a7983 */ /* 0x001ea20000300800 */
[----:B------:R-:W-:-:S13]  /*20040*/  ISETP.GT.AND P4, PT, R4, 0x62, PT ;  /* 0x000000620400780c */ /* 0x000fda0003f84270 */
[----:B---3--:R-:W3:Y:S04]  /*20050*/  @P4 LDG.E.U16 R131, desc[UR16][R116.64] ;  /* 0x0000001074834981 */ /* 0x008ee8000c1e1500 */
[----:B----4-:R-:W4:Y:S04]  /*20060*/  @P4 LDG.E.U16 R130, desc[UR16][R118.64] ;  /* 0x0000001076824981 */ /* 0x010f28000c1e1500 */
[----:B--2---:R-:W2:Y:S04]  /*20070*/  @P3 LDG.E.U16 R122, desc[UR16][R120.64] ;  /* 0x00000010787a3981 */ /* 0x004ea8000c1e1500 */
[----:B------:R-:W-:Y:S04]  /*20080*/  STL [R1+0xf3c], R123 ;  /* 0x000f3c7b01007387 */ /* 0x000fe80000100800 */
[----:B------:R-:W-:Y:S01]  /*20090*/  STL [R1+0x1178], R123 ;  /* 0x0011787b01007387 */ /* 0x000fe20000100800 */
[----:B------:R-:W-:-:S02]  /*200a0*/  IMAD.MOV.U32 R128, RZ, RZ, R25 ;  /* 0x000000ffff807224 */ /* 0x000fc400078e0019 */
[----:B------:R-:W-:Y:S01]  /*200b0*/  IMAD.MOV.U32 R129, RZ, RZ, R27 ;  /* 0x000000ffff817224 */ /* 0x000fe200078e001b */
[----:B--2---:R-:W-:Y:S04]  /*200c0*/  STL [R1+0x117c], R122 ;  /* 0x00117c7a01007387 */ /* 0x004fe80000100800 */
[----:B------:R-:W-:Y:S04]  /*200d0*/  STL [R1+0xf48], R120 ;  /* 0x000f487801007387 */ /* 0x000fe80000100800 */
[----:B------:R-:W-:Y:S04]  /*200e0*/  STL [R1+0x1180], R120 ;  /* 0x0011807801007387 */ /* 0x000fe80000100800 */
[----:B------:R-:W-:Y:S04]  /*200f0*/  STL [R1+0xf44], R121 ;  /* 0x000f447901007387 */ /* 0x000fe80000100800 */
[----:B------:R-:W-:Y:S04]  /*20100*/  STL [R1+0x1184], R121 ;  /* 0x0011847901007387 */ /* 0x000fe80000100800 */
[----:B----4-:R-:W-:Y:S04]  /*20110*/  STL [R1+0x1188], R130 ;  /* 0x0011888201007387 */ /* 0x010fe80000100800 */
[----:B------:R-:W-:Y:S04]  /*20120*/  STL [R1+0xf50], R118 ;  /* 0x000f507601007387 */ /* 0x000fe80000100800 */
[----:B------:R-:W-:Y:S04]  /*20130*/  STL [R1+0x118c], R118 ;  /* 0x00118c7601007387 */ /* 0x000fe80000100800 */
[----:B------:R-:W-:Y:S04]  /*20140*/  STL [R1+0xf4c], R119 ;  /* 0x000f4c7701007387 */ /* 0x000fe80000100800 */
[----:B------:R0:W-:Y:S04]  /*20150*/  STL [R1+0x1198], R119 ;  /* 0x0011987701007387 */ /* 0x0001e80000100800 */
[----:B---3--:R-:W-:Y:S04]  /*20160*/  STL [R1+0x119c], R131 ;  /* 0x00119c8301007387 */ /* 0x008fe80000100800 */
[----:B------:R-:W-:Y:S04]  /*20170*/  STL [R1+0xf58], R116 ;  /* 0x000f587401007387 */ /* 0x000fe80000100800 */
[----:B------:R-:W-:Y:S04]  /*20180*/  STL [R1+0xf54], R117 ;  /* 0x000f547501007387 */ /* 0x000fe80000100800 */
[----:B------:R-:W2:Y:S04]  /*20190*/  LDL.LU R27, [R1+0xc6c] ;  /* 0x000c6c00011b7983 */ /* 0x000ea80000300800 */
[----:B------:R-:W3:Y:S04]  /*201a0*/  LDL.LU R25, [R1+0xdcc] ;  /* 0x000dcc0001197983 */ /* 0x000ee80000300800 */
[----:B------:R-:W4:Y:S04]  /*201b0*/  LDL.LU R133, [R1+0x690] ;  /* 0x0006900001857983 */ /* 0x000f280000300800 */
[----:B------:R-:W-:Y:S01]  /*201c0*/  STL [R1+0xf60], R114 ;  /* 0x000f607201007387 */ /* 0x000fe20000100800 */
[----:B0-----:R-:W-:-:S03]  /*201d0*/  IMAD.MOV.U32 R119, RZ, RZ, R24 ;  /* 0x000000ffff777224 */ /* 0x001fc600078e0018 */
[----:B------:R-:W-:Y:S01]  /*201e0*/  STL.64 [R1+0xb8], R128 ;  /* 0x0000b88001007387 */ /* 0x000fe20000100a00 */
[----:B------:R-:W-:-:S03]  /*201f0*/  IMAD.MOV.U32 R118, RZ, RZ, R5 ;  /* 0x000000ffff767224 */ /* 0x000fc600078e0005 */
[----:B------:R-:W-:Y:S04]  /*20200*/  STL [R1+0xf5c], R115 ;  /* 0x000f5c7301007387 */ /* 0x000fe80000100800 */
[----:B------:R-:W-:Y:S04]  /*20210*/  STL [R1+0xf68], R112 ;  /* 0x000f687001007387 */ /* 0x000fe80000100800 */
[----:B------:R-:W-:Y:S04]  /*20220*/  STL [R1+0xf64], R113 ;  /* 0x000f647101007387 */ /* 0x000fe80000100800 */
[----:B------:R-:W4:Y:S04]  /*20230*/  LDL.LU R24, [R1+0xc70] ;  /* 0x000c700001187983 */ /* 0x000f280000300800 */
[----:B------:R-:W4:Y:S01]  /*20240*/  LDL.LU R5, [R1+0xdd8] ;  /* 0x000dd80001057983 */ /* 0x000f220000300800 */
[----:B------:R-:W-:-:S02]  /*20250*/  ISETP.GT.AND P0, PT, R4, 0x6a, PT ;  /* 0x0000006a0400780c */ /* 0x000fc40003f04270 */
[----:B------:R-:W-:Y:S01]  /*20260*/  ISETP.GT.AND P4, PT, R4, 0x4c, PT ;  /* 0x0000004c0400780c */ /* 0x000fe20003f84270 */
[----:B------:R-:W4:Y:S04]  /*20270*/  LDL.LU R132, [R1+0x68c] ;  /* 0x00068c0001847983 */ /* 0x000f280000300800 */
[----:B------:R2:W-:Y:S01]  /*20280*/  STL.64 [R1+0xc8], R118 ;  /* 0x0000c87601007387 */ /* 0x0005e20000100a00 */
[----:B------:R-:W-:-:S03]  /*20290*/  IMAD.MOV.U32 R121, RZ, RZ, R26 ;  /* 0x000000ffff797224 */ /* 0x000fc600078e001a */
[----:B------:R-:W-:Y:S01]  /*202a0*/  STL [R1+0xf70], R110 ;  /* 0x000f706e01007387 */ /* 0x000fe20000100800 */
[----:B------:R-:W-:-:S03]  /*202b0*/  IMAD.MOV.U32 R120, RZ, RZ, R3 ;  /* 0x000000ffff787224 */ /* 0x000fc600078e0003 */
[----:B------:R-:W-:Y:S04]  /*202c0*/  STL [R1+0xf6c], R111 ;  /* 0x000f6c6f01007387 */ /* 0x000fe80000100800 */
[----:B------:R-:W-:Y:S01]  /*202d0*/  STL [R1+0xf78], R108 ;  /* 0x000f786c01007387 */ /* 0x000fe20000100800 */
[----:B------:R-:W-:-:S03]  /*202e0*/  ISETP.GT.AND P6, PT, R4, 0x53, PT ;  /* 0x000000530400780c */ /* 0x000fc60003fc4270 */
[----:B------:R-:W-:Y:S04]  /*202f0*/  STL [R1+0xf74], R109 ;  /* 0x000f746d01007387 */ /* 0x000fe80000100800 */
[----:B------:R-:W4:Y:S04]  /*20300*/  LDL.LU R26, [R1+0xc74] ;  /* 0x000c7400011a7983 */ /* 0x000f280000300800 */
[----:B------:R-:W4:Y:S04]  /*20310*/  LDL.LU R3, [R1+0xddc] ;  /* 0x000ddc0001037983 */ /* 0x000f280000300800 */
[----:B------:R-:W4:Y:S04]  /*20320*/  @P0 LDG.E.U16 R161, desc[UR16][R114.64] ;  /* 0x0000001072a10981 */ /* 0x000f28000c1e1500 */
[----:B------:R-:W4:Y:S01]  /*20330*/  @P0 LDG.E.U16 R125, desc[UR16][R112.64] ;  /* 0x00000010707d0981 */ /* 0x000f22000c1e1500 */
[----:B------:R-:W-:-:S03]  /*20340*/  ISETP.GT.AND P0, PT, R4, 0x4d, PT ;  /* 0x0000004d0400780c */ /* 0x000fc60003f04270 */
[----:B------:R-:W4:Y:S04]  /*20350*/  LDL.LU R135, [R1+0x660] ;  /* 0x0006600001877983 */ /* 0x000f280000300800 */
[----:B------:R-:W-:Y:S04]  /*20360*/  STL.64 [R1+0xd0], R120 ;  /* 0x0000d07801007387 */ /* 0x000fe80000100a00 */
[----:B------:R-:W4:Y:S04]  /*20370*/  LDL.LU R134, [R1+0x65c] ;  /* 0x00065c0001867983 */ /* 0x000f280000300800 */
[----:B------:R-:W4:Y:S04]  /*20380*/  LDL.LU R137, [R1+0x630] ;  /* 0x0006300001897983 */ /* 0x000f280000300800 */
[----:B------:R2:W4:Y:S04]  /*20390*/  @P4 LDG.E.U16 R147, desc[UR16][R118.64] ;  /* 0x0000001076934981 */ /* 0x000528000c1e1500 */
[----:B------:R-:W4:Y:S04]  /*203a0*/  LDL.LU R145, [R1+0x62c] ;  /* 0x00062c0001917983 */ /* 0x000f280000300800 */
[----:B------:R-:W-:Y:S04]  /*203b0*/  STL [R1+0xf80], R106 ;  /* 0x000f806a01007387 */ /* 0x000fe80000100800 */
[----:B------:R-:W-:Y:S04]  /*203c0*/  STL [R1+0xf7c], R107 ;  /* 0x000f7c6b01007387 */ /* 0x000fe80000100800 */
[----:B------:R-:W-:Y:S04]  /*203d0*/  STL [R1+0xf88], R104 ;  /* 0x000f886801007387 */ /* 0x000fe80000100800 */
[----:B------:R-:W-:Y:S04]  /*203e0*/  STL [R1+0xf84], R105 ;  /* 0x000f846901007387 */ /* 0x000fe80000100800 */
[----:B------:R-:W4:Y:S01]  /*203f0*/  @P4 LDG.E.U16 R144, desc[UR16][R120.64] ;  /* 0x0000001078904981 */ /* 0x000f22000c1e1500 */
[----:B------:R-:W-:-:S03]  /*20400*/  ISETP.GT.AND P5, PT, R4, 0x72, PT ;  /* 0x000000720400780c */ /* 0x000fc60003fa4270 */
[----:B------:R-:W4:Y:S10]  /*20410*/  @P0 LDG.E.U16 R159, desc[UR16][R128.64] ;  /* 0x00000010809f0981 */ /* 0x000f34000c1e1500 */
[----:B------:R-:W4:Y:S04]  /*20420*/  @P5 LDG.E.U16 R138, desc[UR16][R110.64] ;  /* 0x000000106e8a5981 */ /* 0x000f28000c1e1500 */
[----:B------:R-:W4:Y:S01]  /*20430*/  @P5 LDG.E.U16 R124, desc[UR16][R108.64] ;  /* 0x000000106c7c5981 */ /* 0x000f22000c1e1500 */
[----:B--2---:R-:W-:-:S02]  /*20440*/  IMAD.MOV.U32 R119, RZ, RZ, R27 ;  /* 0x000000ffff777224 */ /* 0x004fc400078e001b */
[----:B---3--:R-:W-:Y:S01]  /*20450*/  IMAD.MOV.U32 R118, RZ, RZ, R25 ;  /* 0x000000ffff767224 */ /* 0x008fe200078e0019 */
[----:B----4-:R-:W2:Y:S04]  /*20460*/  @P6 LDG.E.U16 R133, desc[UR16][R86.64] ;  /* 0x0000001056856981 */ /* 0x010ea8000c1e1500 */
[----:B------:R0:W-:Y:S04]  /*20470*/  STL.64 [R1+0xc0], R118 ;  /* 0x0000c07601007387 */ /* 0x0001e80000100a00 */
[----:B------:R-:W3:Y:S04]  /*20480*/  LDL.LU R143, [R1+0x600] ;  /* 0x00060000018f7983 */ /* 0x000ee80000300800 */
[----:B------:R1:W4:Y:S04]  /*20490*/  @P0 LDG.E.U16 R158, desc[UR16][R118.64] ;  /* 0x00000010769e0981 */ /* 0x000328000c1e1500 */
[----:B------:R-:W2:Y:S04]  /*204a0*/  LDL.LU.64 R86, [R1+0x11f8] ;  /* 0x0011f80001567983 */ /* 0x000ea80000300a00 */
[----:B0-----:R-:W1:Y:S01]  /*204b0*/  LDL.LU R118, [R1+0xc78] ;  /* 0x000c780001767983 */ /* 0x001e620000300800 */
[----:B------:R-:W-:-:S02]  /*204c0*/  IMAD.MOV.U32 R25, RZ, RZ, R24 ;  /* 0x000000ffff197224 */ /* 0x000fc400078e0018 */
[----:B------:R-:W-:Y:S02]  /*204d0*/  IMAD.MOV.U32 R24, RZ, RZ, R5 ;  /* 0x000000ffff187224 */ /* 0x000fe400078e0005 */
[----:B------:R-:W2:Y:S04]  /*204e0*/  LDL.LU R5, [R1+0xde0] ;  /* 0x000de00001057983 */ /* 0x000ea80000300800 */
[----:B------:R-:W3:Y:S04]  /*204f0*/  LDL.LU R142, [R1+0x5fc] ;  /* 0x0005fc00018e7983 */ /* 0x000ee80000300800 */
[----:B------:R-:W3:Y:S04]  /*20500*/  @P6 LDG.E.U16 R132, desc[UR16][R84.64] ;  /* 0x0000001054846981 */ /* 0x000ee8000c1e1500 */
[----:B------:R-:W3:Y:S04]  /*20510*/  LDL.LU.64 R84, [R1+0x11f0] ;  /* 0x0011f00001547983 */ /* 0x000ee80000300a00 */
[----:B------:R-:W-:Y:S04]  /*20520*/  STL.64 [R1+0x118], R24 ;  /* 0x0001181801007387 */ /* 0x000fe80000100a00 */
        /* <DEDUP_REMOVED lines=10> */
[----:B------:R-:W4:Y:S04]  /*205d0*/  LDL.LU R141, [R1+0x59c] ;  /* 0x00059c00018d7983 */ /* 0x000f280000300800 */
[----:B------:R-:W4:Y:S04]  /*205e0*/  LDL.LU R146, [R1+0x688] ;  /* 0x0006880001927983 */ /* 0x000f280000300800 */
[----:B------:R-:W4:Y:S04]  /*205f0*/  LDL.LU R149, [R1+0x684] ;  /* 0x0006840001957983 */ /* 0x000f280000300800 */
        /* <DEDUP_REMOVED lines=8> */
[----:B------:R-:W4:Y:S01]  /*20680*/  LDL.LU R126, [R1+0xc84] ;  /* 0x000c8400017e7983 */ /* 0x000f220000300800 */
[----:B-1----:R-:W-:Y:S01]  /*20690*/  IMAD.MOV.U32 R119, RZ, RZ, R118 ;  /* 0x000000ffff777224 */ /* 0x002fe200078e0076 */
[----:B--2---:R-:W-:-:S02]  /*206a0*/  MOV R118, R5 ;  /* 0x0000000500767202 */ /* 0x004fc40000000f00 */
[----:B------:R-:W2:Y:S01]  /*206b0*/  LDL.LU R5, [R1+0xdec] ;  /* 0x000dec0001057983 */ /* 0x000ea20000300800 */
[----:B------:R-:W-:-:S03]  /*206c0*/  ISETP.GT.AND P5, PT, R4, 0x5b, PT ;  /* 0x0000005b0400780c */ /* 0x000fc60003fa4270 */
[----:B------:R-:W2:Y:S04]  /*206d0*/  LDL.LU R148, [R1+0x658] ;  /* 0x0006580001947983 */ /* 0x000ea80000300800 */
[----:B------:R-:W2:Y:S04]  /*206e0*/  LDL.LU R151, [R1+0x654] ;  /* 0x0006540001977983 */ /* 0x000ea80000300800 */
[----:B------:R-:W2:Y:S04]  /*206f0*/  LDL.LU R150, [R1+0x628] ;  /* 0x0006280001967983 */ /* 0x000ea80000300800 */
[----:B------:R-:W2:Y:S04]  /*20700*/  @P5 LDG.E.U16 R135, desc[UR16][R102.64] ;  /* 0x0000001066875981 */ /* 0x000ea8000c1e1500 */
[----:B------:R-:W2:Y:S01]  /*20710*/  @P5 LDG.E.U16 R134, desc[UR16][R100.64] ;  /* 0x0000001064865981 */ /* 0x000ea2000c1e1500 */
[----:B------:R-:W-:-:S03]  /*20720*/  ISETP.GT.AND P5, PT, R4, 0x54, PT ;  /* 0x000000540400780c */ /* 0x000fc60003fa4270 */
[----:B------:R-:W-:Y:S04]  /*20730*/  STL.64 [R1+0x128], R118 ;  /* 0x0001287601007387 */ /* 0x000fe80000100a00 */
[----:B------:R-:W-:Y:S04]  /*20740*/  STL [R1+0xfb4], R94 ;  /* 0x000fb45e01007387 */ /* 0x000fe80000100800 */
[----:B------:R-:W-:Y:S04]  /*20750*/  STL [R1+0xfb0], R95 ;  /* 0x000fb05f01007387 */ /* 0x000fe80000100800 */
[----:B------:R-:W-:Y:S04]  /*20760*/  STL [R1+0xfbc], R92 ;  /* 0x000fbc5c01007387 */ /* 0x000fe80000100800 */
[----:B------:R-:W-:Y:S04]  /*20770*/  STL [R1+0xfb8], R93 ;  /* 0x000fb85d01007387 */ /* 0x000fe80000100800 */
[----:B------:R-:W2:Y:S04]  /*20780*/  LDL.LU R153, [R1+0x624] ;  /* 0x0006240001997983 */ /* 0x000ea80000300800 */
[----:B------:R-:W-:Y:S04]  /*20790*/  STL [R1+0xfc4], R90 ;  /* 0x000fc45a01007387 */ /* 0x000fe80000100800 */
[----:B---3--:R-:W-:Y:S04]  /*207a0*/  STL.64 [R1+0x130], R120 ;  /* 0x0001307801007387 */ /* 0x008fe80000100a00 */
[----:B------:R-:W-:Y:S04]  /*207b0*/  STL [R1+0xfc0], R91 ;  /* 0x000fc05b01007387 */ /* 0x000fe80000100800 */
[----:B------:R-:W-:Y:S04]  /*207c0*/  STL [R1+0xfcc], R88 ;  /* 0x000fcc5801007387 */ /* 0x000fe80000100800 */
[----:B------:R-:W-:Y:S04]  /*207d0*/  STL [R1+0xfc8], R89 ;  /* 0x000fc85901007387 */ /* 0x000fe80000100800 */
[----:B----4-:R-:W3:Y:S04]  /*207e0*/  @P5 LDG.E.U16 R146, desc[UR16][R66.64] ;  /* 0x0000001042925981 */ /* 0x010ee8000c1e1500 */
[----:B------:R-:W4:Y:S04]  /*207f0*/  @P5 LDG.E.U16 R149, desc[UR16][R64.64] ;  /* 0x0000001040955981 */ /* 0x000f28000c1e1500 */
[----:B------:R-:W3:Y:S04]  /*20800*/  LDL.LU.64 R66, [R1+0x11e8] ;  /* 0x0011e80001427983 */ /* 0x000ee80000300a00 */
[----:B------:R-:W-:Y:S01]  /*20810*/  STL.64 [R1+0x198], R122 ;  /* 0x0001987a01007387 */ /* 0x000fe20000100a00 */
[----:B------:R-:W-:-:S02]  /*20820*/  IMAD.MOV.U32 R129, RZ, RZ, R126 ;  /* 0x000000ffff817224 */ /* 0x000fc400078e007e */
[----:B--2---:R-:W-:-:S05]  /*20830*/  IMAD.MOV.U32 R128, RZ, RZ, R5 ;  /* 0x000000ffff807224 */ /* 0x004fca00078e0005 */
[----:B------:R-:W-:Y:S04]  /*20840*/  STL.64 [R1+0x1a0], R128 ;  /* 0x0001a08001007387 */ /* 0x000fe80000100a00 */
[----:B------:R-:W-:Y:S04]  /*20850*/  STL [R1+0xfd4], R86 ;  /* 0x000fd45601007387 */ /* 0x000fe80000100800 */
[----:B------:R-:W-:Y:S04]  /*20860*/  STL [R1+0xfd0], R87 ;  /* 0x000fd05701007387 */ /* 0x000fe80000100800 */
[----:B------:R0:W-:Y:S04]  /*20870*/  STL [R1+0xfdc], R84 ;  /* 0x000fdc5401007387 */ /* 0x0001e80000100800 */
[----:B------:R-:W-:Y:S04]  /*20880*/  STL [R1+0xfd8], R85 ;  /* 0x000fd85501007387 */ /* 0x000fe80000100800 */
[----:B------:R-:W2:Y:S01]  /*20890*/  LDL.LU.64 R64, [R1+0x11e0] ;  /* 0x0011e00001407983 */ /* 0x000ea20000300a00 */
[----:B------:R-:W-:-:S02]  /*208a0*/  ISETP.GT.AND P3, PT, R4, 0x7a, PT ;  /* 0x0000007a0400780c */ /* 0x000fc40003f64270 */
[----:B------:R-:W-:-:S11]  /*208b0*/  ISETP.GT.AND P0, PT, R4, 0x6b, PT ;  /* 0x0000006b0400780c */ /* 0x000fd60003f04270 */
[----:B------:R-:W4:Y:S04]  /*208c0*/  @P3 LDG.E.U16 R127, desc[UR16][R106.64] ;  /* 0x000000106a7f3981 */ /* 0x000f28000c1e1500 */
[----:B------:R-:W4:Y:S01]  /*208d0*/  @P3 LDG.E.U16 R160, desc[UR16][R104.64] ;  /* 0x0000001068a03981 */ /* 0x000f22000c1e1500 */
[----:B------:R-:W-:-:S03]  /*208e0*/  ISETP.GT.AND P3, PT, R4, 0x63, PT ;  /* 0x000000630400780c */ /* 0x000fc60003f64270 */
[----:B------:R-:W4:Y:S04]  /*208f0*/  @P0 LDG.E.U16 R143, desc[UR16][R94.64] ;  /* 0x000000105e8f0981 */ /* 0x000f28000c1e1500 */
[----:B------:R-:W4:Y:S01]  /*20900*/  @P0 LDG.E.U16 R142, desc[UR16][R92.64] ;  /* 0x000000105c8e0981 */ /* 0x000f22000c1e1500 */
[----:B------:R-:W-:-:S05]  /*20910*/  ISETP.GT.AND P0, PT, R4, 0x5c, PT ;  /* 0x0000005c0400780c */ /* 0x000fca0003f04270 */
[----:B------:R-:W4:Y:S04]  /*20920*/  @P3 LDG.E.U16 R137, desc[UR16][R98.64] ;  /* 0x0000001062893981 */ /* 0x000f28000c1e1500 */
[----:B------:R-:W4:Y:S01]  /*20930*/  @P3 LDG.E.U16 R145, desc[UR16][R96.64] ;  /* 0x0000001060913981 */ /* 0x000f22000c1e1500 */
[----:B------:R-:W-:-:S03]  /*20940*/  ISETP.GT.AND P3, PT, R4, 0x7b, PT ;  /* 0x0000007b0400780c */ /* 0x000fc60003f64270 */
[----:B------:R-:W-:Y:S04]  /*20950*/  STL [R1+0xfe4], R82 ;  /* 0x000fe45201007387 */ /* 0x000fe80000100800 */
[----:B------:R-:W4:Y:S04]  /*20960*/  @P0 LDG.E.U16 R148, desc[UR16][R82.64] ;  /* 0x0000001052940981 */ /* 0x000f28000c1e1500 */
[----:B------:R-:W-:Y:S04]  /*20970*/  STL [R1+0xfe0], R83 ;  /* 0x000fe05301007387 */ /* 0x000fe80000100800 */
[----:B------:R-:W4:Y:S01]  /*20980*/  @P0 LDG.E.U16 R151, desc[UR16][R80.64] ;  /* 0x0000001050970981 */ /* 0x000f22000c1e1500 */
[----:B------:R-:W-:-:S03]  /*20990*/  ISETP.GT.AND P0, PT, R4, 0x55, PT ;  /* 0x000000550400780c */ /* 0x000fc60003f04270 */
[----:B------:R1:W-:Y:S04]  /*209a0*/  STL [R1+0xfec], R80 ;  /* 0x000fec5001007387 */ /* 0x0003e80000100800 */
[----:B------:R-:W-:Y:S04]  /*209b0*/  STL [R1+0xfe8], R81 ;  /* 0x000fe85101007387 */ /* 0x000fe80000100800 */
[----:B------:R-:W-:Y:S04]  /*209c0*/  STL [R1+0xff4], R78 ;  /* 0x000ff44e01007387 */ /* 0x000fe80000100800 */
[----:B------:R-:W-:Y:S04]  /*209d0*/  STL [R1+0xff0], R79 ;  /* 0x000ff04f01007387 */ /* 0x000fe80000100800 */
[----:B------:R-:W-:Y:S04]  /*209e0*/  STL [R1+0xffc], R76 ;  /* 0x000ffc4c01007387 */ /* 0x000fe80000100800 */
[----:B------:R0:W-:Y:S04]  /*209f0*/  STL [R1+0xff8], R77 ;  /* 0x000ff84d01007387 */ /* 0x0001e80000100800 */
[----:B------:R0:W4:Y:S04]  /*20a00*/  @P3 LDG.E.U16 R141, desc[UR16][R84.64] ;  /* 0x00000010548d3981 */ /* 0x000128000c1e1500 */
[----:B------:R-:W-:Y:S04]  /*20a10*/  STL [R1+0x1004], R74 ;  /* 0x0010044a01007387 */ /* 0x000fe80000100800 */
[----:B------:R-:W-:Y:S01]  /*20a20*/  STL [R1+0x1000], R75 ;  /* 0x0010004b01007387 */ /* 0x000fe20000100800 */
[----:B0-----:R-:W-:-:S03]  /*20a30*/  PRMT R84, RZ, 0x7610, R84 ;  /* 0x00007610ff547816 */ /* 0x001fc60000000054 */
[----:B------:R-:W-:Y:S01]  /*20a40*/  STL [R1+0x100c], R72 ;  /* 0x00100c4801007387 */ /* 0x000fe20000100800 */
[----:B-1----:R-:W-:-:S03]  /*20a50*/  PRMT R80, RZ, 0x7610, R80 ;  /* 0x00007610ff507816 */ /* 0x002fc60000000050 */
[----:B------:R-:W-:Y:S04]  /*20a60*/  STL [R1+0x1008], R73 ;  /* 0x0010084901007387 */ /* 0x000fe80000100800 */
[----:B------:R-:W-:Y:S04]  /*20a70*/  STL [R1+0x1014], R70 ;  /* 0x0010144601007387 */ /* 0x000fe80000100800 */
[----:B------:R-:W-:Y:S04]  /*20a80*/  STL [R1+0x1010], R71 ;  /* 0x0010104701007387 */ /* 0x000fe80000100800 */
[----:B------:R-:W-:Y:S04]  /*20a90*/  STL [R1+0x101c], R68 ;  /* 0x00101c4401007387 */ /* 0x000fe80000100800 */
[----:B------:R0:W-:Y:S04]  /*20aa0*/  STL [R1+0x1018], R69 ;  /* 0x0010184501007387 */ /* 0x0001e80000100800 */
[----:B------:R-:W4:Y:S04]  /*20ab0*/  @P0 LDG.E.U16 R84, desc[UR16][R46.64] ;  /* 0x000000102e540981 */ /* 0x000f28000c1e1500 */
[----:B------:R-:W4:Y:S01]  /*20ac0*/  @P0 LDG.E.U16 R80, desc[UR16][R44.64] ;  /* 0x000000102c500981 */ /* 0x000f22000c1e1500 */
[----:B------:R-:W-:-:S03]  /*20ad0*/  ISETP.GT.AND P4, PT, R4, 0x73, PT ;  /* 0x000000730400780c */ /* 0x000fc60003f84270 */
[----:B------:R-:W4:Y:S04]  /*20ae0*/  @P3 LDG.E.U16 R139, desc[UR16][R86.64] ;  /* 0x00000010568b3981 */ /* 0x000f28000c1e1500 */
[----:B------:R-:W4:Y:S04]  /*20af0*/  LDL.LU.64 R46, [R1+0x11d8] ;  /* 0x0011d800012e7983 */ /* 0x000f280000300a00 */
[----:B---3--:R-:W-:Y:S04]  /*20b00*/  STL [R1+0x1024], R66 ;  /* 0x0010244201007387 */ /* 0x008fe80000100800 */
[----:B------:R-:W-:Y:S04]  /*20b10*/  STL [R1+0x1020], R67 ;  /* 0x0010204301007387 */ /* 0x000fe80000100800 */
[----:B------:R-:W3:Y:S04]  /*20b20*/  @P4 LDG.E.U16 R3, desc[UR16][R90.64] ;  /* 0x000000105a034981 */ /* 0x000ee8000c1e1500 */
[----:B------:R-:W3:Y:S04]  /*20b30*/  @P4 LDG.E.U16 R136, desc[UR16][R88.64] ;  /* 0x0000001058884981 */ /* 0x000ee8000c1e1500 */
[----:B--2---:R-:W-:Y:S04]  /*20b40*/  STL [R1+0x102c], R64 ;  /* 0x00102c4001007387 */ /* 0x004fe80000100800 */
[----:B------:R-:W-:Y:S04]  /*20b50*/  STL [R1+0x1028], R65 ;  /* 0x0010284101007387 */ /* 0x000fe80000100800 */
[----:B------:R-:W2:Y:S01]  /*20b60*/  LDL.LU.64 R44, [R1+0x11d0] ;  /* 0x0011d000012c7983 */ /* 0x000ea20000300a00 */
[----:B------:R-:W-:-:S02]  /*20b70*/  ISETP.GT.AND P4, PT, R4, 0x64, PT ;  /* 0x000000640400780c */ /* 0x000fc40003f84270 */
[----:B------:R-:W-:Y:S02]  /*20b80*/  ISETP.GT.AND P3, PT, R4, 0x74, PT ;  /* 0x000000740400780c */ /* 0x000fe40003f64270 */
[----:B------:R-:W-:Y:S02]  /*20b90*/  PRMT R154, RZ, 0x7610, R154 ;  /* 0x00007610ff9a7816 */ /* 0x000fe4000000009a */
[----:B------:R-:W-:-:S07]  /*20ba0*/  PRMT R157, RZ, 0x7610, R157 ;  /* 0x00007610ff9d7816 */ /* 0x000fce000000009d */
[----:B------:R-:W3:Y:S04]  /*20bb0*/  @P4 LDG.E.U16 R150, desc[UR16][R78.64] ;  /* 0x000000104e964981 */ /* 0x000ee8000c1e1500 */
[----:B------:R1:W3:Y:S01]  /*20bc0*/  @P4 LDG.E.U16 R153, desc[UR16][R76.64] ;  /* 0x000000104c994981 */ /* 0x0002e2000c1e1500 */
[C---:B------:R-:W-:Y:S02]  /*20bd0*/  ISETP.GT.AND P4, PT, R4.reuse, 0x7c, PT ;  /* 0x0000007c0400780c */ /* 0x040fe40003f84270 */
[C---:B------:R-:W-:Y:S01]  /*20be0*/  ISETP.GT.AND P6, PT, R4.reuse, 0x6c, PT ;  /* 0x0000006c0400780c */ /* 0x040fe20003fc4270 */
[----:B------:R-:W3:Y:S01]  /*20bf0*/  @P3 LDG.E.U16 R154, desc[UR16][R70.64] ;  /* 0x00000010469a3981 */ /* 0x000ee2000c1e1500 */
[----:B------:R-:W-:Y:S02]  /*20c00*/  PRMT R156, RZ, 0x7610, R156 ;  /* 0x00007610ff9c7816 */ /* 0x000fe4000000009c */
[----:B------:R-:W-:Y:S01]  /*20c10*/  PRMT R162, RZ, 0x7610, R162 ;  /* 0x00007610ffa27816 */ /* 0x000fe200000000a2 */
[----:B------:R0:W3:Y:S01]  /*20c20*/  @P3 LDG.E.U16 R157, desc[UR16][R68.64] ;  /* 0x00000010449d3981 */ /* 0x0000e2000c1e1500 */
[----:B------:R-:W-:-:S02]  /*20c30*/  ISETP.GT.AND P3, PT, R4, 0x65, PT ;  /* 0x000000650400780c */ /* 0x000fc40003f64270 */
[----:B------:R-:W-:-:S03]  /*20c40*/  PRMT R155, RZ, 0x7610, R155 ;  /* 0x00007610ff9b7816 */ /* 0x000fc6000000009b */
[----:B------:R-:W3:Y:S04]  /*20c50*/  @P4 LDG.E.U16 R156, desc[UR16][R66.64] ;  /* 0x00000010429c4981 */ /* 0x000ee8000c1e1500 */
[----:B------:R-:W3:Y:S01]  /*20c60*/  @P4 LDG.E.U16 R162, desc[UR16][R64.64] ;  /* 0x0000001040a24981 */ /* 0x000ee2000c1e1500 */
[----:B------:R-:W-:Y:S02]  /*20c70*/  ISETP.GT.AND P4, PT, R4, 0x75, PT ;  /* 0x000000750400780c */ /* 0x000fe40003f84270 */
[----:B-1----:R-:W-:Y:S01]  /*20c80*/  PRMT R77, RZ, 0x7610, R77 ;  /* 0x00007610ff4d7816 */ /* 0x002fe2000000004d */
[----:B------:R1:W3:Y:S01]  /*20c90*/  @P6 LDG.E.U16 R155, desc[UR16][R72.64] ;  /* 0x00000010489b6981 */ /* 0x0002e2000c1e1500 */
[----:B------:R-:W-:Y:S02]  /*20ca0*/  PRMT R76, RZ, 0x7610, R76 ;  /* 0x00007610ff4c7816 */ /* 0x000fe4000000004c */
[----:B0-----:R-:W-:-:S02]  /*20cb0*/  PRMT R69, RZ, 0x7610, R69 ;  /* 0x00007610ff457816 */ /* 0x001fc40000000045 */
[----:B------:R-:W-:Y:S01]  /*20cc0*/  ISETP.GT.AND P0, PT, R4, 0x3f, PT ;  /* 0x0000003f0400780c */ /* 0x000fe20003f04270 */
[----:B------:R-:W3:Y:S01]  /*20cd0*/  @P3 LDG.E.U16 R77, desc[UR16][R58.64] ;  /* 0x000000103a4d3981 */ /* 0x000ee2000c1e1500 */
[----:B-1----:R-:W-:-:S03]  /*20ce0*/  PRMT R73, RZ, 0x7610, R73 ;  /* 0x00007610ff497816 */ /* 0x002fc60000000049 */
[----:B------:R-:W3:Y:S01]  /*20cf0*/  @P3 LDG.E.U16 R76, desc[UR16][R56.64] ;  /* 0x00000010384c3981 */ /* 0x000ee2000c1e1500 */
[----:B------:R-:W-:-:S03]  /*20d00*/  ISETP.GT.AND P3, PT, R4, 0x7d, PT ;  /* 0x0000007d0400780c */ /* 0x000fc60003f64270 */
[----:B------:R-:W3:Y:S04]  /*20d10*/  @P4 LDG.E.U16 R69, desc[UR16][R50.64] ;  /* 0x0000001032454981 */ /* 0x000ee8000c1e1500 */
[----:B------:R-:W3:Y:S01]  /*20d20*/  @P4 LDG.E.U16 R73, desc[UR16][R48.64] ;  /* 0x0000001030494981 */ /* 0x000ee2000c1e1500 */
[----:B------:R-:W-:Y:S02]  /*20d30*/  ISETP.GT.AND P4, PT, R4, 0x47, PT ;  /* 0x000000470400780c */ /* 0x000fe40003f84270 */
[----:B------:R-:W-:Y:S02]  /*20d40*/  PRMT R152, RZ, 0x7610, R152 ;  /* 0x00007610ff987816 */ /* 0x000fe40000000098 */
[----:B------:R-:W-:Y:S02]  /*20d50*/  PRMT R85, RZ, 0x7610, R85 ;  /* 0x00007610ff557816 */ /* 0x000fe40000000055 */
[----:B------:R-:W-:-:S02]  /*20d60*/  PRMT R86, RZ, 0x7610, R86 ;  /* 0x00007610ff567816 */ /* 0x000fc40000000056 */
[----:B------:R-:W-:Y:S01]  /*20d70*/  PRMT R72, RZ, 0x7610, R72 ;  /* 0x00007610ff487816 */ /* 0x000fe20000000048 */
[----:B------:R0:W3:Y:S01]  /*20d80*/  @P6 LDG.E.U16 R152, desc[UR16][R74.64] ;  /* 0x000000104a986981 */ /* 0x0000e2000c1e1500 */
[----:B------:R-:W-:Y:S02]  /*20d90*/  PRMT R71, RZ, 0x7610, R71 ;  /* 0x00007610ff477816 */ /* 0x000fe40000000047 */
[C---:B------:R-:W-:Y:S01]  /*20da0*/  ISETP.GT.AND P5, PT, R4.reuse, 0x5d, PT ;  /* 0x0000005d0400780c */ /* 0x040fe20003fa4270 */
[----:B------:R-:W3:Y:S01]  /*20db0*/  @P0 LDG.E.U16 R85, desc[UR16][R128.64] ;  /* 0x0000001080550981 */ /* 0x000ee2000c1e1500 */
[----:B------:R-:W-:Y:S02]  /*20dc0*/  PRMT R87, RZ, 0x7610, R87 ;  /* 0x00007610ff577816 */ /* 0x000fe40000000057 */
[----:B------:R-:W-:Y:S01]  /*20dd0*/  PRMT R88, RZ, 0x7610, R88 ;  /* 0x00007610ff587816 */ /* 0x000fe20000000058 */
[----:B------:R-:W3:Y:S01]  /*20de0*/  @P0 LDG.E.U16 R86, desc[UR16][R122.64] ;  /* 0x000000107a560981 */ /* 0x000ee2000c1e1500 */
[----:B------:R-:W-:-:S02]  /*20df0*/  ISETP.GT.AND P6, PT, R4, 0x6d, PT ;  /* 0x0000006d0400780c */ /* 0x000fc40003fc4270 */
[----:B------:R-:W-:Y:S01]  /*20e00*/  ISETP.GT.AND P0, PT, R4, 0x4f, PT ;  /* 0x0000004f0400780c */ /* 0x000fe20003f04270 */
[----:B------:R-:W-:Y:S01]  /*20e10*/  STL [R1+0x1034], R62 ;  /* 0x0010343e01007387 */ /* 0x000fe20000100800 */
[----:B------:R-:W-:-:S03]  /*20e20*/  PRMT R78, RZ, 0x7610, R78 ;  /* 0x00007610ff4e7816 */ /* 0x000fc6000000004e */
[----:B------:R-:W3:Y:S04]  /*20e30*/  @P4 LDG.E.U16 R87, desc[UR16][R26.64] ;  /* 0x000000101a574981 */ /* 0x000ee8000c1e1500 */
[----:B------:R-:W3:Y:S01]  /*20e40*/  @P4 LDG.E.U16 R88, desc[UR16][R24.64] ;  /* 0x0000001018584981 */ /* 0x000ee2000c1e1500 */
[----:B------:R-:W-:-:S03]  /*20e50*/  ISETP.GT.AND P4, PT, R4, 0x57, PT ;  /* 0x000000570400780c */ /* 0x000fc60003f84270 */
[----:B------:R-:W-:Y:S01]  /*20e60*/  STL [R1+0x1030], R63 ;  /* 0x0010303f01007387 */ /* 0x000fe20000100800 */
[----:B0-----:R-:W-:-:S03]  /*20e70*/  PRMT R75, RZ, 0x7610, R75 ;  /* 0x00007610ff4b7816 */ /* 0x001fc6000000004b */
[----:B------:R-:W-:Y:S01]  /*20e80*/  STL [R1+0x103c], R60 ;  /* 0x00103c3c01007387 */ /* 0x000fe20000100800 */
[----:B------:R-:W-:-:S03]  /*20e90*/  PRMT R74, RZ, 0x7610, R74 ;  /* 0x00007610ff4a7816 */ /* 0x000fc6000000004a */
[----:B------:R-:W-:Y:S01]  /*20ea0*/  STL [R1+0x1038], R61 ;  /* 0x0010383d01007387 */ /* 0x000fe20000100800 */
[----:B------:R-:W-:-:S03]  /*20eb0*/  PRMT R90, RZ, 0x7610, R90 ;  /* 0x00007610ff5a7816 */ /* 0x000fc6000000005a */
[----:B------:R-:W-:Y:S01]  /*20ec0*/  STL [R1+0x1044], R58 ;  /* 0x0010443a01007387 */ /* 0x000fe20000100800 */
[----:B------:R-:W-:-:S03]  /*20ed0*/  PRMT R91, RZ, 0x7610, R91 ;  /* 0x00007610ff5b7816 */ /* 0x000fc6000000005b */
[----:B------:R0:W-:Y:S01]  /*20ee0*/  STL [R1+0x1040], R59 ;  /* 0x0010403b01007387 */ /* 0x0001e20000100800 */
[----:B------:R-:W-:-:S03]  /*20ef0*/  PRMT R92, RZ, 0x7610, R92 ;  /* 0x00007610ff5c7816 */ /* 0x000fc6000000005c */
[----:B------:R1:W3:Y:S04]  /*20f00*/  @P5 LDG.E.U16 R78, desc[UR16][R60.64] ;  /* 0x000000103c4e5981 */ /* 0x0002e8000c1e1500 */
[----:B----4-:R-:W4:Y:S01]  /*20f10*/  @P3 LDG.E.U16 R72, desc[UR16][R46.64] ;  /* 0x000000102e483981 */ /* 0x010f22000c1e1500 */
[----:B0-----:R-:W-:Y:S02]  /*20f20*/  PRMT R59, RZ, 0x7610, R59 ;  /* 0x00007610ff3b7816 */ /* 0x001fe4000000003b */
[----:B-1----:R-:W-:Y:S01]  /*20f30*/  PRMT R60, RZ, 0x7610, R60 ;  /* 0x00007610ff3c7816 */ /* 0x002fe2000000003c */
[----:B------:R-:W-:Y:S04]  /*20f40*/  STL [R1+0x104c], R56 ;  /* 0x00104c3801007387 */ /* 0x000fe80000100800 */
[----:B------:R0:W-:Y:S04]  /*20f50*/  STL [R1+0x1048], R57 ;  /* 0x0010483901007387 */ /* 0x0001e80000100800 */
[----:B------:R1:W-:Y:S01]  /*20f60*/  STL [R1+0x1050], R55 ;  /* 0x0010503701007387 */ /* 0x0003e20000100800 */
[----:B------:R-:W-:-:S03]  /*20f70*/  PRMT R89, RZ, 0x7610, R89 ;  /* 0x00007610ff597816 */ /* 0x000fc60000000059 */
[----:B------:R-:W-:Y:S04]  /*20f80*/  STL.64 [R1+0x1058], R52 ;  /* 0x0010583401007387 */ /* 0x000fe80000100a00 */
[----:B------:R1:W3:Y:S04]  /*20f90*/  @P6 LDG.E.U16 R75, desc[UR16][R54.64] ;  /* 0x00000010364b6981 */ /* 0x0002e8000c1e1500 */
[----:B------:R-:W3:Y:S01]  /*20fa0*/  @P6 LDG.E.U16 R74, desc[UR16][R52.64] ;  /* 0x00000010344a6981 */ /* 0x000ee2000c1e1500 */
[----:B------:R-:W-:-:S03]  /*20fb0*/  ISETP.GT.AND P6, PT, R4, 0x4e, PT ;  /* 0x0000004e0400780c */ /* 0x000fc60003fc4270 */
[----:B------:R-:W-:Y:S04]  /*20fc0*/  STL.64 [R1+0x1060], R50 ;  /* 0x0010603201007387 */ /* 0x000fe80000100a00 */
[----:B------:R0:W-:Y:S04]  /*20fd0*/  STL.64 [R1+0x1068], R48 ;  /* 0x0010683001007387 */ /* 0x0001e80000100a00 */
[----:B------:R-:W3:Y:S04]  /*20fe0*/  @P0 LDG.E.U16 R90, desc[UR16][R32.64] ;  /* 0x00000010205a0981 */ /* 0x000ee8000c1e1500 */
[----:B------:R-:W3:Y:S01]  /*20ff0*/  @P4 LDG.E.U16 R91, desc[UR16][R30.64] ;  /* 0x000000101e5b4981 */ /* 0x000ee2000c1e1500 */
[----:B------:R-:W-:-:S03]  /*21000*/  PRMT R58, RZ, 0x7610, R58 ;  /* 0x00007610ff3a7816 */ /* 0x000fc6000000003a */
[----:B------:R-:W3:Y:S04]  /*21010*/  @P4 LDG.E.U16 R92, desc[UR16][R28.64] ;  /* 0x000000101c5c4981 */ /* 0x000ee8000c1e1500 */
[----:B------:R-:W3:Y:S01]  /*21020*/  LDL.LU.64 R32, [R1+0x11c8] ;  /* 0x0011c80001207983 */ /* 0x000ee20000300a00 */
[----:B0-----:R-:W-:-:S03]  /*21030*/  PRMT R57, RZ, 0x7610, R57 ;  /* 0x00007610ff397816 */ /* 0x001fc60000000039 */
[----:B------:R-:W4:Y:S04]  /*21040*/  @P0 LDG.E.U16 R89, desc[UR16][R6.64] ;  /* 0x0000001006590981 */ /* 0x000f28000c1e1500 */
[----:B------:R-:W4:Y:S04]  /*21050*/  @P6 LDG.E.U16 R58, desc[UR16][R8.64] ;  /* 0x00000010083a6981 */ /* 0x000f28000c1e1500 */
[----:B------:R-:W4:Y:S01]  /*21060*/  @P6 LDG.E.U16 R57, desc[UR16][R10.64] ;  /* 0x000000100a396981 */ /* 0x000f22000c1e1500 */
[----:B------:R-:W-:-:S06]  /*21070*/  PRMT R79, RZ, 0x7610, R79 ;  /* 0x00007610ff4f7816 */ /* 0x000fcc000000004f */
[----:B------:R0:W4:Y:S01]  /*21080*/  @P5 LDG.E.U16 R79, desc[UR16][R62.64] ;  /* 0x000000103e4f5981 */ /* 0x000122000c1e1500 */
[----:B------:R-:W-:Y:S02]  /*21090*/  ISETP.GT.AND P5, PT, R4, 0x46, PT ;  /* 0x000000460400780c */ /* 0x000fe40003fa4270 */
[----:B-1----:R-:W-:-:S11]  /*210a0*/  PRMT R55, RZ, 0x7610, R55 ;  /* 0x00007610ff377816 */ /* 0x002fd60000000037 */
[----:B------:R-:W4:Y:S04]  /*210b0*/  @P5 LDG.E.U16 R55, desc[UR16][R120.64] ;  /* 0x0000001078375981 */ /* 0x000f28000c1e1500 */
[----:B--2---:R-:W2:Y:S01]  /*210c0*/  @P3 LDG.E.U16 R71, desc[UR16][R44.64] ;  /* 0x000000102c473981 */ /* 0x004ea2000c1e1500 */
[----:B------:R-:W-:-:S13]  /*210d0*/  ISETP.GT.AND P3, PT, R4, 0x56, PT ;  /* 0x000000560400780c */ /* 0x000fda0003f64270 */
[----:B------:R-:W2:Y:S04]  /*210e0*/  @P3 LDG.E.U16 R59, desc[UR16][R14.64] ;  /* 0x000000100e3b3981 */ /* 0x000ea8000c1e1500 */
[----:B------:R-:W2:Y:S04]  /*210f0*/  @P3 LDG.E.U16 R60, desc[UR16][R12.64] ;  /* 0x000000100c3c3981 */ /* 0x000ea8000c1e1500 */
[----:B------:R-:W2:Y:S04]  /*21100*/  LDL.LU.64 R14, [R1+0x11c0] ;  /* 0x0011c000010e7983 */ /* 0x000ea80000300a00 */
[----:B------:R-:W4:Y:S04]  /*21110*/  LDL.LU.64 R12, [R1+0x11b8] ;  /* 0x0011b800010c7983 */ /* 0x000f280000300a00 */
[----:B------:R-:W4:Y:S04]  /*21120*/  LDL.LU.64 R30, [R1+0x11b0] ;  /* 0x0011b000011e7983 */ /* 0x000f280000300a00 */
[----:B------:R-:W4:Y:S04]  /*21130*/  LDL.LU.64 R28, [R1+0x11a8] ;  /* 0x0011a800011c7983 */ /* 0x000f280000300a00 */
        /* <DEDUP_REMOVED lines=17> */
[----:B------:R-:W-:Y:S01]  /*21250*/  PRMT R56, RZ, 0x7610, R56 ;  /* 0x00007610ff387816 */ /* 0x000fe20000000038 */
[----:B------:R-:W1:Y:S01]  /*21260*/  S2R R49, SR_TID.X ;  /* 0x0000000000317919 */ /* 0x000e620000002100 */
[----:B------:R-:W-:-:S04]  /*21270*/  ISETP.GT.AND P0, PT, R4, 0x5f, PT ;  /* 0x0000005f0400780c */ /* 0x000fc80003f04270 */
[----:B------:R-:W4:Y:S01]  /*21280*/  @P5 LDG.E.U16 R56, desc[UR16][R118.64] ;  /* 0x0000001076385981 */ /* 0x000f22000c1e1500 */
[C---:B------:R-:W-:Y:S02]  /*21290*/  ISETP.GT.AND P5, PT, R4.reuse, 0x5e, PT ;  /* 0x0000005e0400780c */ /* 0x040fe40003fa4270 */
[----:B------:R-:W-:Y:S01]  /*212a0*/  ISETP.GT.AND P3, PT, R4, 0x66, PT ;  /* 0x000000660400780c */ /* 0x000fe20003f64270 */
[----:B------:R-:W4:Y:S01]  /*212b0*/  LDL.LU R126, [R1+0x830] ;  /* 0x00083000017e7983 */ /* 0x000f220000300800 */
[----:B------:R-:W-:Y:S02]  /*212c0*/  PRMT R61, RZ, 0x7610, R61 ;  /* 0x00007610ff3d7816 */ /* 0x000fe4000000003d */
[----:B0-----:R-:W-:Y:S01]  /*212d0*/  PRMT R62, RZ, 0x7610, R62 ;  /* 0x00007610ff3e7816 */ /* 0x001fe2000000003e */
[----:B------:R-:W4:Y:S01]  /*212e0*/  LDL.LU R81, [R1+0x7f8] ;  /* 0x0007f80001517983 */ /* 0x000f220000300800 */
[----:B------:R-:W-:Y:S02]  /*212f0*/  PRMT R93, RZ, 0x7610, R93 ;  /* 0x00007610ff5d7816 */ /* 0x000fe4000000005d */
[----:B------:R-:W-:Y:S01]  /*21300*/  PRMT R94, RZ, 0x7610, R94 ;  /* 0x00007610ff5e7816 */ /* 0x000fe2000000005e */
[----:B------:R-:W4:Y:S01]  /*21310*/  LDL.LU R83, [R1+0x7f4] ;  /* 0x0007f40001537983 */ /* 0x000f220000300800 */
[----:B------:R-:W-:-:S02]  /*21320*/  PRMT R63, RZ, 0x7610, R63 ;  /* 0x00007610ff3f7816 */ /* 0x000fc4000000003f */
[----:B------:R-:W-:Y:S01]  /*21330*/  PRMT R64, RZ, 0x7610, R64 ;  /* 0x00007610ff407816 */ /* 0x000fe20000000040 */
[----:B------:R-:W4:Y:S01]  /*21340*/  @P5 LDG.E.U16 R61, desc[UR16][R42.64] ;  /* 0x000000102a3d5981 */ /* 0x000f22000c1e1500 */
[----:B------:R-:W-:-:S03]  /*21350*/  ISETP.GT.AND P4, PT, R4, 0x67, PT ;  /* 0x000000670400780c */ /* 0x000fc60003f84270 */
[----:B------:R-:W4:Y:S01]  /*21360*/  @P5 LDG.E.U16 R62, desc[UR16][R40.64] ;  /* 0x00000010283e5981 */ /* 0x000f22000c1e1500 */
[----:B------:R-:W-:-:S03]  /*21370*/  ISETP.GT.AND P5, PT, R4, 0x6e, PT ;  /* 0x0000006e0400780c */ /* 0x000fc60003fa4270 */
[----:B------:R-:W4:Y:S04]  /*21380*/  @P0 LDG.E.U16 R93, desc[UR16][R22.64] ;  /* 0x00000010165d0981 */ /* 0x000f28000c1e1500 */
[----:B------:R-:W4:Y:S01]  /*21390*/  @P0 LDG.E.U16 R94, desc[UR16][R20.64] ;  /* 0x00000010145e0981 */ /* 0x000f22000c1e1500 */
[----:B------:R-:W-:-:S03]  /*213a0*/  ISETP.GT.AND P0, PT, R4, 0x6f, PT ;  /* 0x0000006f0400780c */ /* 0x000fc60003f04270 */
[----:B------:R-:W4:Y:S01]  /*213b0*/  @P3 LDG.E.U16 R63, desc[UR16][R38.64] ;  /* 0x00000010263f3981 */ /* 0x000f22000c1e1500 */
[----:B------:R-:W-:-:S03]  /*213c0*/  PRMT R95, RZ, 0x7610, R95 ;  /* 0x00007610ff5f7816 */ /* 0x000fc6000000005f */
[----:B------:R-:W4:Y:S01]  /*213d0*/  @P3 LDG.E.U16 R64, desc[UR16][R36.64] ;  /* 0x0000001024403981 */ /* 0x000f22000c1e1500 */
[----:B------:R-:W-:Y:S02]  /*213e0*/  ISETP.GT.AND P3, PT, R4, 0x76, PT ;  /* 0x000000760400780c */ /* 0x000fe40003f64270 */
[----:B------:R-:W-:Y:S01]  /*213f0*/  PRMT R96, RZ, 0x7610, R96 ;  /* 0x00007610ff607816 */ /* 0x000fe20000000060 */
[----:B------:R-:W4:Y:S01]  /*21400*/  @P4 LDG.E.U16 R95, desc[UR16][R18.64] ;  /* 0x00000010125f4981 */ /* 0x000f22000c1e1500 */
[----:B------:R-:W-:Y:S02]  /*21410*/  PRMT R65, RZ, 0x7610, R65 ;  /* 0x00007610ff417816 */ /* 0x000fe40000000041 */
[----:B------:R-:W-:Y:S01]  /*21420*/  PRMT R66, RZ, 0x7610, R66 ;  /* 0x00007610ff427816 */ /* 0x000fe20000000042 */
[----:B------:R-:W4:Y:S01]  /*21430*/  LDL.LU R82, [R1+0x7c8] ;  /* 0x0007c80001527983 */ /* 0x000f220000300800 */
[----:B------:R-:W-:Y:S02]  /*21440*/  PRMT R97, RZ, 0x7610, R97 ;  /* 0x00007610ff617816 */ /* 0x000fe40000000061 */
[----:B------:R-:W-:Y:S01]  /*21450*/  PRMT R98, RZ, 0x7610, R98 ;  /* 0x00007610ff627816 */ /* 0x000fe20000000062 */
[----:B------:R-:W4:Y:S01]  /*21460*/  @P4 LDG.E.U16 R96, desc[UR16][R16.64] ;  /* 0x0000001010604981 */ /* 0x000f22000c1e1500 */
[----:B------:R-:W-:-:S02]  /*21470*/  PRMT R102, RZ, 0x7610, R102 ;  /* 0x00007610ff667816 */ /* 0x000fc40000000066 */
[----:B------:R-:W-:Y:S01]  /*21480*/  PRMT R67, RZ, 0x7610, R67 ;  /* 0x00007610ff437816 */ /* 0x000fe20000000043 */
[----:B------:R-:W4:Y:S01]  /*21490*/  @P5 LDG.E.U16 R65, desc[UR16][R34.64] ;  /* 0x0000001022415981 */ /* 0x000f22000c1e1500 */
[----:B------:R-:W-:-:S03]  /*214a0*/  ISETP.GT.AND P4, PT, R4, 0x77, PT ;  /* 0x000000770400780c */ /* 0x000fc60003f84270 */
[----:B---3--:R-:W3:Y:S01]  /*214b0*/  @P5 LDG.E.U16 R66, desc[UR16][R32.64] ;  /* 0x0000001020425981 */ /* 0x008ee2000c1e1500 */
[----:B------:R-:W-:Y:S02]  /*214c0*/  ISETP.GT.AND P5, PT, R4, 0x7e, PT ;  /* 0x0000007e0400780c */ /* 0x000fe40003fa4270 */
[----:B-1----:R-:W-:Y:S01]  /*214d0*/  LOP3.LUT R49, R49, 0x7f, RZ, 0xc0, !PT ;  /* 0x0000007f31317812 */ /* 0x002fe200078ec0ff */
[----:B------:R-:W3:Y:S01]  /*214e0*/  LDL.LU R131, [R1+0x7c4] ;  /* 0x0007c40001837983 */ /* 0x000ee20000300800 */
[----:B------:R-:W-:Y:S02]  /*214f0*/  PRMT R99, RZ, 0x7610, R99 ;  /* 0x00007610ff637816 */ /* 0x000fe40000000063 */
[----:B------:R-:W-:Y:S01]  /*21500*/  PRMT R100, RZ, 0x7610, R100 ;  /* 0x00007610ff647816 */ /* 0x000fe20000000064 */
[----:B------:R-:W3:Y:S01]  /*21510*/  LDL.LU R119, [R1+0x798] ;  /* 0x0007980001777983 */ /* 0x000ee20000300800 */
[----:B------:R-:W-:Y:S02]  /*21520*/  PRMT R68, RZ, 0x7610, R68 ;  /* 0x00007610ff447816 */ /* 0x000fe40000000044 */
[----:B------:R-:W-:Y:S01]  /*21530*/  PRMT R70, RZ, 0x7610, R70 ;  /* 0x00007610ff467816 */ /* 0x000fe20000000046 */
[----:B------:R-:W3:Y:S01]  /*21540*/  LDL.LU R118, [R1+0x794] ;  /* 0x0007940001767983 */ /* 0x000ee20000300800 */
[----:B------:R-:W-:-:S02]  /*21550*/  PRMT R101, RZ, 0x7610, R101 ;  /* 0x00007610ff657816 */ /* 0x000fc40000000065 */
[----:B------:R-:W-:Y:S01]  /*21560*/  PRMT R2, RZ, 0x7610, R2 ;  /* 0x00007610ff027816 */ /* 0x000fe20000000002 */
        /* <DEDUP_REMOVED lines=8> */
[----:B--2---:R-:W2:Y:S04]  /*215f0*/  @P0 LDG.E.U16 R97, desc[UR16][R14.64] ;  /* 0x000000100e610981 */ /* 0x004ea8000c1e1500 */
[----:B----4-:R-:W4:Y:S01]  /*21600*/  @P0 LDG.E.U16 R98, desc[UR16][R12.64] ;  /* 0x000000100c620981 */ /* 0x010f22000c1e1500 */
[----:B------:R-:W-:-:S03]  /*21610*/  ISETP.GT.AND P0, PT, R4, 0x7f, PT ;  /* 0x0000007f0400780c */ /* 0x000fc60003f04270 */
[----:B------:R-:W2:Y:S04]  /*21620*/  @P3 LDG.E.U16 R102, desc[UR16][R30.64] ;  /* 0x000000101e663981 */ /* 0x000ea8000c1e1500 */
[----:B------:R-:W2:Y:S01]  /*21630*/  @P3 LDG.E.U16 R67, desc[UR16][R28.64] ;  /* 0x000000101c433981 */ /* 0x000ea2000c1e1500 */
[----:B------:R-:W-:Y:S01]  /*21640*/  ISETP.GE.AND P3, PT, R49, R4, PT ;  /* 0x000000043100720c */ /* 0x000fe20003f66270 */
[----:B------:R-:W-:Y:S02]  /*21650*/  IMAD.MOV.U32 R4, RZ, RZ, R5 ;  /* 0x000000ffff047224 */ /* 0x000fe400078e0005 */
[----:B------:R-:W-:-:S05]  /*21660*/  IMAD.MOV.U32 R5, RZ, RZ, R48 ;  /* 0x000000ffff057224 */ /* 0x000fca00078e0030 */
[----:B------:R-:W2:Y:S04]  /*21670*/  @P0 LDG.E.U16 R2, desc[UR16][R4.64] ;  /* 0x0000001004020981 */ /* 0x000ea8000c1e1500 */
[----:B------:R-:W2:Y:S04]  /*21680*/  @P0 LDG.E.U16 R101, desc[UR16][R6.64] ;  /* 0x0000001006650981 */ /* 0x000ea8000c1e1500 */
[----:B------:R-:W2:Y:S04]  /*21690*/  @P5 LDG.E.U16 R70, desc[UR16][R24.64] ;  /* 0x0000001018465981 */ /* 0x000ea8000c1e1500 */
[----:B------:R-:W2:Y:S04]  /*216a0*/  @P5 LDG.E.U16 R68, desc[UR16][R26.64] ;  /* 0x000000101a445981 */ /* 0x000ea8000c1e1500 */
[----:B------:R-:W2:Y:S04]  /*216b0*/  @P4 LDG.E.U16 R100, desc[UR16][R8.64] ;  /* 0x0000001008644981 */ /* 0x000ea8000c1e1500 */
[----:B------:R-:W2:Y:S01]  /*216c0*/  @P4 LDG.E.U16 R99, desc[UR16][R10.64] ;  /* 0x000000100a634981 */ /* 0x000ea2000c1e1500 */
[----:B------:R-:W-:Y:S06]  /*216d0*/  BAR.SYNC.DEFER_BLOCKING 0x0 ;  /* 0x0000000000007b1d */ /* 0x000fec0000010000 */
[----:B------:R0:W-:Y:S04]  /*216e0*/  STS.U16 [R0+UR5+0x10400], R121 ;  /* 0x0104007900007988 */ /* 0x0001e80008000405 */
[----:B------:R1:W-:Y:S04]  /*216f0*/  STS.U16 [R0+UR5+0x18400], R120 ;  /* 0x0184007800007988 */ /* 0x0003e80008000405 */
[----:B------:R1:W-:Y:S04]  /*21700*/  STS.U16 [R0+UR5+0x10800], R163 ;  /* 0x010800a300007988 */ /* 0x0003e80008000405 */
[----:B0-----:R-:W2:Y:S04]  /*21710*/  LDL.LU R121, [R1+0x6a8] ;  /* 0x0006a80001797983 */ /* 0x001ea80000300800 */
[----:B-1----:R-:W4:Y:S04]  /*21720*/  LDL.LU R120, [R1+0x6a4] ;  /* 0x0006a40001787983 */ /* 0x002f280000300800 */
[----:B------:R-:W4:Y:S04]  /*21730*/  LDL.LU R163, [R1+0x678] ;  /* 0x0006780001a37983 */ /* 0x000f280000300800 */
[----:B------:R0:W-:Y:S04]  /*21740*/  STS.U16 [R0+UR5+0x18800], R126 ;  /* 0x0188007e00007988 */ /* 0x0001e80008000405 */
[----:B0-----:R-:W4:Y:S04]  /*21750*/  LDL.LU R126, [R1+0x674] ;  /* 0x00067400017e7983 */ /* 0x001f280000300800 */
[----:B------:R-:W-:Y:S04]  /*21760*/  STS.U16 [R0+UR5+0x10000], R52 ;  /* 0x0100003400007988 */ /* 0x000fe80008000405 */
[----:B------:R-:W-:Y:S04]  /*21770*/  STS.U16 [R0+UR5+0x11000], R82 ;  /* 0x0110005200007988 */ /* 0x000fe80008000405 */
[----:B------:R-:W-:Y:S04]  /*21780*/  STS.U16 [R0+UR5+0x18000], R53 ;  /* 0x0180003500007988 */ /* 0x000fe80008000405 */
[----:B------:R-:W-:Y:S04]  /*21790*/  STS.U16 [R0+UR5+0x10c00], R81 ;  /* 0x010c005100007988 */ /* 0x000fe80008000405 */
[----:B------:R-:W-:Y:S04]  /*217a0*/  STS.U16 [R0+UR5+0x18c00], R83 ;  /* 0x018c005300007988 */ /* 0x000fe80008000405 */
[----:B---3--:R-:W-:Y:S04]  /*217b0*/  STS.U16 [R0+UR5+0x19000], R131 ;  /* 0x0190008300007988 */ /* 0x008fe80008000405 */
[----:B------:R-:W-:Y:S04]  /*217c0*/  STS.U16 [R0+UR5+0x19800], R122 ;  /* 0x0198007a00007988 */ /* 0x000fe80008000405 */
[----:B------:R0:W-:Y:S04]  /*217d0*/  STS.U16 [R0+UR5+0x19c00], R164 ;  /* 0x019c00a400007988 */ /* 0x0001e80008000405 */
[----:B------:R1:W-:Y:S04]  /*217e0*/  STS.U16 [R0+UR5+0x12000], R165 ;  /* 0x012000a500007988 */ /* 0x0003e80008000405 */
[----:B0-----:R-:W3:Y:S04]  /*217f0*/  LDL.LU R164, [R1+0x648] ;  /* 0x0006480001a47983 */ /* 0x001ee80000300800 */
[----:B-1----:R-:W3:Y:S04]  /*21800*/  LDL.LU R165, [R1+0x644] ;  /* 0x0006440001a57983 */ /* 0x002ee80000300800 */
[----:B------:R-:W3:Y:S04]  /*21810*/  LDL.LU R48, [R1+0x618] ;  /* 0x0006180001307983 */ /* 0x000ee80000300800 */
[----:B------:R-:W3:Y:S04]  /*21820*/  LDL.LU R49, [R1+0x614] ;  /* 0x0006140001317983 */ /* 0x000ee80000300800 */
[----:B------:R0:W-:Y:S04]  /*21830*/  STS.U16 [R0+UR5+0x11c00], R123 ;  /* 0x011c007b00007988 */ /* 0x0001e80008000405 */
[----:B------:R-:W3:Y:S04]  /*21840*/  LDL.LU R122, [R1+0x5e8] ;  /* 0x0005e800017a7983 */ /* 0x000ee80000300800 */
[----:B0-----:R-:W3:Y:S04]  /*21850*/  LDL.LU R123, [R1+0x5e4] ;  /* 0x0005e400017b7983 */ /* 0x001ee80000300800 */
[----:B------:R-:W3:Y:S04]  /*21860*/  LDL.LU R50, [R1+0x5b8] ;  /* 0x0005b80001327983 */ /* 0x000ee80000300800 */
[----:B------:R-:W3:Y:S04]  /*21870*/  LDL.LU R51, [R1+0x5b4] ;  /* 0x0005b40001337983 */ /* 0x000ee80000300800 */
[----:B------:R-:W3:Y:S04]  /*21880*/  LDL.LU R52, [R1+0x89c] ;  /* 0x00089c0001347983 */ /* 0x000ee80000300800 */
[----:B------:R0:W-:Y:S04]  /*21890*/  STS.U16 [R0+UR5+0x1a000], R129 ;  /* 0x01a0008100007988 */ /* 0x0001e80008000405 */
[----:B------:R-:W3:Y:S04]  /*218a0*/  LDL.LU R82, [R1+0x898] ;  /* 0x0008980001527983 */ /* 0x000ee80000300800 */
[----:B------:R1:W-:Y:S04]  /*218b0*/  STS.U16 [R0+UR5+0x12400], R128 ;  /* 0x0124008000007988 */ /* 0x0003e80008000405 */
[----:B0-----:R-:W3:Y:S04]  /*218c0*/  LDL.LU R129, [R1+0x864] ;  /* 0x0008640001817983 */ /* 0x001ee80000300800 */
[----:B------:R0:W-:Y:S04]  /*218d0*/  STS.U16 [R0+UR5+0x1a400], R140 ;  /* 0x01a4008c00007988 */ /* 0x0001e80008000405 */
[----:B-1----:R-:W3:Y:S04]  /*218e0*/  LDL.LU R128, [R1+0x860] ;  /* 0x0008600001807983 */ /* 0x002ee80000300800 */
        /* <DEDUP_REMOVED lines=11> */
[----:B--2---:R0:W-:Y:S04]  /*219a0*/  STS.U16 [R0+UR5+0x12800], R121 ;  /* 0x0128007900007988 */ /* 0x0041e80008000405 */
[----:B----4-:R1:W-:Y:S04]  /*219b0*/  STS.U16 [R0+UR5+0x1a800], R120 ;  /* 0x01a8007800007988 */ /* 0x0103e80008000405 */
[----:B------:R2:W-:Y:S04]  /*219c0*/  STS.U16 [R0+UR5+0x12c00], R163 ;  /* 0x012c00a300007988 */ /* 0x0005e80008000405 */
[----:B0-----:R-:W4:Y:S04]  /*219d0*/  LDL.LU R121, [R1+0x760] ;  /* 0x0007600001797983 */ /* 0x001f280000300800 */
[----:B-1----:R-:W4:Y:S04]  /*219e0*/  LDL.LU R120, [R1+0x75c] ;  /* 0x00075c0001787983 */ /* 0x002f280000300800 */
[----:B--2---:R-:W2:Y:S04]  /*219f0*/  LDL.LU R163, [R1+0x730] ;  /* 0x0007300001a37983 */ /* 0x004ea80000300800 */
[----:B------:R0:W-:Y:S04]  /*21a00*/  STS.U16 [R0+UR5+0x1ac00], R126 ;  /* 0x01ac007e00007988 */ /* 0x0001e80008000405 */
[----:B0-----:R-:W2:Y:S04]  /*21a10*/  LDL.LU R126, [R1+0x72c] ;  /* 0x00072c00017e7983 */ /* 0x001ea80000300800 */
[----:B---3--:R-:W-:Y:S04]  /*21a20*/  STS.U16 [R0+UR5+0x13000], R164 ;  /* 0x013000a400007988 */ /* 0x008fe80008000405 */
[----:B------:R0:W-:Y:S04]  /*21a30*/  STS.U16 [R0+UR5+0x13400], R48 ;  /* 0x0134003000007988 */ /* 0x0001e80008000405 */
[----:B------:R1:W-:Y:S04]  /*21a40*/  STS.U16 [R0+UR5+0x1b000], R165 ;  /* 0x01b000a500007988 */ /* 0x0003e80008000405 */
[----:B------:R-:W-:Y:S01]  /*21a50*/  STS.U16 [R0+UR5+0x1b400], R49 ;  /* 0x01b4003100007988 */ /* 0x000fe20008000405 */
[----:B0-----:R-:W-:-:S03]  /*21a60*/  LOP3.LUT R48, R0, 0x10, RZ, 0x3c, !PT ;  /* 0x0000001000307812 */ /* 0x001fc600078e3cff */
[----:B------:R0:W-:Y:S04]  /*21a70*/  STS.U16 [R0+UR5+0x13800], R122 ;  /* 0x0138007a00007988 */ /* 0x0001e80008000405 */
[----:B------:R-:W3:Y:S04]  /*21a80*/  LDL.LU R164, [R1+0x11a4] ;  /* 0x0011a40001a47983 */ /* 0x000ee80000300800 */
[----:B------:R0:W-:Y:S04]  /*21a90*/  STS.U16 [R0+UR5+0x1b800], R123 ;  /* 0x01b8007b00007988 */ /* 0x0001e80008000405 */
[----:B------:R-:W-:Y:S04]  /*21aa0*/  STS.U16 [R0+UR5+0x13c00], R50 ;  /* 0x013c003200007988 */ /* 0x000fe80008000405 */
[----:B------:R-:W-:Y:S04]  /*21ab0*/  STS.U16 [R0+UR5+0x1bc00], R51 ;  /* 0x01bc003300007988 */ /* 0x000fe80008000405 */
[----:B------:R-:W-:Y:S04]  /*21ac0*/  STS.U16 [R48+UR5+0x10080], R52 ;  /* 0x0100803430007988 */ /* 0x000fe80008000405 */
[----:B-1----:R-:W3:Y:S04]  /*21ad0*/  LDL.LU R165, [R1+0x11a0] ;  /* 0x0011a00001a57983 */ /* 0x002ee80000300800 */
[----:B------:R1:W-:Y:S04]  /*21ae0*/  STS.U16 [R48+UR5+0x18080], R82 ;  /* 0x0180805230007988 */ /* 0x0003e80008000405 */
[----:B0-----:R-:W3:Y:S04]  /*21af0*/  LDL.LU R122, [R1+0x700] ;  /* 0x00070000017a7983 */ /* 0x001ee80000300800 */
[----:B------:R0:W-:Y:S04]  /*21b00*/  STS.U16 [R48+UR5+0x10480], R129 ;  /* 0x0104808130007988 */ /* 0x0001e80008000405 */
[----:B------:R-:W3:Y:S04]  /*21b10*/  LDL.LU R123, [R1+0x6fc] ;  /* 0x0006fc00017b7983 */ /* 0x000ee80000300800 */
[----:B------:R0:W-:Y:S04]  /*21b20*/  STS.U16 [R48+UR5+0x18480], R128 ;  /* 0x0184808030007988 */ /* 0x0001e80008000405 */
[----:B------:R0:W-:Y:S04]  /*21b30*/  STS.U16 [R48+UR5+0x10880], R140 ;  /* 0x0108808c30007988 */ /* 0x0001e80008000405 */
[----:B------:R-:W-:Y:S04]  /*21b40*/  STS.U16 [R48+UR5+0x18880], R53 ;  /* 0x0188803530007988 */ /* 0x000fe80008000405 */
[----:B------:R-:W-:Y:S04]  /*21b50*/  STS.U16 [R48+UR5+0x10c80], R81 ;  /* 0x010c805130007988 */ /* 0x000fe80008000405 */
[----:B-1----:R-:W3:Y:S04]  /*21b60*/  LDL.LU R82, [R1+0x6d0] ;  /* 0x0006d00001527983 */ /* 0x002ee80000300800 */
[----:B------:R-:W-:Y:S04]  /*21b70*/  STS.U16 [R48+UR5+0x18c80], R83 ;  /* 0x018c805330007988 */ /* 0x000fe80008000405 */
[----:B0-----:R-:W3:Y:S04]  /*21b80*/  LDL.LU R129, [R1+0x6cc] ;  /* 0x0006cc0001817983 */ /* 0x001ee80000300800 */
[----:B------:R0:W-:Y:S04]  /*21b90*/  STS.U16 [R48+UR5+0x11080], R131 ;  /* 0x0110808330007988 */ /* 0x0001e80008000405 */
[----:B------:R-:W3:Y:S04]  /*21ba0*/  LDL.LU R128, [R1+0x6a0] ;  /* 0x0006a00001807983 */ /* 0x000ee80000300800 */
[----:B------:R1:W-:Y:S04]  /*21bb0*/  STS.U16 [R48+UR5+0x19080], R119 ;  /* 0x0190807730007988 */ /* 0x0003e80008000405 */
[----:B------:R-:W3:Y:S04]  /*21bc0*/  LDL.LU R140, [R1+0x69c] ;  /* 0x00069c00018c7983 */ /* 0x000ee80000300800 */
[----:B------:R-:W-:Y:S04]  /*21bd0*/  STS.U16 [R48+UR5+0x11480], R118 ;  /* 0x0114807630007988 */ /* 0x000fe80008000405 */
[----:B------:R-:W-:Y:S04]  /*21be0*/  STS.U16 [R48+UR5+0x19480], R130 ;  /* 0x0194808230007988 */ /* 0x000fe80008000405 */
[----:B0-----:R-:W3:Y:S04]  /*21bf0*/  LDL.LU R131, [R1+0x640] ;  /* 0x0006400001837983 */ /* 0x001ee80000300800 */
[----:B-1----:R-:W3:Y:S04]  /*21c00*/  LDL.LU R119, [R1+0x63c] ;  /* 0x00063c0001777983 */ /* 0x002ee80000300800 */
[----:B----4-:R-:W-:Y:S04]  /*21c10*/  STS.U16 [R48+UR5+0x11880], R121 ;  /* 0x0118807930007988 */ /* 0x010fe80008000405 */
[----:B------:R-:W-:Y:S04]  /*21c20*/  STS.U16 [R48+UR5+0x19880], R120 ;  /* 0x0198807830007988 */ /* 0x000fe80008000405 */
[----:B--2---:R0:W-:Y:S04]  /*21c30*/  STS.U16 [R48+UR5+0x11c80], R163 ;  /* 0x011c80a330007988 */ /* 0x0041e80008000405 */
[----:B0-----:R-:W2:Y:S04]  /*21c40*/  LDL.LU R163, [R1+0x610] ;  /* 0x0006100001a37983 */ /* 0x001ea80000300800 */
[----:B------:R0:W-:Y:S04]  /*21c50*/  STS.U16 [R48+UR5+0x19c80], R126 ;  /* 0x019c807e30007988 */ /* 0x0001e80008000405 */
[----:B------:R-:W4:Y:S04]  /*21c60*/  LDL.LU R49, [R1+0x60c] ;  /* 0x00060c0001317983 */ /* 0x000f280000300800 */
[----:B0-----:R-:W4:Y:S04]  /*21c70*/  LDL.LU R126, [R1+0x5e0] ;  /* 0x0005e000017e7983 */ /* 0x001f280000300800 */
[----:B------:R-:W4:Y:S04]  /*21c80*/  LDL.LU R50, [R1+0x5dc] ;  /* 0x0005dc0001327983 */ /* 0x000f280000300800 */
[----:B------:R-:W4:Y:S04]  /*21c90*/  LDL.LU R51, [R1+0x5b0] ;  /* 0x0005b00001337983 */ /* 0x000f280000300800 */
[----:B------:R-:W4:Y:S04]  /*21ca0*/  LDL.LU R52, [R1+0x894] ;  /* 0x0008940001347983 */ /* 0x000f280000300800 */
[----:B------:R-:W4:Y:S04]  /*21cb0*/  LDL.LU R118, [R1+0x890] ;  /* 0x0008900001767983 */ /* 0x000f280000300800 */
[----:B------:R-:W4:Y:S04]  /*21cc0*/  LDL.LU R130, [R1+0x85c] ;  /* 0x00085c0001827983 */ /* 0x000f280000300800 */
[----:B------:R-:W4:Y:S04]  /*21cd0*/  LDL.LU R121, [R1+0x858] ;  /* 0x0008580001797983 */ /* 0x000f280000300800 */
[----:B------:R-:W4:Y:S04]  /*21ce0*/  LDL.LU R120, [R1+0x824] ;  /* 0x0008240001787983 */ /* 0x000f280000300800 */
[----:B---3--:R0:W-:Y:S04]  /*21cf0*/  STS.U16 [R48+UR5+0x12080], R122 ;  /* 0x0120807a30007988 */ /* 0x0081e80008000405 */
[----:B------:R1:W-:Y:S04]  /*21d00*/  STS.U16 [R48+UR5+0x1a080], R123 ;  /* 0x01a0807b30007988 */ /* 0x0003e80008000405 */
[----:B0-----:R-:W3:Y:S04]  /*21d10*/  LDL.LU R122, [R1+0x820] ;  /* 0x00082000017a7983 */ /* 0x001ee80000300800 */
[----:B-1----:R-:W3:Y:S04]  /*21d20*/  LDL.LU R123, [R1+0x7e8] ;  /* 0x0007e800017b7983 */ /* 0x002ee80000300800 */
        /* <DEDUP_REMOVED lines=18> */
[----:B-1----:R-:W3:Y:S04]  /*21e50*/  LDL.LU R119, [R1+0x1198] ;  /* 0x0011980001777983 */ /* 0x002ee80000300800 */
[----:B--2---:R0:W-:Y:S04]  /*21e60*/  STS.U16 [R48+UR5+0x13480], R163 ;  /* 0x013480a330007988 */ /* 0x0041e80008000405 */
[----:B0-----:R-:W2:Y:S04]  /*21e70*/  LDL.LU R163, [R1+0x1194] ;  /* 0x0011940001a37983 */ /* 0x001ea80000300800 */
[----:B----4-:R-:W-:Y:S04]  /*21e80*/  STS.U16 [R48+UR5+0x1b480], R49 ;  /* 0x01b4803130007988 */ /* 0x010fe80008000405 */
[----:B------:R0:W-:Y:S04]  /*21e90*/  STS.U16 [R48+UR5+0x13880], R126 ;  /* 0x0138807e30007988 */ /* 0x0001e80008000405 */
[----:B------:R-:W-:Y:S04]  /*21ea0*/  STS.U16 [R48+UR5+0x1b880], R50 ;  /* 0x01b8803230007988 */ /* 0x000fe80008000405 */
[----:B------:R-:W-:Y:S01]  /*21eb0*/  STS.U16 [R48+UR5+0x13c80], R51 ;  /* 0x013c803330007988 */ /* 0x000fe20008000405 */
[----:B0-----:R-:W-:-:S03]  /*21ec0*/  LOP3.LUT R126, R0, 0x20, RZ, 0x3c, !PT ;  /* 0x00000020007e7812 */ /* 0x001fc600078e3cff */
[----:B--2---:R0:W-:Y:S04]  /*21ed0*/  STS.U16 [R48+UR5+0x1bc80], R163 ;  /* 0x01bc80a330007988 */ /* 0x0041e80008000405 */
[----:B0-----:R-:W2:Y:S04]  /*21ee0*/  LDL.LU R163, [R1+0x1190] ;  /* 0x0011900001a37983 */ /* 0x001ea80000300800 */
[----:B------:R-:W-:Y:S04]  /*21ef0*/  STS.U16 [R126+UR5+0x10100], R52 ;  /* 0x010100347e007988 */ /* 0x000fe80008000405 */
[----:B------:R0:W-:Y:S04]  /*21f00*/  STS.U16 [R126+UR5+0x18100], R118 ;  /* 0x018100767e007988 */ /* 0x0001e80008000405 */
[----:B------:R1:W-:Y:S04]  /*21f10*/  STS.U16 [R126+UR5+0x10500], R130 ;  /* 0x010500827e007988 */ /* 0x0003e80008000405 */
[----:B------:R4:W-:Y:S04]  /*21f20*/  STS.U16 [R126+UR5+0x18500], R121 ;  /* 0x018500797e007988 */ /* 0x0009e80008000405 */
[----:B0-----:R-:W2:Y:S04]  /*21f30*/  LDL.LU R118, [R1+0x6f4] ;  /* 0x0006f40001767983 */ /* 0x001ea80000300800 */
[----:B-1----:R-:W2:Y:S04]  /*21f40*/  LDL.LU R130, [R1+0x6c8] ;  /* 0x0006c80001827983 */ /* 0x002ea80000300800 */
[----:B------:R0:W-:Y:S04]  /*21f50*/  STS.U16 [R126+UR5+0x10900], R120 ;  /* 0x010900787e007988 */ /* 0x0001e80008000405 */
[----:B----4-:R-:W4:Y:S04]  /*21f60*/  LDL.LU R121, [R1+0x6c4] ;  /* 0x0006c40001797983 */ /* 0x010f280000300800 */
[----:B---3--:R1:W-:Y:S04]  /*21f70*/  STS.U16 [R126+UR5+0x18900], R122 ;  /* 0x0189007a7e007988 */ /* 0x0083e80008000405 */
[----:B0-----:R-:W3:Y:S04]  /*21f80*/  LDL.LU R120, [R1+0x698] ;  /* 0x0006980001787983 */ /* 0x001ee80000300800 */
[----:B-1----:R-:W3:Y:S04]  /*21f90*/  LDL.LU R122, [R1+0x694] ;  /* 0x00069400017a7983 */ /* 0x002ee80000300800 */
[----:B------:R0:W-:Y:S04]  /*21fa0*/  STS.U16 [R126+UR5+0x10d00], R123 ;  /* 0x010d007b7e007988 */ /* 0x0001e80008000405 */
[----:B------:R-:W-:Y:S04]  /*21fb0*/  STS.U16 [R126+UR5+0x18d00], R53 ;  /* 0x018d00357e007988 */ /* 0x000fe80008000405 */
[----:B------:R-:W-:Y:S04]  /*21fc0*/  STS.U16 [R126+UR5+0x11100], R81 ;  /* 0x011100517e007988 */ /* 0x000fe80008000405 */
[----:B------:R-:W-:Y:S04]  /*21fd0*/  STS.U16 [R126+UR5+0x19100], R83 ;  /* 0x019100537e007988 */ /* 0x000fe80008000405 */
[----:B------:R-:W-:Y:S04]  /*21fe0*/  STS.U16 [R126+UR5+0x11500], R82 ;  /* 0x011500527e007988 */ /* 0x000fe80008000405 */
[----:B------:R1:W-:Y:S04]  /*21ff0*/  STS.U16 [R126+UR5+0x19500], R129 ;  /* 0x019500817e007988 */ /* 0x0003e80008000405 */
[----:B0-----:R-:W3:Y:S04]  /*22000*/  LDL.LU R123, [R1+0x668] ;  /* 0x00066800017b7983 */ /* 0x001ee80000300800 */
[----:B------:R0:W-:Y:S04]  /*22010*/  STS.U16 [R126+UR5+0x11900], R128 ;  /* 0x011900807e007988 */ /* 0x0001e80008000405 */
[----:B------:R-:W-:Y:S04]  /*22020*/  STS.U16 [R126+UR5+0x19900], R140 ;  /* 0x0199008c7e007988 */ /* 0x000fe80008000405 */
[----:B-1----:R-:W3:Y:S04]  /*22030*/  LDL.LU R129, [R1+0x88c] ;  /* 0x00088c0001817983 */ /* 0x002ee80000300800 */
[----:B------:R1:W-:Y:S04]  /*22040*/  STS.U16 [R126+UR5+0x11d00], R165 ;  /* 0x011d00a57e007988 */ /* 0x0003e80008000405 */
[----:B0-----:R-:W3:Y:S04]  /*22050*/  LDL.LU R128, [R1+0x888] ;  /* 0x0008880001807983 */ /* 0x001ee80000300800 */
[----:B------:R0:W-:Y:S04]  /*22060*/  STS.U16 [R126+UR5+0x19d00], R164 ;  /* 0x019d00a47e007988 */ /* 0x0001e80008000405 */
[----:B-1----:R-:W3:Y:S04]  /*22070*/  LDL.LU R165, [R1+0x854] ;  /* 0x0008540001a57983 */ /* 0x002ee80000300800 */
[----:B0-----:R-:W3:Y:S04]  /*22080*/  LDL.LU R164, [R1+0x850] ;  /* 0x0008500001a47983 */ /* 0x001ee80000300800 */
[----:B--2---:R0:W-:Y:S04]  /*22090*/  STS.U16 [R126+UR5+0x12100], R163 ;  /* 0x012100a37e007988 */ /* 0x0041e80008000405 */
[----:B0-----:R-:W2:Y:S04]  /*220a0*/  LDL.LU R163, [R1+0x81c] ;  /* 0x00081c0001a37983 */ /* 0x001ea80000300800 */
        /* <DEDUP_REMOVED lines=10> */
[----:B------:R0:W-:Y:S04]  /*22150*/  STS.U16 [R126+UR5+0x1a100], R118 ;  /* 0x01a100767e007988 */ /* 0x0001e80008000405 */
[----:B------:R1:W-:Y:S04]  /*22160*/  STS.U16 [R126+UR5+0x12500], R130 ;  /* 0x012500827e007988 */ /* 0x0003e80008000405 */
[----:B----4-:R4:W-:Y:S04]  /*22170*/  STS.U16 [R126+UR5+0x1a500], R121 ;  /* 0x01a500797e007988 */ /* 0x0109e80008000405 */
[----:B0-----:R-:W2:Y:S04]  /*22180*/  LDL.LU R118, [R1+0x118c] ;  /* 0x00118c0001767983 */ /* 0x001ea80000300800 */
[----:B-1----:R-:W2:Y:S04]  /*22190*/  LDL.LU R130, [R1+0x1188] ;  /* 0x0011880001827983 */ /* 0x002ea80000300800 */
[----:B----4-:R-:W4:Y:S04]  /*221a0*/  LDL.LU R121, [R1+0x1184] ;  /* 0x0011840001797983 */ /* 0x010f280000300800 */
[----:B---3--:R0:W-:Y:S04]  /*221b0*/  STS.U16 [R126+UR5+0x12900], R120 ;  /* 0x012900787e007988 */ /* 0x0081e80008000405 */
[----:B------:R1:W-:Y:S04]  /*221c0*/  STS.U16 [R126+UR5+0x1a900], R122 ;  /* 0x01a9007a7e007988 */ /* 0x0003e80008000405 */
[----:B0-----:R-:W3:Y:S04]  /*221d0*/  LDL.LU R120, [R1+0x1180] ;  /* 0x0011800001787983 */ /* 0x001ee80000300800 */
[----:B-1----:R-:W2:Y:S04]  /*221e0*/  LDL.LU R122, [R1+0x117c] ;  /* 0x00117c00017a7983 */ /* 0x002ea80000300800 */
[----:B------:R0:W-:Y:S04]  /*221f0*/  STS.U16 [R126+UR5+0x12d00], R123 ;  /* 0x012d007b7e007988 */ /* 0x0001e80008000405 */
[----:B0-----:R-:W3:Y:S04]  /*22200*/  LDL.LU R123, [R1+0x1178] ;  /* 0x00117800017b7983 */ /* 0x001ee80000300800 */
[----:B--2---:R0:W-:Y:S04]  /*22210*/  STS.U16 [R126+UR5+0x1ad00], R122 ;  /* 0x01ad007a7e007988 */ /* 0x0041e80008000405 */
[----:B------:R1:W-:Y:S04]  /*22220*/  STS.U16 [R126+UR5+0x13100], R130 ;  /* 0x013100827e007988 */ /* 0x0003e80008000405 */
[----:B------:R2:W-:Y:S04]  /*22230*/  STS.U16 [R126+UR5+0x1b100], R131 ;  /* 0x01b100837e007988 */ /* 0x0005e80008000405 */
[----:B0-----:R-:W3:Y:S04]  /*22240*/  LDL.LU R122, [R1+0x1174] ;  /* 0x00117400017a7983 */ /* 0x001ee80000300800 */
[----:B------:R0:W-:Y:S04]  /*22250*/  STS.U16 [R126+UR5+0x13500], R161 ;  /* 0x013500a17e007988 */ /* 0x0001e80008000405 */
[----:B-1----:R-:W3:Y:S04]  /*22260*/  LDL.LU R130, [R1+0x1170] ;  /* 0x0011700001827983 */ /* 0x002ee80000300800 */
[----:B------:R1:W-:Y:S04]  /*22270*/  STS.U16 [R126+UR5+0x1b500], R125 ;  /* 0x01b5007d7e007988 */ /* 0x0003e80008000405 */
[----:B--2---:R-:W2:Y:S04]  /*22280*/  LDL.LU R131, [R1+0x116c] ;  /* 0x00116c0001837983 */ /* 0x004ea80000300800 */
[----:B------:R4:W-:Y:S04]  /*22290*/  STS.U16 [R126+UR5+0x13900], R138 ;  /* 0x0139008a7e007988 */ /* 0x0009e80008000405 */
[----:B0-----:R-:W2:Y:S04]  /*222a0*/  LDL.LU R161, [R1+0x1168] ;  /* 0x0011680001a17983 */ /* 0x001ea80000300800 */
[----:B-1----:R-:W2:Y:S01]  /*222b0*/  LDL.LU R125, [R1+0x1164] ;  /* 0x00116400017d7983 */ /* 0x002ea20000300800 */
[----:B----4-:R-:W-:-:S03]  /*222c0*/  LOP3.LUT R138, R0, 0x30, RZ, 0x3c, !PT ;  /* 0x00000030008a7812 */ /* 0x010fc600078e3cff */
[----:B------:R0:W-:Y:S04]  /*222d0*/  STS.U16 [R126+UR5+0x1b900], R124 ;  /* 0x01b9007c7e007988 */ /* 0x0001e80008000405 */
[----:B------:R1:W-:Y:S04]  /*222e0*/  STS.U16 [R126+UR5+0x13d00], R127 ;  /* 0x013d007f7e007988 */ /* 0x0003e80008000405 */
[----:B------:R4:W-:Y:S04]  /*222f0*/  STS.U16 [R126+UR5+0x1bd00], R160 ;  /* 0x01bd00a07e007988 */ /* 0x0009e80008000405 */
[----:B0-----:R-:W2:Y:S04]  /*22300*/  LDL.LU R124, [R1+0x1160] ;  /* 0x00116000017c7983 */ /* 0x001ea80000300800 */
[----:B-1----:R-:W2:Y:S04]  /*22310*/  LDL.LU R127, [R1+0x115c] ;  /* 0x00115c00017f7983 */ /* 0x002ea80000300800 */
[----:B----4-:R-:W4:Y:S04]  /*22320*/  LDL.LU R126, [R1+0x1158] ;  /* 0x00115800017e7983 */ /* 0x010f280000300800 */
        /* <DEDUP_REMOVED lines=21> */
[----:B0-----:R-:W3:Y:S04]  /*22480*/  LDL.LU R140, [R1+0x884] ;  /* 0x00088400018c7983 */ /* 0x001ee80000300800 */
[----:B--2---:R-:W-:Y:S04]  /*22490*/  STS.U16 [R138+UR5+0x19d80], R163 ;  /* 0x019d80a38a007988 */ /* 0x004fe80008000405 */
[----:B------:R-:W-:Y:S04]  /*224a0*/  STS.U16 [R138+UR5+0x12180], R164 ;  /* 0x012180a48a007988 */ /* 0x000fe80008000405 */
[----:B------:R0:W-:Y:S04]  /*224b0*/  STS.U16 [R138+UR5+0x1a180], R165 ;  /* 0x01a180a58a007988 */ /* 0x0001e80008000405 */
[----:B0-----:R-:W2:Y:S04]  /*224c0*/  LDL.LU R165, [R1+0x880] ;  /* 0x0008800001a57983 */ /* 0x001ea80000300800 */
        /* <DEDUP_REMOVED lines=9> */
[----:B------:R0:W-:Y:S04]  /*22560*/  STS.U16 [R138+UR5+0x12580], R131 ;  /* 0x012580838a007988 */ /* 0x0001e80008000405 */
[----:B------:R-:W4:Y:S04]  /*22570*/  LDL.LU R164, [R1+0x774] ;  /* 0x0007740001a47983 */ /* 0x000f280000300800 */
[----:B---3--:R1:W-:Y:S04]  /*22580*/  STS.U16 [R138+UR5+0x1a580], R130 ;  /* 0x01a580828a007988 */ /* 0x0083e80008000405 */
        /* <DEDUP_REMOVED lines=14> */
[----:B------:R0:W-:Y:S04]  /*22670*/  STS.U16 [R138+UR5+0x1b580], R142 ;  /* 0x01b5808e8a007988 */ /* 0x0001e80008000405 */
[----:B-1----:R-:W3:Y:S04]  /*22680*/  LDL.LU R145, [R1+0x744] ;  /* 0x0007440001917983 */ /* 0x002ee80000300800 */
[----:B------:R1:W-:Y:S04]  /*22690*/  STS.U16 [R138+UR5+0x13980], R3 ;  /* 0x013980038a007988 */ /* 0x0003e80008000405 */
[----:B0-----:R-:W3:Y:S04]  /*226a0*/  LDL.LU R143, [R1+0x718] ;  /* 0x00071800018f7983 */ /* 0x001ee80000300800 */
[----:B------:R-:W3:Y:S01]  /*226b0*/  LDL.LU R142, [R1+0x714] ;  /* 0x00071400018e7983 */ /* 0x000ee20000300800 */
[----:B-1----:R-:W-:-:S03]  /*226c0*/  LOP3.LUT R3, R0, 0x40, RZ, 0x3c, !PT ;  /* 0x0000004000037812 */ /* 0x002fc600078e3cff */
[----:B------:R-:W3:Y:S04]  /*226d0*/  LDL.LU R48, [R1+0x6e8] ;  /* 0x0006e80001307983 */ /* 0x000ee80000300800 */
[----:B------:R0:W-:Y:S04]  /*226e0*/  STS.U16 [R138+UR5+0x1b980], R136 ;  /* 0x01b980888a007988 */ /* 0x0001e80008000405 */
[----:B------:R1:W-:Y:S04]  /*226f0*/  STS.U16 [R138+UR5+0x13d80], R139 ;  /* 0x013d808b8a007988 */ /* 0x0003e80008000405 */
[----:B------:R1:W-:Y:S04]  /*22700*/  STS.U16 [R138+UR5+0x1bd80], R141 ;  /* 0x01bd808d8a007988 */ /* 0x0003e80008000405 */
[----:B0-----:R-:W3:Y:S04]  /*22710*/  LDL.LU R136, [R1+0x1120] ;  /* 0x0011200001887983 */ /* 0x001ee80000300800 */
[----:B-1----:R-:W3:Y:S04]  /*22720*/  LDL.LU R139, [R1+0x111c] ;  /* 0x00111c00018b7983 */ /* 0x002ee80000300800 */
[----:B------:R-:W3:Y:S04]  /*22730*/  LDL.LU R138, [R1+0x1118] ;  /* 0x00111800018a7983 */ /* 0x000ee80000300800 */
[----:B------:R-:W3:Y:S04]  /*22740*/  LDL.LU R141, [R1+0x1114] ;  /* 0x00111400018d7983 */ /* 0x000ee80000300800 */
[----:B------:R0:W-:Y:S04]  /*22750*/  STS.U16 [R3+UR5+0x10200], R140 ;  /* 0x0102008c03007988 */ /* 0x0001e80008000405 */
[----:B0-----:R-:W3:Y:S04]  /*22760*/  LDL.LU R140, [R1+0x1110] ;  /* 0x00111000018c7983 */ /* 0x001ee80000300800 */
[----:B--2---:R0:W-:Y:S04]  /*22770*/  STS.U16 [R3+UR5+0x18200], R165 ;  /* 0x018200a503007988 */ /* 0x0041e80008000405 */
[----:B0-----:R-:W2:Y:S04]  /*22780*/  LDL.LU R165, [R1+0x110c] ;  /* 0x00110c0001a57983 */ /* 0x001ea80000300800 */
[----:B----4-:R-:W-:Y:S04]  /*22790*/  STS.U16 [R3+UR5+0x10600], R49 ;  /* 0x0106003103007988 */ /* 0x010fe80008000405 */
        /* <DEDUP_REMOVED lines=8> */
[----:B------:R1:W-:Y:S04]  /*22820*/  STS.U16 [R3+UR5+0x19600], R164 ;  /* 0x019600a403007988 */ /* 0x0003e80008000405 */
[----:B0-----:R-:W4:Y:S04]  /*22830*/  LDL.LU R163, [R1+0x87c] ;  /* 0x00087c0001a37983 */ /* 0x001f280000300800 */
[----:B-1----:R-:W4:Y:S04]  /*22840*/  LDL.LU R164, [R1+0x878] ;  /* 0x0008780001a47983 */ /* 0x002f280000300800 */
        /* <DEDUP_REMOVED lines=10> */
[----:B---3--:R0:W-:Y:S04]  /*228f0*/  STS.U16 [R3+UR5+0x19a00], R145 ;  /* 0x019a009103007988 */ /* 0x0081e80008000405 */
[----:B0-----:R-:W3:Y:S04]  /*22900*/  LDL.LU R145, [R1+0x1108] ;  /* 0x0011080001917983 */ /* 0x001ee80000300800 */
[----:B------:R0:W-:Y:S04]  /*22910*/  STS.U16 [R3+UR5+0x11e00], R143 ;  /* 0x011e008f03007988 */ /* 0x0001e80008000405 */
[----:B------:R1:W-:Y:S04]  /*22920*/  STS.U16 [R3+UR5+0x19e00], R142 ;  /* 0x019e008e03007988 */ /* 0x0003e80008000405 */
[----:B------:R4:W-:Y:S04]  /*22930*/  STS.U16 [R3+UR5+0x12200], R48 ;  /* 0x0122003003007988 */ /* 0x0009e80008000405 */
[----:B0-----:R-:W2:Y:S04]  /*22940*/  LDL.LU R143, [R1+0x1104] ;  /* 0x00110400018f7983 */ /* 0x001ea80000300800 */
[----:B-1----:R-:W2:Y:S01]  /*22950*/  LDL.LU R142, [R1+0x1100] ;  /* 0x00110000018e7983 */ /* 0x002ea20000300800 */
[----:B----4-:R-:W-:-:S03]  /*22960*/  LOP3.LUT R48, R0, 0x50, RZ, 0x3c, !PT ;  /* 0x0000005000307812 */ /* 0x010fc600078e3cff */
[----:B---3--:R0:W-:Y:S04]  /*22970*/  STS.U16 [R3+UR5+0x1a200], R145 ;  /* 0x01a2009103007988 */ /* 0x0081e80008000405 */
[----:B------:R1:W-:Y:S04]  /*22980*/  STS.U16 [R3+UR5+0x12600], R144 ;  /* 0x0126009003007988 */ /* 0x0003e80008000405 */
[----:B------:R3:W-:Y:S04]  /*22990*/  STS.U16 [R3+UR5+0x1a600], R147 ;  /* 0x01a6009303007988 */ /* 0x0007e80008000405 */
[----:B0-----:R-:W4:Y:S04]  /*229a0*/  LDL.LU R145, [R1+0x10fc] ;  /* 0x0010fc0001917983 */ /* 0x001f280000300800 */
[----:B-1----:R-:W4:Y:S04]  /*229b0*/  LDL.LU R144, [R1+0x10f8] ;  /* 0x0010f80001907983 */ /* 0x002f280000300800 */
[----:B---3--:R-:W3:Y:S04]  /*229c0*/  LDL.LU R147, [R1+0x10f4] ;  /* 0x0010f40001937983 */ /* 0x008ee80000300800 */
        /* <DEDUP_REMOVED lines=24> */
[----:B------:R-:W2:Y:S04]  /*22b50*/  LDL.LU R162, [R1+0x10c0] ;  /* 0x0010c00001a27983 */ /* 0x000ea80000300800 */
[----:B------:R0:W-:Y:S04]  /*22b60*/  STS.U16 [R48+UR5+0x10280], R163 ;  /* 0x010280a330007988 */ /* 0x0001e80008000405 */
[----:B------:R1:W-:Y:S04]  /*22b70*/  STS.U16 [R48+UR5+0x18280], R164 ;  /* 0x018280a430007988 */ /* 0x0003e80008000405 */
[----:B------:R1:W-:Y:S04]  /*22b80*/  STS.U16 [R48+UR5+0x10680], R165 ;  /* 0x010680a530007988 */ /* 0x0003e80008000405 */
[----:B0-----:R-:W2:Y:S04]  /*22b90*/  LDL.LU R163, [R1+0x10bc] ;  /* 0x0010bc0001a37983 */ /* 0x001ea80000300800 */
[----:B-1----:R-:W2:Y:S04]  /*22ba0*/  LDL.LU R164, [R1+0x10b8] ;  /* 0x0010b80001a47983 */ /* 0x002ea80000300800 */
[----:B------:R-:W2:Y:S04]  /*22bb0*/  LDL.LU R165, [R1+0x10b4] ;  /* 0x0010b40001a57983 */ /* 0x000ea80000300800 */
        /* <DEDUP_REMOVED lines=8> */
[----:B--2---:R0:W-:Y:S04]  /*22c40*/  STS.U16 [R48+UR5+0x19680], R165 ;  /* 0x019680a530007988 */ /* 0x0041e80008000405 */
        /* <DEDUP_REMOVED lines=13> */
[----:B0-----:R-:W2:Y:S04]  /*22d20*/  LDL.LU R161, [R1+0x1098] ;  /* 0x0010980001a17983 */ /* 0x001ea80000300800 */
[----:B-1----:R-:W2:Y:S04]  /*22d30*/  LDL.LU R158, [R1+0x1094] ;  /* 0x00109400019e7983 */ /* 0x002ea80000300800 */
[----:B------:R0:W-:Y:S04]  /*22d40*/  STS.U16 [R48+UR5+0x1a680], R159 ;  /* 0x01a6809f30007988 */ /* 0x0001e80008000405 */
[----:B------:R-:W-:Y:S04]  /*22d50*/  STS.U16 [R48+UR5+0x12a80], R84 ;  /* 0x012a805430007988 */ /* 0x000fe80008000405 */
[----:B------:R-:W-:Y:S04]  /*22d60*/  STS.U16 [R48+UR5+0x1aa80], R80 ;  /* 0x01aa805030007988 */ /* 0x000fe80008000405 */
[----:B------:R-:W-:Y:S04]  /*22d70*/  STS.U16 [R48+UR5+0x12e80], R79 ;  /* 0x012e804f30007988 */ /* 0x000fe80008000405 */
[----:B------:R-:W-:Y:S04]  /*22d80*/  STS.U16 [R48+UR5+0x1ae80], R78 ;  /* 0x01ae804e30007988 */ /* 0x000fe80008000405 */
[----:B0-----:R-:W3:Y:S04]  /*22d90*/  LDL.LU R159, [R1+0x1090] ;  /* 0x00109000019f7983 */ /* 0x001ee80000300800 */
[----:B------:R-:W-:Y:S04]  /*22da0*/  STS.U16 [R48+UR5+0x13280], R77 ;  /* 0x0132804d30007988 */ /* 0x000fe80008000405 */
[----:B------:R-:W-:Y:S04]  /*22db0*/  STS.U16 [R48+UR5+0x1b280], R76 ;  /* 0x01b2804c30007988 */ /* 0x000fe80008000405 */
[----:B------:R-:W3:Y:S04]  /*22dc0*/  LDL R51, [R1+0x8cc] ;  /* 0x0008cc0001337983 */ /* 0x000ee80000100800 */
[----:B------:R-:W3:Y:S04]  /*22dd0*/  LDL R50, [R1+0x8d0] ;  /* 0x0008d00001327983 */ /* 0x000ee80000100800 */
[----:B------:R-:W-:Y:S04]  /*22de0*/  STS.U16 [R48+UR5+0x13680], R75 ;  /* 0x0136804b30007988 */ /* 0x000fe80008000405 */
[----:B------:R-:W-:Y:S04]  /*22df0*/  STS.U16 [R48+UR5+0x1b680], R74 ;  /* 0x01b6804a30007988 */ /* 0x000fe80008000405 */
[----:B------:R0:W-:Y:S04]  /*22e00*/  STS.U16 [R48+UR5+0x13a80], R69 ;  /* 0x013a804530007988 */ /* 0x0001e80008000405 */
[----:B------:R-:W-:Y:S04]  /*22e10*/  STS.U16 [R48+UR5+0x1ba80], R73 ;  /* 0x01ba804930007988 */ /* 0x000fe80008000405 */
[----:B------:R-:W3:Y:S01]  /*22e20*/  LDL R53, [R1+0x90c] ;  /* 0x00090c0001357983 */ /* 0x000ee20000100800 */
[----:B0-----:R-:W-:-:S03]  /*22e30*/  LOP3.LUT R69, R0, 0x60, RZ, 0x3c, !PT ;  /* 0x0000006000457812 */ /* 0x001fc600078e3cff */
[----:B------:R-:W-:Y:S04]  /*22e40*/  STS.U16 [R48+UR5+0x13e80], R72 ;  /* 0x013e804830007988 */ /* 0x000fe80008000405 */
[----:B------:R-:W-:Y:S04]  /*22e50*/  STS.U16 [R48+UR5+0x1be80], R71 ;  /* 0x01be804730007988 */ /* 0x000fe80008000405 */
[----:B------:R-:W3:Y:S04]  /*22e60*/  LDL R52, [R1+0x910] ;  /* 0x0009100001347983 */ /* 0x000ee80000100800 */
[----:B--2---:R0:W-:Y:S04]  /*22e70*/  STS.U16 [R69+UR5+0x10300], R158 ;  /* 0x0103009e45007988 */ /* 0x0041e80008000405 */
[----:B------:R1:W-:Y:S04]  /*22e80*/  STS.U16 [R69+UR5+0x18300], R161 ;  /* 0x018300a145007988 */ /* 0x0003e80008000405 */
[----:B----4-:R2:W-:Y:S04]  /*22e90*/  STS.U16 [R69+UR5+0x10700], R160 ;  /* 0x010700a045007988 */ /* 0x0105e80008000405 */
[----:B0-----:R-:W4:Y:S04]  /*22ea0*/  LDL.LU R158, [R1+0x108c] ;  /* 0x00108c00019e7983 */ /* 0x001f280000300800 */
[----:B-1----:R-:W4:Y:S04]  /*22eb0*/  LDL.LU R161, [R1+0x1088] ;  /* 0x0010880001a17983 */ /* 0x002f280000300800 */
[----:B--2---:R-:W2:Y:S04]  /*22ec0*/  LDL.LU R160, [R1+0x1084] ;  /* 0x0010840001a07983 */ /* 0x004ea80000300800 */
[----:B------:R-:W2:Y:S04]  /*22ed0*/  LDL R73, [R1+0x950] ;  /* 0x0009500001497983 */ /* 0x000ea80000100800 */
[----:B------:R0:W-:Y:S04]  /*22ee0*/  STS.U16 [R69+UR5+0x18700], R3 ;  /* 0x0187000345007988 */ /* 0x0001e80008000405 */
[----:B------:R1:W-:Y:S04]  /*22ef0*/  STS.U16 [R69+UR5+0x10b00], R162 ;  /* 0x010b00a245007988 */ /* 0x0003e80008000405 */
[----:B0-----:R-:W2:Y:S04]  /*22f00*/  LDL.LU R3, [R1+0x1080] ;  /* 0x0010800001037983 */ /* 0x001ea80000300800 */
[----:B------:R-:W2:Y:S04]  /*22f10*/  LDL R74, [R1+0x94c] ;  /* 0x00094c00014a7983 */ /* 0x000ea80000100800 */
[----:B-1----:R-:W4:Y:S04]  /*22f20*/  LDL.LU R162, [R1+0x107c] ;  /* 0x00107c0001a27983 */ /* 0x002f280000300800 */
[----:B------:R-:W4:Y:S04]  /*22f30*/  LDL R71, [R1+0x990] ;  /* 0x0009900001477983 */ /* 0x000f280000100800 */
[----:B------:R0:W-:Y:S04]  /*22f40*/  STS.U16 [R69+UR5+0x18b00], R163 ;  /* 0x018b00a345007988 */ /* 0x0001e80008000405 */
[----:B0-----:R-:W4:Y:S04]  /*22f50*/  LDL.LU R163, [R1+0x1078] ;  /* 0x0010780001a37983 */ /* 0x001f280000300800 */
[----:B------:R-:W4:Y:S04]  /*22f60*/  LDL R72, [R1+0x98c] ;  /* 0x00098c0001487983 */ /* 0x000f280000100800 */
[----:B------:R-:W4:Y:S04]  /*22f70*/  LDL R48, [R1+0x9d0] ;  /* 0x0009d00001307983 */ /* 0x000f280000100800 */
[----:B------:R-:W4:Y:S01]  /*22f80*/  LDL R49, [R1+0x9cc] ;  /* 0x0009cc0001317983 */ /* 0x000f220000100800 */
[----:B------:R-:W-:-:S06]  /*22f90*/  PRMT R103, RZ, 0x7610, R103 ;  /* 0x00007610ff677816 */ /* 0x000fcc0000000067 */
[----:B---3--:R-:W3:Y:S01]  /*22fa0*/  @!P3 LDG.E.U16 R103, desc[UR16][R50.64] ;  /* 0x000000103267b981 */ /* 0x008ee2000c1e1500 */
[----:B------:R-:W-:-:S06]  /*22fb0*/  PRMT R104, RZ, 0x7610, R104 ;  /* 0x00007610ff687816 */ /* 0x000fcc0000000068 */
[----:B------:R-:W3:Y:S04]  /*22fc0*/  @!P3 LDG.E.U16 R104, desc[UR16][R52.64] ;  /* 0x000000103468b981 */ /* 0x000ee8000c1e1500 */
[----:B------:R-:W3:Y:S04]  /*22fd0*/  LDL R51, [R1+0xa0c] ;  /* 0x000a0c0001337983 */ /* 0x000ee80000100800 */
[----:B------:R-:W3:Y:S04]  /*22fe0*/  LDL R50, [R1+0xa10] ;  /* 0x000a100001327983 */ /* 0x000ee80000100800 */
[----:B------:R-:W3:Y:S04]  /*22ff0*/  LDL R53, [R1+0xa4c] ;  /* 0x000a4c0001357983 */ /* 0x000ee80000100800 */
[----:B------:R-:W3:Y:S01]  /*23000*/  LDL R52, [R1+0xa50] ;  /* 0x000a500001347983 */ /* 0x000ee20000100800 */
[----:B------:R-:W-:Y:S01]  /*23010*/  PRMT R106, RZ, 0x7610, R106 ;  /* 0x00007610ff6a7816 */ /* 0x000fe2000000006a */
[----:B--2---:R-:W-:-:S02]  /*23020*/  @!P3 IMAD.MOV.U32 R75, RZ, RZ, R74 ;  /* 0x000000ffff4bb224 */ /* 0x004fc400078e004a */
[----:B------:R-:W-:Y:S02]  /*23030*/  @!P3 IMAD.MOV.U32 R74, RZ, RZ, R73 ;  /* 0x000000ffff4ab224 */ /* 0x000fe400078e0049 */
[----:B----4-:R-:W-:Y:S02]  /*23040*/  @!P3 IMAD.MOV.U32 R73, RZ, RZ, R72 ;  /* 0x000000ffff49b224 */ /* 0x010fe400078e0048 */
[----:B------:R-:W-:Y:S01]  /*23050*/  @!P3 IMAD.MOV.U32 R72, RZ, RZ, R71 ;  /* 0x000000ffff48b224 */ /* 0x000fe200078e0047 */
[----:B------:R-:W-:Y:S01]  /*23060*/  PRMT R116, RZ, 0x7610, R116 ;  /* 0x00007610ff747816 */ /* 0x000fe20000000074 */
[----:B------:R-:W2:Y:S04]  /*23070*/  LDL R71, [R1+0x958] ;  /* 0x0009580001477983 */ /* 0x000ea80000100800 */
[----:B------:R0:W4:Y:S02]  /*23080*/  @!P3 LDG.E.U16 R106, desc[UR16][R72.64] ;  /* 0x00000010486ab981 */ /* 0x000124000c1e1500 */
[----:B0-----:R-:W-:-:S02]  /*23090*/  @!P3 IMAD.MOV.U32 R72, RZ, RZ, R48 ;  /* 0x000000ffff48b224 */ /* 0x001fc400078e0030 */
[----:B------:R-:W-:Y:S01]  /*230a0*/  @!P3 IMAD.MOV.U32 R73, RZ, RZ, R49 ;  /* 0x000000ffff49b224 */ /* 0x000fe200078e0031 */
[----:B------:R-:W2:Y:S04]  /*230b0*/  LDL R48, [R1+0xa90] ;  /* 0x000a900001307983 */ /* 0x000ea80000100800 */
[----:B------:R-:W2:Y:S01]  /*230c0*/  LDL R49, [R1+0xa8c] ;  /* 0x000a8c0001317983 */ /* 0x000ea20000100800 */
[----:B------:R-:W-:Y:S02]  /*230d0*/  PRMT R105, RZ, 0x7610, R105 ;  /* 0x00007610ff697816 */ /* 0x000fe40000000069 */
[----:B------:R-:W-:Y:S01]  /*230e0*/  PRMT R107, RZ, 0x7610, R107 ;  /* 0x00007610ff6b7816 */ /* 0x000fe2000000006b */
[----:B------:R0:W4:Y:S01]  /*230f0*/  @!P3 LDG.E.U16 R116, desc[UR16][R72.64] ;  /* 0x000000104874b981 */ /* 0x000122000c1e1500 */
[----:B------:R-:W-:-:S03]  /*23100*/  PRMT R108, RZ, 0x7610, R108 ;  /* 0x00007610ff6c7816 */ /* 0x000fc6000000006c */
[----:B------:R1:W4:Y:S04]  /*23110*/  @!P3 LDG.E.U16 R105, desc[UR16][R74.64] ;  /* 0x000000104a69b981 */ /* 0x000328000c1e1500 */
[----:B---3--:R-:W3:Y:S01]  /*23120*/  @!P3 LDG.E.U16 R108, desc[UR16][R52.64] ;  /* 0x00000010346cb981 */ /* 0x008ee2000c1e1500 */
[----:B0-----:R-:W-:Y:S02]  /*23130*/  @!P3 IMAD.MOV.U32 R72, RZ, RZ, R50 ;  /* 0x000000ffff48b224 */ /* 0x001fe400078e0032 */
[----:B------:R-:W-:Y:S01]  /*23140*/  @!P3 IMAD.MOV.U32 R73, RZ, RZ, R51 ;  /* 0x000000ffff49b224 */ /* 0x000fe200078e0033 */
[----:B------:R-:W3:Y:S04]  /*23150*/  LDL R50, [R1+0x8d8] ;  /* 0x0008d80001327983 */ /* 0x000ee80000100800 */
[----:B------:R-:W3:Y:S04]  /*23160*/  LDL R51, [R1+0x8d4] ;  /* 0x0008d40001337983 */ /* 0x000ee80000100800 */
[----:B------:R0:W4:Y:S04]  /*23170*/  @!P3 LDG.E.U16 R107, desc[UR16][R72.64] ;  /* 0x00000010486bb981 */ /* 0x000128000c1e1500 */
[----:B------:R-:W1:Y:S04]  /*23180*/  LDL R74, [R1+0x914] ;  /* 0x00091400014a7983 */ /* 0x000e680000100800 */
[----:B------:R-:W4:Y:S04]  /*23190*/  LDL R53, [R1+0x994] ;  /* 0x0009940001357983 */ /* 0x000f280000100800 */
[----:B------:R-:W4:Y:S04]  /*231a0*/  LDL R73, [R1+0x918] ;  /* 0x0009180001497983 */ /* 0x000f280000100800 */
[----:B------:R-:W0:Y:S04]  /*231b0*/  LDL R72, [R1+0x954] ;  /* 0x0009540001487983 */ /* 0x000e280000100800 */
[----:B------:R-:W4:Y:S01]  /*231c0*/  LDL R52, [R1+0x998] ;  /* 0x0009980001347983 */ /* 0x000f220000100800 */
[----:B------:R-:W-:-:S06]  /*231d0*/  PRMT R109, RZ, 0x7610, R109 ;  /* 0x00007610ff6d7816 */ /* 0x000fcc000000006d */
[----:B--2---:R-:W2:Y:S04]  /*231e0*/  @!P3 LDG.E.U16 R109, desc[UR16][R48.64] ;  /* 0x00000010306db981 */ /* 0x004ea8000c1e1500 */
[----:B------:R-:W2:Y:S04]  /*231f0*/  LDL R49, [R1+0x9d4] ;  /* 0x0009d40001317983 */ /* 0x000ea80000100800 */
[----:B------:R-:W2:Y:S01]  /*23200*/  LDL R48, [R1+0x9d8] ;  /* 0x0009d80001307983 */ /* 0x000ea20000100800 */
[----:B------:R-:W-:-:S06]  /*23210*/  PRMT R110, RZ, 0x7610, R110 ;  /* 0x00007610ff6e7816 */ /* 0x000fcc000000006e */
[----:B---3--:R-:W3:Y:S01]  /*23220*/  @!P3 LDG.E.U16 R110, desc[UR16][R50.64] ;  /* 0x00000010326eb981 */ /* 0x008ee2000c1e1500 */
[----:B------:R-:W-:-:S03]  /*23230*/  PRMT R112, RZ, 0x7610, R112 ;  /* 0x00007610ff707816 */ /* 0x000fc60000000070 */
[----:B------:R-:W3:Y:S01]  /*23240*/  LDL R51, [R1+0xa14] ;  /* 0x000a140001337983 */ /* 0x000ee20000100800 */
[----:B-1----:R-:W-:-:S03]  /*23250*/  @!P3 IMAD.MOV.U32 R75, RZ, RZ, R74 ;  /* 0x000000ffff4bb224 */ /* 0x002fc600078e004a */
[----:B------:R-:W3:Y:S01]  /*23260*/  LDL R50, [R1+0xa18] ;  /* 0x000a180001327983 */ /* 0x000ee20000100800 */
[----:B----4-:R-:W-:Y:S02]  /*23270*/  @!P3 IMAD.MOV.U32 R74, RZ, RZ, R73 ;  /* 0x000000ffff4ab224 */ /* 0x010fe400078e0049 */
[----:B0-----:R-:W-:Y:S02]  /*23280*/  @!P3 IMAD.MOV.U32 R73, RZ, RZ, R72 ;  /* 0x000000ffff49b224 */ /* 0x001fe400078e0048 */
[----:B------:R-:W-:Y:S01]  /*23290*/  @!P3 IMAD.MOV.U32 R72, RZ, RZ, R71 ;  /* 0x000000ffff48b224 */ /* 0x000fe200078e0047 */
[----:B------:R-:W-:Y:S01]  /*232a0*/  PRMT R113, RZ, 0x7610, R113 ;  /* 0x00007610ff717816 */ /* 0x000fe20000000071 */
[----:B------:R-:W4:Y:S04]  /*232b0*/  LDL R71, [R1+0x920] ;  /* 0x0009200001477983 */ /* 0x000f280000100800 */
[----:B------:R0:W4:Y:S02]  /*232c0*/  @!P3 LDG.E.U16 R112, desc[UR16][R72.64] ;  /* 0x000000104870b981 */ /* 0x000124000c1e1500 */
[----:B0-----:R-:W-:-:S02]  /*232d0*/  @!P3 IMAD.MOV.U32 R72, RZ, RZ, R52 ;  /* 0x000000ffff48b224 */ /* 0x001fc400078e0034 */
[----:B------:R-:W-:Y:S01]  /*232e0*/  @!P3 IMAD.MOV.U32 R73, RZ, RZ, R53 ;  /* 0x000000ffff49b224 */ /* 0x000fe200078e0035 */
[----:B------:R-:W4:Y:S04]  /*232f0*/  LDL R52, [R1+0xa58] ;  /* 0x000a580001347983 */ /* 0x000f280000100800 */
[----:B------:R-:W4:Y:S04]  /*23300*/  LDL R53, [R1+0xa54] ;  /* 0x000a540001357983 */ /* 0x000f280000100800 */
[----:B------:R2:W4:Y:S02]  /*23310*/  @!P3 LDG.E.U16 R113, desc[UR16][R72.64] ;  /* 0x000000104871b981 */ /* 0x000524000c1e1500 */
[----:B--2---:R-:W-:-:S02]  /*23320*/  @!P3 MOV R73, R49 ;  /* 0x000000310049b202 */ /* 0x004fc40000000f00 */
[----:B------:R-:W2:Y:S01]  /*23330*/  LDL R49, [R1+0xa94] ;  /* 0x000a940001317983 */ /* 0x000ea20000100800 */
[----:B------:R-:W-:-:S03]  /*23340*/  @!P3 IMAD.MOV.U32 R72, RZ, RZ, R48 ;  /* 0x000000ffff48b224 */ /* 0x000fc600078e0030 */
[----:B------:R-:W2:Y:S01]  /*23350*/  LDL R48, [R1+0xa98] ;  /* 0x000a980001307983 */ /* 0x000ea20000100800 */
[----:B------:R-:W-:Y:S02]  /*23360*/  PRMT R111, RZ, 0x7610, R111 ;  /* 0x00007610ff6f7816 */ /* 0x000fe4000000006f */
[----:B------:R-:W-:-:S04]  /*23370*/  PRMT R124, RZ, 0x7610, R124 ;  /* 0x00007610ff7c7816 */ /* 0x000fc8000000007c */
[----:B------:R0:W2:Y:S01]  /*23380*/  @!P3 LDG.E.U16 R111, desc[UR16][R74.64] ;  /* 0x000000104a6fb981 */ /* 0x0000a2000c1e1500 */
[----:B------:R-:W-:-:S03]  /*23390*/  PRMT R114, RZ, 0x7610, R114 ;  /* 0x00007610ff727816 */ /* 0x000fc60000000072 */
[----:B------:R1:W2:Y:S04]  /*233a0*/  @!P3 LDG.E.U16 R124, desc[UR16][R72.64] ;  /* 0x00000010487cb981 */ /* 0x0002a8000c1e1500 */
[----:B------:R-:W0:Y:S04]  /*233b0*/  LDL R74, [R1+0x8dc] ;  /* 0x0008dc00014a7983 */ /* 0x000e280000100800 */
[----:B------:R-:W2:Y:S04]  /*233c0*/  LDL R73, [R1+0x8e0] ;  /* 0x0008e00001497983 */ /* 0x000ea80000100800 */
[----:B------:R-:W1:Y:S04]  /*233d0*/  LDL R72, [R1+0x91c] ;  /* 0x00091c0001487983 */ /* 0x000e680000100800 */
[----:B---3--:R-:W3:Y:S01]  /*233e0*/  @!P3 LDG.E.U16 R114, desc[UR16][R50.64] ;  /* 0x000000103272b981 */ /* 0x008ee2000c1e1500 */
[----:B------:R-:W-:-:S03]  /*233f0*/  PRMT R115, RZ, 0x7610, R115 ;  /* 0x00007610ff737816 */ /* 0x000fc60000000073 */
[----:B------:R-:W3:Y:S04]  /*23400*/  LDL R51, [R1+0x95c] ;  /* 0x00095c0001337983 */ /* 0x000ee80000100800 */
[----:B------:R-:W3:Y:S04]  /*23410*/  LDL R50, [R1+0x960] ;  /* 0x0009600001327983 */ /* 0x000ee80000100800 */
[----:B----4-:R-:W4:Y:S01]  /*23420*/  @!P3 LDG.E.U16 R115, desc[UR16][R52.64] ;  /* 0x000000103473b981 */ /* 0x010f22000c1e1500 */
[----:B------:R-:W-:-:S03]  /*23430*/  PRMT R117, RZ, 0x7610, R117 ;  /* 0x00007610ff757816 */ /* 0x000fc60000000075 */
[----:B------:R-:W4:Y:S04]  /*23440*/  LDL R53, [R1+0x99c] ;  /* 0x00099c0001357983 */ /* 0x000f280000100800 */
[----:B------:R-:W4:Y:S04]  /*23450*/  LDL R52, [R1+0x9a0] ;  /* 0x0009a00001347983 */ /* 0x000f280000100800 */
[----:B--2---:R-:W2:Y:S04]  /*23460*/  @!P3 LDG.E.U16 R117, desc[UR16][R48.64] ;  /* 0x000000103075b981 */ /* 0x004ea8000c1e1500 */
[----:B------:R-:W2:Y:S04]  /*23470*/  LDL R49, [R1+0x9dc] ;  /* 0x0009dc0001317983 */ /* 0x000ea80000100800 */
[----:B------:R-:W2:Y:S01]  /*23480*/  LDL R48, [R1+0x9e0] ;  /* 0x0009e00001307983 */ /* 0x000ea20000100800 */
[----:B------:R-:W-:Y:S01]  /*23490*/  PRMT R119, RZ, 0x7610, R119 ;  /* 0x00007610ff777816 */ /* 0x000fe20000000077 */
[----:B0-----:R-:W-:-:S02]  /*234a0*/  @!P3 IMAD.MOV.U32 R75, RZ, RZ, R74 ;  /* 0x000000ffff4bb224 */ /* 0x001fc400078e004a */
[----:B------:R-:W-:Y:S02]  /*234b0*/  @!P3 IMAD.MOV.U32 R74, RZ, RZ, R73 ;  /* 0x000000ffff4ab224 */ /* 0x000fe400078e0049 */
[----:B-1----:R-:W-:Y:S02]  /*234c0*/  @!P3 IMAD.MOV.U32 R73, RZ, RZ, R72 ;  /* 0x000000ffff49b224 */ /* 0x002fe400078e0048 */
[----:B------:R-:W-:Y:S01]  /*234d0*/  @!P3 IMAD.MOV.U32 R72, RZ, RZ, R71 ;  /* 0x000000ffff48b224 */ /* 0x000fe200078e0047 */
[----:B------:R-:W-:Y:S01]  /*234e0*/  PRMT R120, RZ, 0x7610, R120 ;  /* 0x00007610ff787816 */ /* 0x000fe20000000078 */
[----:B------:R-:W2:Y:S04]  /*234f0*/  LDL R71, [R1+0x8e8] ;  /* 0x0008e80001477983 */ /* 0x000ea80000100800 */
[----:B------:R3:W2:Y:S02]  /*23500*/  @!P3 LDG.E.U16 R119, desc[UR16][R72.64] ;  /* 0x000000104877b981 */ /* 0x0006a4000c1e1500 */
[----:B---3--:R-:W-:-:S02]  /*23510*/  @!P3 IMAD.MOV.U32 R72, RZ, RZ, R50 ;  /* 0x000000ffff48b224 */ /* 0x008fc400078e0032 */
[----:B------:R-:W-:Y:S01]  /*23520*/  @!P3 IMAD.MOV.U32 R73, RZ, RZ, R51 ;  /* 0x000000ffff49b224 */ /* 0x000fe200078e0033 */
[----:B------:R-:W3:Y:S04]  /*23530*/  LDL R50, [R1+0xa20] ;  /* 0x000a200001327983 */ /* 0x000ee80000100800 */
[----:B------:R-:W3:Y:S01]  /*23540*/  LDL R51, [R1+0xa1c] ;  /* 0x000a1c0001337983 */ /* 0x000ee20000100800 */
[----:B------:R-:W-:Y:S02]  /*23550*/  PRMT R118, RZ, 0x7610, R118 ;  /* 0x00007610ff767816 */ /* 0x000fe40000000076 */
[----:B------:R-:W-:Y:S01]  /*23560*/  PRMT R121, RZ, 0x7610, R121 ;  /* 0x00007610ff797816 */ /* 0x000fe20000000079 */
[----:B------:R4:W3:Y:S01]  /*23570*/  @!P3 LDG.E.U16 R120, desc[UR16][R72.64] ;  /* 0x000000104878b981 */ /* 0x0008e2000c1e1500 */
[----:B------:R-:W-:-:S03]  /*23580*/  PRMT R132, RZ, 0x7610, R132 ;  /* 0x00007610ff847816 */ /* 0x000fc60000000084 */
[----:B------:R0:W3:Y:S01]  /*23590*/  @!P3 LDG.E.U16 R118, desc[UR16][R74.64] ;  /* 0x000000104a76b981 */ /* 0x0000e2000c1e1500 */
[----:B----4-:R-:W-:Y:S02]  /*235a0*/  @!P3 IMAD.MOV.U32 R72, RZ, RZ, R52 ;  /* 0x000000ffff48b224 */ /* 0x010fe400078e0034 */
[----:B------:R-:W-:Y:S01]  /*235b0*/  @!P3 IMAD.MOV.U32 R73, RZ, RZ, R53 ;  /* 0x000000ffff49b224 */ /* 0x000fe200078e0035 */
[----:B------:R-:W4:Y:S04]  /*235c0*/  LDL R52, [R1+0xa60] ;  /* 0x000a600001347983 */ /* 0x000f280000100800 */
[----:B------:R-:W4:Y:S04]  /*235d0*/  LDL R53, [R1+0xa5c] ;  /* 0x000a5c0001357983 */ /* 0x000f280000100800 */
[----:B------:R1:W4:Y:S04]  /*235e0*/  @!P3 LDG.E.U16 R121, desc[UR16][R72.64] ;  /* 0x000000104879b981 */ /* 0x000328000c1e1500 */
[----:B------:R-:W0:Y:S04]  /*235f0*/  LDL R74, [R1+0xa9c] ;  /* 0x000a9c00014a7983 */ /* 0x000e280000100800 */
[----:B------:R-:W4:Y:S04]  /*23600*/  LDL R73, [R1+0xaa0] ;  /* 0x000aa00001497983 */ /* 0x000f280000100800 */
[----:B------:R-:W1:Y:S04]  /*23610*/  LDL R72, [R1+0x8e4] ;  /* 0x0008e40001487983 */ /* 0x000e680000100800 */
[----:B--2---:R-:W2:Y:S04]  /*23620*/  @!P3 LDG.E.U16 R132, desc[UR16][R48.64] ;  /* 0x000000103084b981 */ /* 0x004ea8000c1e1500 */
[----:B------:R-:W2:Y:S04]  /*23630*/  LDL R49, [R1+0x924] ;  /* 0x0009240001317983 */ /* 0x000ea80000100800 */
[----:B------:R-:W2:Y:S01]  /*23640*/  LDL R48, [R1+0x928] ;  /* 0x0009280001307983 */ /* 0x000ea20000100800 */
[----:B------:R-:W-:-:S02]  /*23650*/  PRMT R122, RZ, 0x7610, R122 ;  /* 0x00007610ff7a7816 */ /* 0x000fc4000000007a */
[----:B------:R-:W-:-:S04]  /*23660*/  PRMT R123, RZ, 0x7610, R123 ;  /* 0x00007610ff7b7816 */ /* 0x000fc8000000007b */
[----:B---3--:R-:W3:Y:S04]  /*23670*/  @!P3 LDG.E.U16 R122, desc[UR16][R50.64] ;  /* 0x00000010327ab981 */ /* 0x008ee8000c1e1500 */
[----:B------:R-:W3:Y:S04]  /*23680*/  LDL R51, [R1+0x964] ;  /* 0x0009640001337983 */ /* 0x000ee80000100800 */
[----:B------:R-:W3:Y:S01]  /*23690*/  LDL R50, [R1+0x968] ;  /* 0x0009680001327983 */ /* 0x000ee20000100800 */
[----:B------:R-:W-:-:S03]  /*236a0*/  PRMT R126, RZ, 0x7610, R126 ;  /* 0x00007610ff7e7816 */ /* 0x000fc6000000007e */
[----:B----4-:R-:W4:Y:S04]  /*236b0*/  @!P3 LDG.E.U16 R123, desc[UR16][R52.64] ;  /* 0x00000010347bb981 */ /* 0x010f28000c1e1500 */
[----:B------:R-:W4:Y:S01]  /*236c0*/  LDL R53, [R1+0x9a4] ;  /* 0x0009a40001357983 */ /* 0x000f220000100800 */
[----:B0-----:R-:W-:-:S03]  /*236d0*/  @!P3 IMAD.MOV.U32 R75, RZ, RZ, R74 ;  /* 0x000000ffff4bb224 */ /* 0x001fc600078e004a */
[----:B------:R-:W4:Y:S01]  /*236e0*/  LDL R52, [R1+0x9a8] ;  /* 0x0009a80001347983 */ /* 0x000f220000100800 */
[----:B------:R-:W-:Y:S02]  /*236f0*/  @!P3 IMAD.MOV.U32 R74, RZ, RZ, R73 ;  /* 0x000000ffff4ab224 */ /* 0x000fe400078e0049 */
[----:B-1----:R-:W-:Y:S02]  /*23700*/  @!P3 IMAD.MOV.U32 R73, RZ, RZ, R72 ;  /* 0x000000ffff49b224 */ /* 0x002fe400078e0048 */
[----:B------:R-:W-:Y:S01]  /*23710*/  @!P3 IMAD.MOV.U32 R72, RZ, RZ, R71 ;  /* 0x000000ffff48b224 */ /* 0x000fe200078e0047 */
[----:B------:R-:W-:Y:S01]  /*23720*/  PRMT R127, RZ, 0x7610, R127 ;  /* 0x00007610ff7f7816 */ /* 0x000fe2000000007f */
[----:B------:R-:W4:Y:S04]  /*23730*/  LDL R71, [R1+0xaa4] ;  /* 0x000aa40001477983 */ /* 0x000f280000100800 */
[----:B------:R2:W4:Y:S02]  /*23740*/  @!P3 LDG.E.U16 R126, desc[UR16][R72.64] ;  /* 0x00000010487eb981 */ /* 0x000524000c1e1500 */
[----:B--2---:R-:W-:-:S02]  /*23750*/  @!P3 IMAD.MOV.U32 R73, RZ, RZ, R49 ;  /* 0x000000ffff49b224 */ /* 0x004fc400078e0031 */
[----:B------:R-:W2:Y:S01]  /*23760*/  LDL R49, [R1+0x9e4] ;  /* 0x0009e40001317983 */ /* 0x000ea20000100800 */
[----:B------:R-:W-:-:S03]  /*23770*/  @!P3 IMAD.MOV.U32 R72, RZ, RZ, R48 ;  /* 0x000000ffff48b224 */ /* 0x000fc600078e0030 */
[----:B------:R-:W2:Y:S01]  /*23780*/  LDL R48, [R1+0x9e8] ;  /* 0x0009e80001307983 */ /* 0x000ea20000100800 */
[----:B------:R-:W-:Y:S02]  /*23790*/  PRMT R125, RZ, 0x7610, R125 ;  /* 0x00007610ff7d7816 */ /* 0x000fe4000000007d */
[----:B------:R-:W-:Y:S01]  /*237a0*/  PRMT R128, RZ, 0x7610, R128 ;  /* 0x00007610ff807816 */ /* 0x000fe20000000080 */
[----:B------:R3:W2:Y:S01]  /*237b0*/  @!P3 LDG.E.U16 R127, desc[UR16][R72.64] ;  /* 0x00000010487fb981 */ /* 0x0006a2000c1e1500 */
[----:B------:R-:W-:-:S03]  /*237c0*/  PRMT R129, RZ, 0x7610, R129 ;  /* 0x00007610ff817816 */ /* 0x000fc60000000081 */
[----:B------:R0:W2:Y:S04]  /*237d0*/  @!P3 LDG.E.U16 R125, desc[UR16][R74.64] ;  /* 0x000000104a7db981 */ /* 0x0000a8000c1e1500 */
[----:B------:R-:W0:Y:S01]  /*237e0*/  LDL R74, [R1+0xa64] ;  /* 0x000a6400014a7983 */ /* 0x000e220000100800 */
[----:B---3--:R-:W-:-:S03]  /*237f0*/  @!P3 IMAD.MOV.U32 R73, RZ, RZ, R51 ;  /* 0x000000ffff49b224 */ /* 0x008fc600078e0033 */
[----:B------:R-:W3:Y:S01]  /*23800*/  LDL R51, [R1+0xa24] ;  /* 0x000a240001337983 */ /* 0x000ee20000100800 */
[----:B------:R-:W-:-:S03]  /*23810*/  @!P3 IMAD.MOV.U32 R72, RZ, RZ, R50 ;  /* 0x000000ffff48b224 */ /* 0x000fc600078e0032 */
[----:B------:R-:W3:Y:S04]  /*23820*/  LDL R50, [R1+0xa28] ;  /* 0x000a280001327983 */ /* 0x000ee80000100800 */
[----:B------:R1:W3:Y:S04]  /*23830*/  @!P3 LDG.E.U16 R128, desc[UR16][R72.64] ;  /* 0x000000104880b981 */ /* 0x0002e8000c1e1500 */
[----:B------:R-:W3:Y:S04]  /*23840*/  LDL R73, [R1+0xa68] ;  /* 0x000a680001497983 */ /* 0x000ee80000100800 */
[----:B------:R-:W1:Y:S04]  /*23850*/  LDL R72, [R1+0x8b8] ;  /* 0x0008b80001487983 */ /* 0x000e680000100800 */
        /* <DEDUP_REMOVED lines=8> */
[----:B0-----:R-:W-:Y:S01]  /*238e0*/  @!P3 IMAD.MOV.U32 R75, RZ, RZ, R74 ;  /* 0x000000ffff4bb224 */ /* 0x001fe200078e004a */
[----:B------:R-:W-:-:S02]  /*238f0*/  PRMT R133, RZ, 0x7610, R133 ;  /* 0x00007610ff857816 */ /* 0x000fc40000000085 */
[----:B------:R-:W-:Y:S02]  /*23900*/  PRMT R134, RZ, 0x7610, R134 ;  /* 0x00007610ff867816 */ /* 0x000fe40000000086 */
[----:B---3--:R-:W3:Y:S04]  /*23910*/  @!P3 LDG.E.U16 R130, desc[UR16][R50.64] ;  /* 0x000000103282b981 */ /* 0x008ee8000c1e1500 */
[----:B------:R-:W3:Y:S01]  /*23920*/  LDL R51, [R1+0x96c] ;  /* 0x00096c0001337983 */ /* 0x000ee20000100800 */
[----:B------:R-:W-:-:S03]  /*23930*/  @!P3 IMAD.MOV.U32 R74, RZ, RZ, R73 ;  /* 0x000000ffff4ab224 */ /* 0x000fc600078e0049 */
[----:B------:R-:W3:Y:S01]  /*23940*/  LDL R50, [R1+0x970] ;  /* 0x0009700001327983 */ /* 0x000ee20000100800 */
[----:B-1----:R-:W-:Y:S01]  /*23950*/  @!P3 IMAD.MOV.U32 R73, RZ, RZ, R72 ;  /* 0x000000ffff49b224 */ /* 0x002fe200078e0048 */
[----:B------:R-:W-:Y:S02]  /*23960*/  @!P3 MOV R72, R71 ;  /* 0x000000470048b202 */ /* 0x000fe40000000f00 */
[----:B------:R-:W-:Y:S01]  /*23970*/  PRMT R131, RZ, 0x7610, R131 ;  /* 0x00007610ff837816 */ /* 0x000fe20000000083 */
[----:B------:R-:W3:Y:S04]  /*23980*/  LDL R71, [R1+0xa70] ;  /* 0x000a700001477983 */ /* 0x000ee80000100800 */
[----:B------:R4:W3:Y:S01]  /*23990*/  @!P3 LDG.E.U16 R133, desc[UR16][R72.64] ;  /* 0x000000104885b981 */ /* 0x0008e2000c1e1500 */
[----:B------:R-:W-:-:S03]  /*239a0*/  PRMT R135, RZ, 0x7610, R135 ;  /* 0x00007610ff877816 */ /* 0x000fc60000000087 */
[----:B------:R-:W3:Y:S01]  /*239b0*/  @!P3 LDG.E.U16 R131, desc[UR16][R74.64] ;  /* 0x000000104a83b981 */ /* 0x000ee2000c1e1500 */
[----:B----4-:R-:W-:Y:S02]  /*239c0*/  @!P3 IMAD.MOV.U32 R72, RZ, RZ, R52 ;  /* 0x000000ffff48b224 */ /* 0x010fe400078e0034 */
[----:B------:R-:W-:Y:S01]  /*239d0*/  @!P3 IMAD.MOV.U32 R73, RZ, RZ, R53 ;  /* 0x000000ffff49b224 */ /* 0x000fe200078e0035 */
[----:B------:R-:W4:Y:S04]  /*239e0*/  LDL R52, [R1+0x9b0] ;  /* 0x0009b00001347983 */ /* 0x000f280000100800 */
[----:B------:R-:W4:Y:S04]  /*239f0*/  LDL R53, [R1+0x9ac] ;  /* 0x0009ac0001357983 */ /* 0x000f280000100800 */
[----:B------:R2:W4:Y:S01]  /*23a00*/  @!P3 LDG.E.U16 R134, desc[UR16][R72.64] ;  /* 0x000000104886b981 */ /* 0x000522000c1e1500 */
[----:B------:R-:W-:-:S03]  /*23a10*/  PRMT R136, RZ, 0x7610, R136 ;  /* 0x00007610ff887816 */ /* 0x000fc60000000088 */
[----:B------:R-:W4:Y:S01]  /*23a20*/  LDL R74, [R1+0xa2c] ;  /* 0x000a2c00014a7983 */ /* 0x000f220000100800 */
[----:B--2---:R-:W-:-:S03]  /*23a30*/  @!P3 IMAD.MOV.U32 R73, RZ, RZ, R49 ;  /* 0x000000ffff49b224 */ /* 0x004fc600078e0031 */
[----:B------:R-:W2:Y:S01]  /*23a40*/  LDL R49, [R1+0x9ec] ;  /* 0x0009ec0001317983 */ /* 0x000ea20000100800 */
[----:B------:R-:W-:-:S03]  /*23a50*/  @!P3 IMAD.MOV.U32 R72, RZ, RZ, R48 ;  /* 0x000000ffff48b224 */ /* 0x000fc600078e0030 */
[----:B------:R-:W2:Y:S04]  /*23a60*/  LDL R48, [R1+0x9f0] ;  /* 0x0009f00001307983 */ /* 0x000ea80000100800 */
[----:B------:R0:W2:Y:S01]  /*23a70*/  @!P3 LDG.E.U16 R135, desc[UR16][R72.64] ;  /* 0x000000104887b981 */ /* 0x0000a2000c1e1500 */
[----:B------:R-:W-:-:S03]  /*23a80*/  PRMT R137, RZ, 0x7610, R137 ;  /* 0x00007610ff897816 */ /* 0x000fc60000000089 */
[----:B------:R-:W2:Y:S04]  /*23a90*/  LDL R73, [R1+0xa30] ;  /* 0x000a300001497983 */ /* 0x000ea80000100800 */
[----:B------:R-:W0:Y:S01]  /*23aa0*/  LDL R72, [R1+0xa6c] ;  /* 0x000a6c0001487983 */ /* 0x000e220000100800 */
[----:B------:R-:W-:-:S03]  /*23ab0*/  PRMT R148, RZ, 0x7610, R148 ;  /* 0x00007610ff947816 */ /* 0x000fc60000000094 */
[----:B---3--:R-:W3:Y:S04]  /*23ac0*/  @!P3 LDG.E.U16 R136, desc[UR16][R50.64] ;  /* 0x000000103288b981 */ /* 0x008ee8000c1e1500 */
[----:B------:R-:W3:Y:S04]  /*23ad0*/  LDL R51, [R1+0x8bc] ;  /* 0x0008bc0001337983 */ /* 0x000ee80000100800 */
[----:B------:R-:W3:Y:S04]  /*23ae0*/  LDL R50, [R1+0xaa8] ;  /* 0x000aa80001327983 */ /* 0x000ee80000100800 */
[----:B----4-:R-:W4:Y:S04]  /*23af0*/  @!P3 LDG.E.U16 R137, desc[UR16][R52.64] ;  /* 0x000000103489b981 */ /* 0x010f28000c1e1500 */
[----:B------:R-:W4:Y:S04]  /*23b00*/  LDL R53, [R1+0x8f4] ;  /* 0x0008f40001357983 */ /* 0x000f280000100800 */
[----:B------:R-:W4:Y:S04]  /*23b10*/  LDL R52, [R1+0x8f8] ;  /* 0x0008f80001347983 */ /* 0x000f280000100800 */
[----:B--2---:R-:W2:Y:S04]  /*23b20*/  @!P3 LDG.E.U16 R148, desc[UR16][R48.64] ;  /* 0x000000103094b981 */ /* 0x004ea8000c1e1500 */
[----:B------:R-:W2:Y:S04]  /*23b30*/  LDL R49, [R1+0x934] ;  /* 0x0009340001317983 */ /* 0x000ea80000100800 */
[----:B------:R-:W2:Y:S01]  /*23b40*/  LDL R48, [R1+0x938] ;  /* 0x0009380001307983 */ /* 0x000ea20000100800 */
[----:B------:R-:W-:Y:S01]  /*23b50*/  @!P3 IMAD.MOV.U32 R75, RZ, RZ, R74 ;  /* 0x000000ffff4bb224 */ /* 0x000fe200078e004a */
[----:B------:R-:W-:Y:S01]  /*23b60*/  PRMT R139, RZ, 0x7610, R139 ;  /* 0x00007610ff8b7816 */ /* 0x000fe2000000008b */
[----:B------:R-:W-:-:S02]  /*23b70*/  @!P3 IMAD.MOV.U32 R74, RZ, RZ, R73 ;  /* 0x000000ffff4ab224 */ /* 0x000fc400078e0049 */
[----:B0-----:R-:W-:Y:S02]  /*23b80*/  @!P3 IMAD.MOV.U32 R73, RZ, RZ, R72 ;  /* 0x000000ffff49b224 */ /* 0x001fe400078e0048 */
[----:B------:R-:W-:Y:S01]  /*23b90*/  @!P3 IMAD.MOV.U32 R72, RZ, RZ, R71 ;  /* 0x000000ffff48b224 */ /* 0x000fe200078e0047 */
[----:B------:R-:W-:Y:S01]  /*23ba0*/  PRMT R141, RZ, 0x7610, R141 ;  /* 0x00007610ff8d7816 */ /* 0x000fe2000000008d */
[----:B------:R-:W2:Y:S04]  /*23bb0*/  LDL R71, [R1+0xa38] ;  /* 0x000a380001477983 */ /* 0x000ea80000100800 */
[----:B------:R3:W2:Y:S01]  /*23bc0*/  @!P3 LDG.E.U16 R139, desc[UR16][R72.64] ;  /* 0x00000010488bb981 */ /* 0x0006a2000c1e1500 */
[----:B------:R-:W-:Y:S02]  /*23bd0*/  PRMT R138, RZ, 0x7610, R138 ;  /* 0x00007610ff8a7816 */ /* 0x000fe4000000008a */
[----:B------:R-:W-:-:S04]  /*23be0*/  PRMT R142, RZ, 0x7610, R142 ;  /* 0x00007610ff8e7816 */ /* 0x000fc8000000008e */
[----:B------:R-:W2:Y:S01]  /*23bf0*/  @!P3 LDG.E.U16 R138, desc[UR16][R74.64] ;  /* 0x000000104a8ab981 */ /* 0x000ea2000c1e1500 */
[----:B------:R-:W-:-:S03]  /*23c00*/  PRMT R143, RZ, 0x7610, R143 ;  /* 0x00007610ff8f7816 */ /* 0x000fc6000000008f */
[----:B------:R-:W2:Y:S01]  /*23c10*/  LDL R74, [R1+0x9f4] ;  /* 0x0009f400014a7983 */ /* 0x000ea20000100800 */
[----:B---3--:R-:W-:-:S03]  /*23c20*/  @!P3 IMAD.MOV.U32 R73, RZ, RZ, R51 ;  /* 0x000000ffff49b224 */ /* 0x008fc600078e0033 */
[----:B------:R-:W3:Y:S01]  /*23c30*/  LDL R51, [R1+0x974] ;  /* 0x0009740001337983 */ /* 0x000ee20000100800 */
[----:B------:R-:W-:-:S03]  /*23c40*/  @!P3 IMAD.MOV.U32 R72, RZ, RZ, R50 ;  /* 0x000000ffff48b224 */ /* 0x000fc600078e0032 */
[----:B------:R-:W3:Y:S04]  /*23c50*/  LDL R50, [R1+0x978] ;  /* 0x0009780001327983 */ /* 0x000ee80000100800 */
[----:B------:R4:W3:Y:S02]  /*23c60*/  @!P3 LDG.E.U16 R141, desc[UR16][R72.64] ;  /* 0x00000010488db981 */ /* 0x0008e4000c1e1500 */
[----:B----4-:R-:W-:Y:S02]  /*23c70*/  @!P3 IMAD.MOV.U32 R73, RZ, RZ, R53 ;  /* 0x000000ffff49b224 */ /* 0x010fe400078e0035 */
[----:B------:R-:W4:Y:S01]  /*23c80*/  LDL R53, [R1+0x9b4] ;  /* 0x0009b40001357983 */ /* 0x000f220000100800 */
[----:B------:R-:W-:-:S03]  /*23c90*/  @!P3 IMAD.MOV.U32 R72, RZ, RZ, R52 ;  /* 0x000000ffff48b224 */ /* 0x000fc600078e0034 */
[----:B------:R-:W4:Y:S04]  /*23ca0*/  LDL R52, [R1+0x9b8] ;  /* 0x0009b80001347983 */ /* 0x000f280000100800 */
[----:B------:R0:W4:Y:S04]  /*23cb0*/  @!P3 LDG.E.U16 R142, desc[UR16][R72.64] ;  /* 0x00000010488eb981 */ /* 0x000128000c1e1500 */
[----:B------:R-:W4:Y:S04]  /*23cc0*/  LDL R73, [R1+0x9f8] ;  /* 0x0009f80001497983 */ /* 0x000f280000100800 */
[----:B------:R-:W0:Y:S04]  /*23cd0*/  LDL R72, [R1+0xa34] ;  /* 0x000a340001487983 */ /* 0x000e280000100800 */
[----:B--2---:R-:W2:Y:S04]  /*23ce0*/  @!P3 LDG.E.U16 R143, desc[UR16][R48.64] ;  /* 0x00000010308fb981 */ /* 0x004ea8000c1e1500 */
[----:B------:R-:W2:Y:S04]  /*23cf0*/  LDL R49, [R1+0xa74] ;  /* 0x000a740001317983 */ /* 0x000ea80000100800 */
[----:B------:R-:W2:Y:S01]  /*23d00*/  LDL R48, [R1+0xa78] ;  /* 0x000a780001307983 */ /* 0x000ea20000100800 */
[----:B------:R-:W-:-:S02]  /*23d10*/  PRMT R145, RZ, 0x7610, R145 ;  /* 0x00007610ff917816 */ /* 0x000fc40000000091 */
[----:B------:R-:W-:Y:S02]  /*23d20*/  PRMT R146, RZ, 0x7610, R146 ;  /* 0x00007610ff927816 */ /* 0x000fe40000000092 */
[----:B------:R-:W-:Y:S01]  /*23d30*/  PRMT R144, RZ, 0x7610, R144 ;  /* 0x00007610ff907816 */ /* 0x000fe20000000090 */
[----:B------:R-:W-:-:S05]  /*23d40*/  @!P3 IMAD.MOV.U32 R75, RZ, RZ, R74 ;  /* 0x000000ffff4bb224 */ /* 0x000fca00078e004a */
[----:B---3--:R-:W3:Y:S04]  /*23d50*/  @!P3 LDG.E.U16 R144, desc[UR16][R50.64] ;  /* 0x000000103290b981 */ /* 0x008ee8000c1e1500 */
[----:B------:R-:W3:Y:S04]  /*23d60*/  LDL R51, [R1+0x8c0] ;  /* 0x0008c00001337983 */ /* 0x000ee80000100800 */
[----:B------:R-:W3:Y:S04]  /*23d70*/  LDL R50, [R1+0xaac] ;  /* 0x000aac0001327983 */ /* 0x000ee80000100800 */
[----:B----4-:R-:W4:Y:S04]  /*23d80*/  @!P3 LDG.E.U16 R145, desc[UR16][R52.64] ;  /* 0x000000103491b981 */ /* 0x010f28000c1e1500 */
[----:B------:R-:W4:Y:S01]  /*23d90*/  LDL R53, [R1+0x8fc] ;  /* 0x0008fc0001357983 */ /* 0x000f220000100800 */
[----:B------:R-:W-:-:S03]  /*23da0*/  @!P3 IMAD.MOV.U32 R74, RZ, RZ, R73 ;  /* 0x000000ffff4ab224 */ /* 0x000fc600078e0049 */
[----:B------:R-:W4:Y:S01]  /*23db0*/  LDL R52, [R1+0x900] ;  /* 0x0009000001347983 */ /* 0x000f220000100800 */
[----:B0-----:R-:W-:Y:S02]  /*23dc0*/  @!P3 IMAD.MOV.U32 R73, RZ, RZ, R72 ;  /* 0x000000ffff49b224 */ /* 0x001fe400078e0048 */
        /* <DEDUP_REMOVED lines=9> */
[----:B------:R-:W-:Y:S02]  /*23e60*/  PRMT R156, RZ, 0x7610, R156 ;  /* 0x00007610ff9c7816 */ /* 0x000fe4000000009c */
[----:B------:R-:W-:Y:S02]  /*23e70*/  PRMT R149, RZ, 0x7610, R149 ;  /* 0x00007610ff957816 */ /* 0x000fe40000000095 */
[----:B------:R3:W2:Y:S04]  /*23e80*/  @!P3 LDG.E.U16 R147, desc[UR16][R72.64] ;  /* 0x000000104893b981 */ /* 0x0006a8000c1e1500 */
[----:B------:R0:W2:Y:S04]  /*23e90*/  @!P3 LDG.E.U16 R156, desc[UR16][R74.64] ;  /* 0x000000104a9cb981 */ /* 0x0000a8000c1e1500 */
[----:B------:R-:W0:Y:S01]  /*23ea0*/  LDL R74, [R1+0x9bc] ;  /* 0x0009bc00014a7983 */ /* 0x000e220000100800 */
[----:B---3--:R-:W-:-:S03]  /*23eb0*/  @!P3 MOV R73, R51 ;  /* 0x000000330049b202 */ /* 0x008fc60000000f00 */
[----:B------:R-:W3:Y:S01]  /*23ec0*/  LDL R51, [R1+0x97c] ;  /* 0x00097c0001337983 */ /* 0x000ee20000100800 */
[----:B------:R-:W-:-:S03]  /*23ed0*/  @!P3 IMAD.MOV.U32 R72, RZ, RZ, R50 ;  /* 0x000000ffff48b224 */ /* 0x000fc600078e0032 */
[----:B------:R-:W3:Y:S04]  /*23ee0*/  LDL R50, [R1+0x980] ;  /* 0x0009800001327983 */ /* 0x000ee80000100800 */
[----:B------:R-:W3:Y:S04]  /*23ef0*/  @!P3 LDG.E.U16 R149, desc[UR16][R72.64] ;  /* 0x000000104895b981 */ /* 0x000ee8000c1e1500 */
[----:B------:R-:W3:Y:S01]  /*23f00*/  LDL R73, [R1+0x9c0] ;  /* 0x0009c00001497983 */ /* 0x000ee20000100800 */
[----:B------:R-:W-:Y:S02]  /*23f10*/  PRMT R154, RZ, 0x7610, R154 ;  /* 0x00007610ff9a7816 */ /* 0x000fe4000000009a */
[----:B------:R-:W-:Y:S01]  /*23f20*/  PRMT R151, RZ, 0x7610, R151 ;  /* 0x00007610ff977816 */ /* 0x000fe20000000097 */
[----:B------:R-:W3:Y:S04]  /*23f30*/  LDL R72, [R1+0x9fc] ;  /* 0x0009fc0001487983 */ /* 0x000ee80000100800 */
[----:B----4-:R-:W4:Y:S04]  /*23f40*/  @!P3 LDG.E.U16 R150, desc[UR16][R52.64] ;  /* 0x000000103496b981 */ /* 0x010f28000c1e1500 */
[----:B------:R-:W4:Y:S04]  /*23f50*/  LDL R53, [R1+0xa3c] ;  /* 0x000a3c0001357983 */ /* 0x000f280000100800 */
[----:B------:R-:W4:Y:S01]  /*23f60*/  LDL R52, [R1+0xa40] ;  /* 0x000a400001347983 */ /* 0x000f220000100800 */
[----:B--2---:R-:W-:-:S03]  /*23f70*/  @!P3 IMAD.MOV.U32 R77, RZ, RZ, R49 ;  /* 0x000000ffff4db224 */ /* 0x004fc600078e0031 */
[----:B------:R-:W2:Y:S01]  /*23f80*/  LDL R49, [R1+0xa7c] ;  /* 0x000a7c0001317983 */ /* 0x000ea20000100800 */
[----:B------:R-:W-:-:S03]  /*23f90*/  @!P3 IMAD.MOV.U32 R76, RZ, RZ, R48 ;  /* 0x000000ffff4cb224 */ /* 0x000fc600078e0030 */
[----:B------:R-:W2:Y:S01]  /*23fa0*/  LDL R48, [R1+0xa80] ;  /* 0x000a800001307983 */ /* 0x000ea20000100800 */
[----:B------:R-:W-:Y:S02]  /*23fb0*/  PRMT R155, RZ, 0x7610, R155 ;  /* 0x00007610ff9b7816 */ /* 0x000fe4000000009b */
[----:B------:R-:W-:Y:S01]  /*23fc0*/  PRMT R152, RZ, 0x7610, R152 ;  /* 0x00007610ff987816 */ /* 0x000fe20000000098 */
[----:B------:R3:W2:Y:S01]  /*23fd0*/  @!P3 LDG.E.U16 R151, desc[UR16][R76.64] ;  /* 0x000000104c97b981 */ /* 0x0006a2000c1e1500 */
[----:B------:R-:W-:Y:S01]  /*23fe0*/  PRMT R153, RZ, 0x7610, R153 ;  /* 0x00007610ff997816 */ /* 0x000fe20000000099 */
[----:B0-----:R-:W-:Y:S02]  /*23ff0*/  @!P3 IMAD.MOV.U32 R75, RZ, RZ, R74 ;  /* 0x000000ffff4bb224 */ /* 0x001fe400078e004a */
[----:B---3--:R-:W-:Y:S02]  /*24000*/  @!P3 IMAD.MOV.U32 R77, RZ, RZ, R51 ;  /* 0x000000ffff4db224 */ /* 0x008fe400078e0033 */
[----:B------:R-:W3:Y:S01]  /*24010*/  LDL R51, [R1+0x8c4] ;  /* 0x0008c40001337983 */ /* 0x000ee20000100800 */
[----:B------:R-:W-:-:S03]  /*24020*/  @!P3 IMAD.MOV.U32 R76, RZ, RZ, R50 ;  /* 0x000000ffff4cb224 */ /* 0x000fc600078e0032 */
[----:B------:R-:W3:Y:S04]  /*24030*/  LDL R50, [R1+0xab0] ;  /* 0x000ab00001327983 */ /* 0x000ee80000100800 */
[----:B------:R-:W3:Y:S01]  /*24040*/  @!P3 LDG.E.U16 R152, desc[UR16][R76.64] ;  /* 0x000000104c98b981 */ /* 0x000ee2000c1e1500 */
[----:B------:R-:W-:-:S03]  /*24050*/  @!P3 IMAD.MOV.U32 R74, RZ, RZ, R73 ;  /* 0x000000ffff4ab224 */ /* 0x000fc600078e0049 */
[----:B------:R-:W3:Y:S04]  /*24060*/  LDL R77, [R1+0x984] ;  /* 0x00098400014d7983 */ /* 0x000ee80000100800 */
[----:B------:R-:W3:Y:S04]  /*24070*/  @!P3 LDG.E.U16 R153, desc[UR16][R74.64] ;  /* 0x000000104a99b981 */ /* 0x000ee8000c1e1500 */
[----:B------:R-:W3:Y:S04]  /*24080*/  LDL R75, [R1+0x988] ;  /* 0x00098800014b7983 */ /* 0x000ee80000100800 */
[----:B----4-:R2:W4:Y:S02]  /*24090*/  @!P3 LDG.E.U16 R154, desc[UR16][R52.64] ;  /* 0x00000010349ab981 */ /* 0x010524000c1e1500 */
[----:B--2---:R-:W-:-:S02]  /*240a0*/  @!P3 IMAD.MOV.U32 R53, RZ, RZ, R49 ;  /* 0x000000ffff35b224 */ /* 0x004fc400078e0031 */
[----:B------:R-:W2:Y:S01]  /*240b0*/  LDL R49, [R1+0x904] ;  /* 0x0009040001317983 */ /* 0x000ea20000100800 */
[----:B------:R-:W-:-:S03]  /*240c0*/  @!P3 IMAD.MOV.U32 R52, RZ, RZ, R48 ;  /* 0x000000ffff34b224 */ /* 0x000fc600078e0030 */
[----:B------:R-:W4:Y:S04]  /*240d0*/  LDL R48, [R1+0x908] ;  /* 0x0009080001307983 */ /* 0x000f280000100800 */
[----:B------:R-:W4:Y:S04]  /*240e0*/  @!P3 LDG.E.U16 R155, desc[UR16][R52.64] ;  /* 0x00000010349bb981 */ /* 0x000f28000c1e1500 */
[----:B------:R-:W4:Y:S04]  /*240f0*/  LDL R53, [R1+0x944] ;  /* 0x0009440001357983 */ /* 0x000f280000100800 */
[----:B------:R-:W4:Y:S01]  /*24100*/  LDL R52, [R1+0x948] ;  /* 0x0009480001347983 */ /* 0x000f220000100800 */
[----:B------:R-:W-:-:S02]  /*24110*/  PRMT R157, RZ, 0x7610, R157 ;  /* 0x00007610ff9d7816 */ /* 0x000fc4000000009d */
[----:B------:R-:W-:Y:S01]  /*24120*/  PRMT R159, RZ, 0x7610, R159 ;  /* 0x00007610ff9f7816 */ /* 0x000fe2000000009f */
[----:B------:R-:W-:Y:S04]  /*24130*/  STS.U16 [R69+UR5+0x10f00], R164 ;  /* 0x010f00a445007988 */ /* 0x000fe80008000405 */
[----:B------:R0:W-:Y:S01]  /*24140*/  STS.U16 [R69+UR5+0x18f00], R165 ;  /* 0x018f00a545007988 */ /* 0x0001e20008000405 */
[----:B------:R-:W-:Y:S01]  /*24150*/  PRMT R162, RZ, 0x7610, R162 ;  /* 0x00007610ffa27816 */ /* 0x000fe200000000a2 */
[----:B------:R-:W-:Y:S01]  /*24160*/  @!P3 IMAD.MOV.U32 R73, RZ, RZ, R72 ;  /* 0x000000ffff49b224 */ /* 0x000fe200078e0048 */
[----:B------:R-:W-:Y:S01]  /*24170*/  PRMT R158, RZ, 0x7610, R158 ;  /* 0x00007610ff9e7816 */ /* 0x000fe2000000009e */
[----:B------:R-:W4:Y:S01]  /*24180*/  LDL.LU R76, [R1+0xb74] ;  /* 0x000b7400014c7983 */ /* 0x000f220000300800 */
[----:B------:R-:W-:Y:S01]  /*24190*/  @!P3 IMAD.MOV.U32 R72, RZ, RZ, R71 ;  /* 0x000000ffff48b224 */ /* 0x000fe200078e0047 */
[----:B------:R-:W-:-:S02]  /*241a0*/  PRMT R160, RZ, 0x7610, R160 ;  /* 0x00007610ffa07816 */ /* 0x000fc400000000a0 */
[----:B------:R-:W4:Y:S04]  /*241b0*/  LDL.LU R79, [R1+0xb70] ;  /* 0x000b7000014f7983 */ /* 0x000f280000300800 */
[----:B---3--:R2:W3:Y:S04]  /*241c0*/  @!P3 LDG.E.U16 R157, desc[UR16][R50.64] ;  /* 0x00000010329db981 */ /* 0x0084e8000c1e1500 */
[----:B------:R-:W3:Y:S04]  /*241d0*/  LDL.LU R78, [R1+0xb64] ;  /* 0x000b6400014e7983 */ /* 0x000ee80000300800 */
[----:B------:R-:W3:Y:S04]  /*241e0*/  LDL.LU R81, [R1+0xb60] ;  /* 0x000b600001517983 */ /* 0x000ee80000300800 */
[----:B------:R-:W3:Y:S04]  /*241f0*/  LDL.LU R80, [R1+0xb54] ;  /* 0x000b540001507983 */ /* 0x000ee80000300800 */
[----:B------:R-:W3:Y:S04]  /*24200*/  LDL.LU R83, [R1+0xb50] ;  /* 0x000b500001537983 */ /* 0x000ee80000300800 */
[----:B------:R-:W3:Y:S04]  /*24210*/  LDL.LU R82, [R1+0xb44] ;  /* 0x000b440001527983 */ /* 0x000ee80000300800 */
[----:B------:R-:W3:Y:S04]  /*24220*/  @!P3 LDG.E.U16 R162, desc[UR16][R72.64] ;  /* 0x0000001048a2b981 */ /* 0x000ee8000c1e1500 */
[----:B------:R-:W3:Y:S04]  /*24230*/  LDL.LU R84, [R1+0xb40] ;  /* 0x000b400001547983 */ /* 0x000ee80000300800 */
[----:B------:R-:W3:Y:S04]  /*24240*/  LDL R74, [R1+0xa84] ;  /* 0x000a8400014a7983 */ /* 0x000ee80000100800 */
[----:B------:R-:W3:Y:S04]  /*24250*/  LDL R73, [R1+0xa88] ;  /* 0x000a880001497983 */ /* 0x000ee80000100800 */
[----:B------:R-:W3:Y:S04]  /*24260*/  LDL R72, [R1+0x8b4] ;  /* 0x0008b40001487983 */ /* 0x000ee80000100800 */
[----:B------:R-:W3:Y:S01]  /*24270*/  LDL R71, [R1+0x8c8] ;  /* 0x0008c80001477983 */ /* 0x000ee20000100800 */
[----:B--2---:R-:W-:-:S03]  /*24280*/  @!P3 IMAD.MOV.U32 R51, RZ, RZ, R49 ;  /* 0x000000ffff33b224 */ /* 0x004fc600078e0031 */
[----:B------:R-:W2:Y:S01]  /*24290*/  LDL R49, [R1+0x9c4] ;  /* 0x0009c40001317983 */ /* 0x000ea20000100800 */
[----:B----4-:R-:W-:-:S03]  /*242a0*/  @!P3 IMAD.MOV.U32 R50, RZ, RZ, R48 ;  /* 0x000000ffff32b224 */ /* 0x010fc600078e0030 */
[----:B------:R-:W2:Y:S04]  /*242b0*/  LDL R48, [R1+0x9c8] ;  /* 0x0009c80001307983 */ /* 0x000ea80000100800 */
[----:B------:R-:W4:Y:S01]  /*242c0*/  @!P3 LDG.E.U16 R158, desc[UR16][R50.64] ;  /* 0x00000010329eb981 */ /* 0x000f22000c1e1500 */
[----:B0-----:R-:W-:-:S03]  /*242d0*/  @!P3 IMAD.MOV.U32 R165, RZ, RZ, R53 ;  /* 0x000000ffffa5b224 */ /* 0x001fc600078e0035 */
[----:B------:R-:W4:Y:S01]  /*242e0*/  LDL R51, [R1+0xa04] ;  /* 0x000a040001337983 */ /* 0x000f220000100800 */
[----:B------:R-:W-:-:S03]  /*242f0*/  @!P3 IMAD.MOV.U32 R164, RZ, RZ, R52 ;  /* 0x000000ffffa4b224 */ /* 0x000fc600078e0034 */
[----:B------:R-:W4:Y:S04]  /*24300*/  LDL R50, [R1+0xa08] ;  /* 0x000a080001327983 */ /* 0x000f280000100800 */
[----:B------:R0:W4:Y:S04]  /*24310*/  @!P3 LDG.E.U16 R159, desc[UR16][R164.64] ;  /* 0x00000010a49fb981 */ /* 0x000128000c1e1500 */
[----:B------:R-:W4:Y:S04]  /*24320*/  LDL R53, [R1+0xa44] ;  /* 0x000a440001357983 */ /* 0x000f280000100800 */
[----:B------:R-:W4:Y:S01]  /*24330*/  LDL R52, [R1+0xa48] ;  /* 0x000a480001347983 */ /* 0x000f220000100800 */
[----:B0-----:R-:W-:-:S02]  /*24340*/  @!P3 IMAD.MOV.U32 R164, RZ, RZ, R75 ;  /* 0x000000ffffa4b224 */ /* 0x001fc400078e004b */
[----:B------:R-:W-:-:S05]  /*24350*/  @!P3 IMAD.MOV.U32 R165, RZ, RZ, R77 ;  /* 0x000000ffffa5b224 */ /* 0x000fca00078e004d */
[----:B------:R0:W4:Y:S04]  /*24360*/  @!P3 LDG.E.U16 R160, desc[UR16][R164.64] ;  /* 0x00000010a4a0b981 */ /* 0x000128000c1e1500 */
[----:B------:R-:W0:Y:S01]  /*24370*/  LDL.LU.64 R164, [R1+0x1070] ;  /* 0x0010700001a47983 */ /* 0x000e220000300a00 */
[----:B------:R-:W-:Y:S02]  /*24380*/  PRMT R161, RZ, 0x7610, R161 ;  /* 0x00007610ffa17816 */ /* 0x000fe400000000a1 */
[----:B------:R-:W-:Y:S02]  /*24390*/  PRMT R3, RZ, 0x7610, R3 ;  /* 0x00007610ff037816 */ /* 0x000fe40000000003 */
[----:B------:R-:W-:Y:S01]  /*243a0*/  PRMT R163, RZ, 0x7610, R163 ;  /* 0x00007610ffa37816 */ /* 0x000fe200000000a3 */
[----:B------:R1:W-:Y:S01]  /*243b0*/  STS.U16 [R69+UR5+0x11300], R76 ;  /* 0x0113004c45007988 */ /* 0x0003e20008000405 */
[----:B---3--:R-:W-:-:S02]  /*243c0*/  @!P3 IMAD.MOV.U32 R75, RZ, RZ, R74 ;  /* 0x000000ffff4bb224 */ /* 0x008fc400078e004a */
[----:B------:R-:W-:Y:S02]  /*243d0*/  @!P3 IMAD.MOV.U32 R74, RZ, RZ, R73 ;  /* 0x000000ffff4ab224 */ /* 0x000fe400078e0049 */
[----:B------:R-:W-:-:S03]  /*243e0*/  @!P3 IMAD.MOV.U32 R73, RZ, RZ, R72 ;  /* 0x000000ffff49b224 */ /* 0x000fc600078e0048 */
[----:B------:R-:W3:Y:S01]  /*243f0*/  @!P3 LDG.E.U16 R163, desc[UR16][R74.64] ;  /* 0x000000104aa3b981 */ /* 0x000ee2000c1e1500 */
[----:B------:R-:W-:-:S05]  /*24400*/  @!P3 MOV R72, R71 ;  /* 0x000000470048b202 */ /* 0x000fca0000000f00 */
[----:B------:R-:W3:Y:S04]  /*24410*/  @!P3 LDG.E.U16 R3, desc[UR16][R72.64] ;  /* 0x000000104803b981 */ /* 0x000ee8000c1e1500 */
[----:B------:R-:W-:Y:S04]  /*24420*/  STS.U16 [R69+UR5+0x19300], R79 ;  /* 0x0193004f45007988 */ /* 0x000fe80008000405 */
[----:B------:R0:W-:Y:S04]  /*24430*/  STS.U16 [R69+UR5+0x11700], R78 ;  /* 0x0117004e45007988 */ /* 0x0001e80008000405 */
[----:B------:R-:W-:Y:S04]  /*24440*/  STS.U16 [R69+UR5+0x19700], R81 ;  /* 0x0197005145007988 */ /* 0x000fe80008000405 */
[----:B------:R0:W-:Y:S04]  /*24450*/  STS.U16 [R69+UR5+0x11b00], R80 ;  /* 0x011b005045007988 */ /* 0x0001e80008000405 */
[----:B------:R-:W-:Y:S04]  /*24460*/  STS.U16 [R69+UR5+0x19b00], R83 ;  /* 0x019b005345007988 */ /* 0x000fe80008000405 */
[----:B------:R0:W-:Y:S04]  /*24470*/  STS.U16 [R69+UR5+0x11f00], R82 ;  /* 0x011f005245007988 */ /* 0x0001e80008000405 */
[----:B------:R0:W-:Y:S04]  /*24480*/  STS.U16 [R69+UR5+0x19f00], R84 ;  /* 0x019f005445007988 */ /* 0x0001e80008000405 */
[----:B--2---:R-:W2:Y:S04]  /*24490*/  @!P3 LDG.E.U16 R161, desc[UR16][R48.64] ;  /* 0x0000001030a1b981 */ /* 0x004ea8000c1e1500 */
[----:B------:R0:W5:Y:S02]  /*244a0*/  LDL.LU.64 R48, [R1+0x1068] ;  /* 0x0010680001307983 */ /* 0x0001640000300a00 */
[----:B0-----:R-:W-:-:S02]  /*244b0*/  PRMT R165, RZ, 0x7610, R165 ;  /* 0x00007610ffa57816 */ /* 0x001fc400000000a5 */
[----:B------:R-:W-:-:S04]  /*244c0*/  PRMT R164, RZ, 0x7610, R164 ;  /* 0x00007610ffa47816 */ /* 0x000fc800000000a4 */
[----:B----4-:R-:W4:Y:S04]  /*244d0*/  @!P3 LDG.E.U16 R165, desc[UR16][R50.64] ;  /* 0x0000001032a5b981 */ /* 0x010f28000c1e1500 */
[----:B------:R-:W2:Y:S04]  /*244e0*/  @!P3 LDG.E.U16 R164, desc[UR16][R52.64] ;  /* 0x0000001034a4b981 */ /* 0x000ea8000c1e1500 */
[----:B------:R0:W5:Y:S04]  /*244f0*/  LDL.LU.64 R50, [R1+0x1060] ;  /* 0x0010600001327983 */ /* 0x0001680000300a00 */
[----:B------:R0:W5:Y:S04]  /*24500*/  LDL.LU.64 R52, [R1+0x1058] ;  /* 0x0010580001347983 */ /* 0x0001680000300a00 */
[----:B------:R-:W2:Y:S04]  /*24510*/  LDL.LU R71, [R1+0xb94] ;  /* 0x000b940001477983 */ /* 0x000ea80000300800 */
[----:B------:R-:W3:Y:S04]  /*24520*/  LDL.LU R72, [R1+0xb90] ;  /* 0x000b900001487983 */ /* 0x000ee80000300800 */
[----:B------:R-:W4:Y:S04]  /*24530*/  LDL.LU R73, [R1+0xb8c] ;  /* 0x000b8c0001497983 */ /* 0x000f280000300800 */
[----:B------:R-:W4:Y:S04]  /*24540*/  LDL.LU R74, [R1+0xb88] ;  /* 0x000b8800014a7983 */ /* 0x000f280000300800 */
[----:B------:R-:W4:Y:S04]  /*24550*/  LDL.LU R75, [R1+0xb84] ;  /* 0x000b8400014b7983 */ /* 0x000f280000300800 */
[----:B-1----:R-:W4:Y:S04]  /*24560*/  LDL.LU R76, [R1+0xb80] ;  /* 0x000b8000014c7983 */ /* 0x002f280000300800 */
        /* <DEDUP_REMOVED lines=9> */
[----:B------:R0:W-:Y:S04]  /*24600*/  STS.U16 [R69+UR5+0x1a300], R56 ;  /* 0x01a3003845007988 */ /* 0x0001e80008000405 */
[----:B------:R0:W-:Y:S04]  /*24610*/  STS.U16 [R69+UR5+0x12700], R57 ;  /* 0x0127003945007988 */ /* 0x0001e80008000405 */
[----:B-1----:R1:W5:Y:S04]  /*24620*/  LDL.LU R55, [R1+0x1050] ;  /* 0x0010500001377983 */ /* 0x0023680000300800 */
[----:B------:R1:W-:Y:S04]  /*24630*/  STS.U16 [R69+UR5+0x1a700], R58 ;  /* 0x01a7003a45007988 */ /* 0x0003e80008000405 */
[----:B0-----:R0:W5:Y:S04]  /*24640*/  LDL.LU R56, [R1+0x104c] ;  /* 0x00104c0001387983 */ /* 0x0011680000300800 */
[----:B------:R0:W-:Y:S04]  /*24650*/  STS.U16 [R69+UR5+0x12b00], R59 ;  /* 0x012b003b45007988 */ /* 0x0001e80008000405 */
[----:B------:R0:W5:Y:S04]  /*24660*/  LDL.LU R57, [R1+0x1048] ;  /* 0x0010480001397983 */ /* 0x0001680000300800 */
        /* <DEDUP_REMOVED lines=16> */
[----:B------:R0:W5:Y:S01]  /*24770*/  LDL.LU R66, [R1+0x1024] ;  /* 0x0010240001427983 */ /* 0x0001620000300800 */
[----:B-1----:R-:W-:-:S03]  /*24780*/  LOP3.LUT R102, R0, 0x70, RZ, 0x3c, !PT ;  /* 0x0000007000667812 */ /* 0x002fc600078e3cff */
[----:B------:R1:W-:Y:S04]  /*24790*/  STS.U16 [R69+UR5+0x1bb00], R67 ;  /* 0x01bb004345007988 */ /* 0x0003e80008000405 */
[----:B------:R0:W-:Y:S04]  /*247a0*/  STS.U16 [R69+UR5+0x13f00], R68 ;  /* 0x013f004445007988 */ /* 0x0001e80008000405 */
[----:B------:R0:W-:Y:S04]  /*247b0*/  STS.U16 [R69+UR5+0x1bf00], R70 ;  /* 0x01bf004645007988 */ /* 0x0001e80008000405 */
[----:B-1----:R1:W5:Y:S04]  /*247c0*/  LDL.LU R67, [R1+0x1020] ;  /* 0x0010200001437983 */ /* 0x0023680000300800 */
[----:B0-----:R1:W5:Y:S04]  /*247d0*/  LDL.LU R68, [R1+0x101c] ;  /* 0x00101c0001447983 */ /* 0x0013680000300800 */
[----:B------:R1:W5:Y:S04]  /*247e0*/  LDL.LU R69, [R1+0x1018] ;  /* 0x0010180001457983 */ /* 0x0003680000300800 */
[----:B------:R1:W5:Y:S04]  /*247f0*/  LDL.LU R70, [R1+0x1014] ;  /* 0x0010140001467983 */ /* 0x0003680000300800 */
[----:B--2---:R0:W-:Y:S04]  /*24800*/  STS.U16 [R102+UR5+0x10380], R71 ;  /* 0x0103804766007988 */ /* 0x0041e80008000405 */
[----:B---3--:R2:W-:Y:S04]  /*24810*/  STS.U16 [R102+UR5+0x18380], R72 ;  /* 0x0183804866007988 */ /* 0x0085e80008000405 */
[----:B----4-:R3:W-:Y:S04]  /*24820*/  STS.U16 [R102+UR5+0x10780], R73 ;  /* 0x0107804966007988 */ /* 0x0107e80008000405 */
[----:B0-----:R1:W5:Y:S04]  /*24830*/  LDL.LU R71, [R1+0x1010] ;  /* 0x0010100001477983 */ /* 0x0013680000300800 */
[----:B--2---:R1:W5:Y:S04]  /*24840*/  LDL.LU R72, [R1+0x100c] ;  /* 0x00100c0001487983 */ /* 0x0043680000300800 */
[----:B---3--:R1:W5:Y:S04]  /*24850*/  LDL.LU R73, [R1+0x1008] ;  /* 0x0010080001497983 */ /* 0x0083680000300800 */
[----:B------:R0:W-:Y:S04]  /*24860*/  STS.U16 [R102+UR5+0x18780], R74 ;  /* 0x0187804a66007988 */ /* 0x0001e80008000405 */
[----:B------:R2:W-:Y:S04]  /*24870*/  STS.U16 [R102+UR5+0x10b80], R75 ;  /* 0x010b804b66007988 */ /* 0x0005e80008000405 */
[----:B------:R3:W-:Y:S04]  /*24880*/  STS.U16 [R102+UR5+0x18b80], R76 ;  /* 0x018b804c66007988 */ /* 0x0007e80008000405 */
        /* <DEDUP_REMOVED lines=53> */
[----:B0-----:R1:W5:Y:S04]  /*24be0*/  LDL.LU R101, [R1+0xf98] ;  /* 0x000f980001657983 */ /* 0x0013680000300800 */
[----:B--2---:R1:W5:Y:S04]  /*24bf0*/  LDL.LU R102, [R1+0xf94] ;  /* 0x000f940001667983 */ /* 0x0043680000300800 */
[----:B------:R-:W2:Y:S04]  /*24c00*/  LDL.LU R2, [R1+0xf90] ;  /* 0x000f900001027983 */ /* 0x000ea80000300800 */
[----:B--2---:R0:W-:Y:S04]  /*24c10*/  STS.U16 [R2+UR5+0x25000], R116 ;  /* 0x0250007402007988 */ /* 0x0041e80008000405 */
[----:B------:R2:W-:Y:S01]  /*24c20*/  STS.U16 [R2+UR5+0x24000], R103 ;  /* 0x0240006702007988 */ /* 0x0005e20008000405 */
[----:B0-----:R-:W-:-:S03]  /*24c30*/  LOP3.LUT R116, R2, 0x10, RZ, 0x3c, !PT ;  /* 0x0000001002747812 */ /* 0x001fc600078e3cff */
        /* <DEDUP_REMOVED lines=11> */
[----:B--2---:R1:W5:Y:S04]  /*24cf0*/  LDL.LU R103, [R1+0xf8c] ;  /* 0x000f8c0001677983 */ /* 0x0043680000300800 */
[----:B0-----:R1:W5:Y:S01]  /*24d00*/  LDL.LU R104, [R1+0xf88] ;  /* 0x000f880001687983 */ /* 0x0013620000300800 */
[----:B---3--:R-:W-:-:S03]  /*24d10*/  LOP3.LUT R124, R2, 0x20, RZ, 0x3c, !PT ;  /* 0x00000020027c7812 */ /* 0x008fc600078e3cff */
[----:B------:R-:W-:Y:S04]  /*24d20*/  STS.U16 [R116+UR5+0x25480], R114 ;  /* 0x0254807274007988 */ /* 0x000fe80008000405 */
[----:B------:R1:W5:Y:S04]  /*24d30*/  LDL.LU R105, [R1+0xf84] ;  /* 0x000f840001697983 */ /* 0x0003680000300800 */
        /* <DEDUP_REMOVED lines=12> */
[----:B------:R0:W-:Y:S04]  /*24e00*/  STS.U16 [R124+UR5+0x25100], R132 ;  /* 0x025100847c007988 */ /* 0x0001e80008000405 */
[----:B------:R1:W5:Y:S04]  /*24e10*/  LDL.LU R112, [R1+0xf68] ;  /* 0x000f680001707983 */ /* 0x0003680000300800 */
[----:B------:R1:W5:Y:S01]  /*24e20*/  LDL.LU R113, [R1+0xf64] ;  /* 0x000f640001717983 */ /* 0x0003620000300800 */
[----:B0-----:R-:W-:-:S03]  /*24e30*/  LOP3.LUT R132, R2, 0x30, RZ, 0x3c, !PT ;  /* 0x0000003002847812 */ /* 0x001fc600078e3cff */
[----:B------:R1:W5:Y:S04]  /*24e40*/  LDL.LU R114, [R1+0xf60] ;  /* 0x000f600001727983 */ /* 0x0003680000300800 */
[----:B------:R0:W-:Y:S04]  /*24e50*/  STS.U16 [R124+UR5+0x25500], R122 ;  /* 0x0255007a7c007988 */ /* 0x0001e80008000405 */
[----:B------:R1:W5:Y:S04]  /*24e60*/  LDL.LU R115, [R1+0xf5c] ;  /* 0x000f5c0001737983 */ /* 0x0003680000300800 */
[----:B------:R2:W-:Y:S04]  /*24e70*/  STS.U16 [R124+UR5+0x25900], R123 ;  /* 0x0259007b7c007988 */ /* 0x0005e80008000405 */
        /* <DEDUP_REMOVED lines=12> */
[----:B0-----:R1:W5:Y:S04]  /*24f40*/  LDL.LU R122, [R1+0xf40] ;  /* 0x000f4000017a7983 */ /* 0x0013680000300800 */
[----:B--2---:R1:W5:Y:S01]  /*24f50*/  LDL.LU R123, [R1+0xf3c] ;  /* 0x000f3c00017b7983 */ /* 0x0043620000300800 */
[----:B---3--:R-:W-:-:S03]  /*24f60*/  LOP3.LUT R140, R2, 0x40, RZ, 0x3c, !PT ;  /* 0x00000040028c7812 */ /* 0x008fc600078e3cff */
[----:B------:R1:W5:Y:S04]  /*24f70*/  LDL.LU R124, [R1+0xf38] ;  /* 0x000f3800017c7983 */ /* 0x0003680000300800 */
[----:B------:R0:W-:Y:S04]  /*24f80*/  STS.U16 [R132+UR5+0x25580], R130 ;  /* 0x0255808284007988 */ /* 0x0001e80008000405 */
        /* <DEDUP_REMOVED lines=10> */
[----:B0-----:R1:W5:Y:S04]  /*25030*/  LDL.LU R130, [R1+0xf20] ;  /* 0x000f200001827983 */ /* 0x0013680000300800 */
[----:B------:R-:W-:Y:S04]  /*25040*/  STS.U16 [R140+UR5+0x24e00], R137 ;  /* 0x024e00898c007988 */ /* 0x000fe80008000405 */
[----:B--2---:R1:W5:Y:S04]  /*25050*/  LDL.LU R131, [R1+0xf1c] ;  /* 0x000f1c0001837983 */ /* 0x0043680000300800 */
[----:B------:R0:W-:Y:S04]  /*25060*/  STS.U16 [R140+UR5+0x25200], R148 ;  /* 0x025200948c007988 */ /* 0x0001e80008000405 */
[----:B---3--:R1:W5:Y:S04]  /*25070*/  LDL.LU R132, [R1+0xf18] ;  /* 0x000f180001847983 */ /* 0x0083680000300800 */
[----:B------:R1:W5:Y:S01]  /*25080*/  LDL.LU R133, [R1+0xf14] ;  /* 0x000f140001857983 */ /* 0x0003620000300800 */
[----:B0-----:R-:W-:-:S03]  /*25090*/  LOP3.LUT R148, R2, 0x50, RZ, 0x3c, !PT ;  /* 0x0000005002947812 */ /* 0x001fc600078e3cff */
[----:B------:R1:W5:Y:S04]  /*250a0*/  LDL.LU R134, [R1+0xf10] ;  /* 0x000f100001867983 */ /* 0x0003680000300800 */
[----:B------:R0:W-:Y:S04]  /*250b0*/  STS.U16 [R140+UR5+0x25600], R138 ;  /* 0x0256008a8c007988 */ /* 0x0001e80008000405 */
[----:B------:R1:W5:Y:S04]  /*250c0*/  LDL.LU R135, [R1+0xf0c] ;  /* 0x000f0c0001877983 */ /* 0x0003680000300800 */
[----:B------:R2:W-:Y:S04]  /*250d0*/  STS.U16 [R140+UR5+0x25a00], R139 ;  /* 0x025a008b8c007988 */ /* 0x0005e80008000405 */
[----:B------:R1:W5:Y:S04]  /*250e0*/  LDL.LU R136, [R1+0xf08] ;  /* 0x000f080001887983 */ /* 0x0003680000300800 */
[----:B------:R3:W-:Y:S04]  /*250f0*/  STS.U16 [R140+UR5+0x25e00], R141 ;  /* 0x025e008d8c007988 */ /* 0x0007e80008000405 */
[----:B------:R1:W5:Y:S04]  /*25100*/  LDL.LU R137, [R1+0xf04] ;  /* 0x000f040001897983 */ /* 0x0003680000300800 */
[----:B------:R4:W-:Y:S04]  /*25110*/  STS.U16 [R148+UR5+0x24280], R142 ;  /* 0x0242808e94007988 */ /* 0x0009e80008000405 */
[----:B0-----:R1:W5:Y:S04]  /*25120*/  LDL.LU R138, [R1+0xf00] ;  /* 0x000f0000018a7983 */ /* 0x0013680000300800 */
[----:B------:R0:W-:Y:S04]  /*25130*/  STS.U16 [R148+UR5+0x24680], R143 ;  /* 0x0246808f94007988 */ /* 0x0001e80008000405 */
[----:B--2---:R1:W5:Y:S04]  /*25140*/  LDL.LU R139, [R1+0xefc] ;  /* 0x000efc00018b7983 */ /* 0x0043680000300800 */
[----:B------:R-:W-:Y:S04]  /*25150*/  STS.U16 [R148+UR5+0x24a80], R144 ;  /* 0x024a809094007988 */ /* 0x000fe80008000405 */
[----:B---3--:R1:W5:Y:S04]  /*25160*/  LDL.LU R140, [R1+0xef8] ;  /* 0x000ef800018c7983 */ /* 0x0083680000300800 */
[----:B------:R-:W-:Y:S04]  /*25170*/  STS.U16 [R148+UR5+0x24e80], R145 ;  /* 0x024e809194007988 */ /* 0x000fe80008000405 */
[----:B------:R1:W5:Y:S04]  /*25180*/  LDL.LU R141, [R1+0xef4] ;  /* 0x000ef400018d7983 */ /* 0x0003680000300800 */
[----:B------:R2:W-:Y:S04]  /*25190*/  STS.U16 [R148+UR5+0x25280], R156 ;  /* 0x0252809c94007988 */ /* 0x0005e80008000405 */
[----:B----4-:R1:W5:Y:S04]  /*251a0*/  LDL.LU R142, [R1+0xef0] ;  /* 0x000ef000018e7983 */ /* 0x0103680000300800 */
[----:B0-----:R1:W5:Y:S01]  /*251b0*/  LDL.LU R143, [R1+0xeec] ;  /* 0x000eec00018f7983 */ /* 0x0013620000300800 */
[----:B--2---:R-:W-:-:S03]  /*251c0*/  LOP3.LUT R156, R2, 0x60, RZ, 0x3c, !PT ;  /* 0x00000060029c7812 */ /* 0x004fc600078e3cff */
[----:B------:R1:W5:Y:S04]  /*251d0*/  LDL.LU R144, [R1+0xee8] ;  /* 0x000ee80001907983 */ /* 0x0003680000300800 */
[----:B------:R0:W-:Y:S04]  /*251e0*/  STS.U16 [R148+UR5+0x25680], R146 ;  /* 0x0256809294007988 */ /* 0x0001e80008000405 */
[----:B------:R1:W5:Y:S04]  /*251f0*/  LDL.LU R145, [R1+0xee4] ;  /* 0x000ee40001917983 */ /* 0x0003680000300800 */
[----:B------:R2:W-:Y:S04]  /*25200*/  STS.U16 [R148+UR5+0x25a80], R147 ;  /* 0x025a809394007988 */ /* 0x0005e80008000405 */
[----:B0-----:R1:W5:Y:S04]  /*25210*/  LDL.LU R146, [R1+0xee0] ;  /* 0x000ee00001927983 */ /* 0x0013680000300800 */
[----:B------:R0:W-:Y:S04]  /*25220*/  STS.U16 [R148+UR5+0x25e80], R149 ;  /* 0x025e809594007988 */ /* 0x0001e80008000405 */
[----:B--2---:R1:W5:Y:S04]  /*25230*/  LDL.LU R147, [R1+0xedc] ;  /* 0x000edc0001937983 */ /* 0x0043680000300800 */
[----:B------:R2:W-:Y:S04]  /*25240*/  STS.U16 [R156+UR5+0x24300], R150 ;  /* 0x024300969c007988 */ /* 0x0005e80008000405 */
[----:B0-----:R1:W5:Y:S04]  /*25250*/  LDL.LU R148, [R1+0xed8] ;  /* 0x000ed80001947983 */ /* 0x0013680000300800 */
[----:B------:R0:W-:Y:S04]  /*25260*/  STS.U16 [R156+UR5+0x24700], R151 ;  /* 0x024700979c007988 */ /* 0x0001e80008000405 */
[----:B------:R1:W5:Y:S04]  /*25270*/  LDL.LU R149, [R1+0xed4] ;  /* 0x000ed40001957983 */ /* 0x0003680000300800 */
[----:B------:R3:W-:Y:S04]  /*25280*/  STS.U16 [R156+UR5+0x24b00], R152 ;  /* 0x024b00989c007988 */ /* 0x0007e80008000405 */
[----:B--2---:R1:W5:Y:S04]  /*25290*/  LDL.LU R150, [R1+0xed0] ;  /* 0x000ed00001967983 */ /* 0x0043680000300800 */
[----:B------:R2:W-:Y:S04]  /*252a0*/  STS.U16 [R156+UR5+0x24f00], R153 ;  /* 0x024f00999c007988 */ /* 0x0005e80008000405 */
[----:B0-----:R1:W5:Y:S04]  /*252b0*/  LDL.LU R151, [R1+0xecc] ;  /* 0x000ecc0001977983 */ /* 0x0013680000300800 */
[----:B------:R0:W-:Y:S04]  /*252c0*/  STS.U16 [R156+UR5+0x25300], R162 ;  /* 0x025300a29c007988 */ /* 0x0001e80008000405 */
[----:B---3--:R1:W5:Y:S04]  /*252d0*/  LDL.LU R152, [R1+0xec8] ;  /* 0x000ec80001987983 */ /* 0x0083680000300800 */
[----:B--2---:R1:W5:Y:S01]  /*252e0*/  LDL.LU R153, [R1+0xec4] ;  /* 0x000ec40001997983 */ /* 0x0043620000300800 */
[----:B0-----:R-:W-:-:S03]  /*252f0*/  LOP3.LUT R162, R2, 0x70, RZ, 0x3c, !PT ;  /* 0x0000007002a27812 */ /* 0x001fc600078e3cff */
[----:B------:R0:W-:Y:S04]  /*25300*/  STS.U16 [R156+UR5+0x25700], R154 ;  /* 0x0257009a9c007988 */ /* 0x0001e80008000405 */
[----:B------:R2:W-:Y:S04]  /*25310*/  STS.U16 [R156+UR5+0x25b00], R155 ;  /* 0x025b009b9c007988 */ /* 0x0005e80008000405 */
[----:B------:R3:W-:Y:S04]  /*25320*/  STS.U16 [R156+UR5+0x25f00], R157 ;  /* 0x025f009d9c007988 */ /* 0x0007e80008000405 */
[----:B0-----:R1:W5:Y:S04]  /*25330*/  LDL.LU R154, [R1+0xec0] ;  /* 0x000ec000019a7983 */ /* 0x0013680000300800 */
[----:B--2---:R1:W5:Y:S04]  /*25340*/  LDL.LU R155, [R1+0xebc] ;  /* 0x000ebc00019b7983 */ /* 0x0043680000300800 */
[----:B---3--:R1:W5:Y:S04]  /*25350*/  LDL.LU R156, [R1+0xeb8] ;  /* 0x000eb800019c7983 */ /* 0x0083680000300800 */
[----:B------:R1:W5:Y:S04]  /*25360*/  LDL.LU R157, [R1+0xeb4] ;  /* 0x000eb400019d7983 */ /* 0x0003680000300800 */
        /* <DEDUP_REMOVED lines=13> */
[----:B------:R2:W-:Y:S01]  /*25440*/  STS.U16 [R162+UR5+0x25f80], R3 ;  /* 0x025f8003a2007988 */ /* 0x0005e20008000405 */
[----:B------:R3:W-:Y:S06]  /*25450*/  MEMBAR.ALL.CTA ;  /* 0x0000000000007992 */ /* 0x0007ec0000008000 */
[----:B---3--:R-:W3:Y:S04]  /*25460*/  FENCE.VIEW.ASYNC.S ;  /* 0x00000000000073c6 */ /* 0x008ee80000000000 */
[----:B0-----:R1:W5:Y:S04]  /*25470*/  LDL.LU R163, [R1+0xe98] ;  /* 0x000e980001a37983 */ /* 0x0013680000300800 */
[----:B--2---:R1:W5:Y:S04]  /*25480*/  LDL.LU R162, [R1+0xe94] ;  /* 0x000e940001a27983 */ /* 0x0043680000300800 */
[----:B------:R1:W5:Y:S01]  /*25490*/  LDL.LU R3, [R1+0xe90] ;  /* 0x000e900001037983 */ /* 0x0003620000300800 */
[----:B------:R-:W-:-:S04]  /*254a0*/  ULEA UR8, UR11, UR5, 0x3 ;  /* 0x000000050b087291 */ /* 0x000fc8000f8e18ff */
[----:B------:R-:W-:Y:S01]  /*254b0*/  UIADD3 UR8, UPT, UPT, UR8, 0x28000, URZ ;  /* 0x0002800008087890 */ /* 0x000fe2000fffe0ff */
[----:B---3--:R-:W-:Y:S06]  /*254c0*/  BAR.SYNC.DEFER_BLOCKING 0x0 ;  /* 0x0000000000007b1d */ /* 0x008fec0000010000 */
[----:B------:R-:W-:Y:S05]  /*254d0*/  @P1 BRA `(.L_x_9) ;  /* 0x0000000000dc1947 */ /* 0x000fea0003800000 */
[----:B------:R0:W-:Y:S01]  /*254e0*/  STL [R1+0xe94], R2 ;  /* 0x000e940201007387 */ /* 0x0001e20000100800 */
[----:B------:R-:W-:Y:S01]  /*254f0*/  UMOV UR70, 0x0 ;  /* 0x0000000000467882 */ /* 0x000fe20000000000 */
[----:B------:R-:W-:Y:S01]  /*25500*/  UMOV UR71, 0x8108490 ;  /* 0x0810849000477882 */ /* 0x000fe20000000000 */
[----:B------:R-:W-:Y:S01]  /*25510*/  UMOV UR15, 0x40004040 ;  /* 0x40004040000f7882 */ /* 0x000fe20000000000 */
[----:B------:R2:W-:Y:S01]  /*25520*/  STL [R1+0xe90], R0 ;  /* 0x000e900001007387 */ /* 0x0005e20000100800 */
[----:B------:R-:W-:Y:S01]  /*25530*/  UMOV UR72, 0x0 ;  /* 0x0000000000487882 */ /* 0x000fe20000000000 */
[----:B------:R-:W-:Y:S01]  /*25540*/  UMOV UR73, 0x8108490 ;  /* 0x0810849000497882 */ /* 0x000fe20000000000 */
[----:B------:R-:W-:Y:S01]  /*25550*/  UMOV UR62, 0x0 ;  /* 0x00000000003e7882 */ /* 0x000fe20000000000 */
[----:B------:R-:W-:Y:S01]  /*25560*/  UMOV UR63, 0x8108490 ;  /* 0x08108490003f7882 */ /* 0x000fe20000000000 */
[----:B------:R-:W-:Y:S01]  /*25570*/  UTCHMMA gdesc[UR14], gdesc[UR60], tmem[UR6], tmem[UR70], idesc[UR71], UPT ;  /* 0x00ff463c0e0075ea */ /* 0x000fe2000b800006 */
[----:B0-----:R-:W-:Y:S01]  /*25580*/  MOV.SPILL R2, UR17 ;  /* 0x0000001100027c02 */ /* 0x001fe20009000f00 */
[----:B------:R-:W-:Y:S01]  /*25590*/  UMOV UR17, 0x8108490 ;  /* 0x0810849000117882 */ /* 0x000fe20000000000 */
[----:B------:R-:W-:Y:S01]  /*255a0*/  UTCHMMA gdesc[UR12], gdesc[UR18], tmem[UR6], tmem[UR72], idesc[UR73], UPT ;  /* 0x00ff48120c0075ea */ /* 0x000fe2000b800006 */
[----:B------:R-:W-:Y:S01]  /*255b0*/  UTCHMMA gdesc[UR20], gdesc[UR22], tmem[UR6], tmem[UR62], idesc[UR63], UPT ;  /* 0x00ff3e16140075ea */ /* 0x000fe2000b800006 */
[----:B--2---:R-:W-:Y:S01]  /*255c0*/  MOV.SPILL R0, UR16 ;  /* 0x0000001000007c02 */ /* 0x004fe20009000f00 */
[----:B------:R-:W-:Y:S01]  /*255d0*/  UMOV UR16, 0x0 ;  /* 0x0000000000107882 */ /* 0x000fe20000000000 */
[----:B------:R-:W-:Y:S01]  /*255e0*/  UMOV UR64, 0x0 ;  /* 0x0000000000407882 */ /* 0x000fe20000000000 */
[----:B------:R0:W-:Y:S01]  /*255f0*/  UTCHMMA gdesc[UR24], gdesc[UR26], tmem[UR6], tmem[UR16], idesc[UR17], UPT ;  /* 0x00ff101a180075ea */ /* 0x0001e2000b800006 */
[----:B------:R-:W-:Y:S01]  /*25600*/  UMOV UR65, 0x8108490 ;  /* 0x0810849000417882 */ /* 0x000fe20000000000 */
[----:B------:R-:W-:-:S02]  /*25610*/  UIADD3 UR76, UPT, UPT, UR6, 0x40, URZ ;  /* 0x00000040064c7890 */ /* 0x000fc4000fffe0ff */
[----:B------:R-:W-:Y:S01]  /*25620*/  UTCHMMA gdesc[UR28], gdesc[UR30], tmem[UR6], tmem[UR64], idesc[UR65], UPT ;  /* 0x00ff401e1c0075ea */ /* 0x000fe2000b800006 */
[----:B------:R-:W-:Y:S01]  /*25630*/  UMOV UR66, 0x0 ;  /* 0x0000000000427882 */ /* 0x000fe20000000000 */
[----:B------:R-:W-:Y:S01]  /*25640*/  UMOV UR67, 0x8108490 ;  /* 0x0810849000437882 */ /* 0x000fe20000000000 */
[----:B------:R-:W-:Y:S02]  /*25650*/  UIADD3 UR77, UPT, UPT, UR6, 0x40, URZ ;  /* 0x00000040064d7890 */ /* 0x000fe4000fffe0ff */
[----:B------:R-:W-:Y:S01]  /*25660*/  UTCHMMA gdesc[UR32], gdesc[UR34], tmem[UR6], tmem[UR66], idesc[UR67], UPT ;  /* 0x00ff4222200075ea */ /* 0x000fe2000b800006 */
[----:B------:R-:W-:Y:S01]  /*25670*/  UMOV UR74, 0x0 ;  /* 0x00000000004a7882 */ /* 0x000fe20000000000 */
[----:B------:R-:W-:Y:S01]  /*25680*/  UMOV UR75, 0x8108490 ;  /* 0x08108490004b7882 */ /* 0x000fe20000000000 */
[----:B0-----:R-:W-:Y:S01]  /*25690*/  R2UR.FILL UR17, R2 ;  /* 0x00000000021172ca */ /* 0x001fe200004e0000 */
[----:B------:R-:W-:Y:S01]  /*256a0*/  UIADD3 UR4, UPT, UPT, UR6, 0x40, URZ ;  /* 0x0000004006047890 */ /* 0x000fe2000fffe0ff */
[----:B------:R0:W5:Y:S01]  /*256b0*/  LDL.LU R2, [R1+0xe94] ;  /* 0x000e940001027983 */ /* 0x0001620000300800 */
[----:B------:R-:W-:Y:S01]  /*256c0*/  R2UR.FILL UR16, R0 ;  /* 0x00000000001072ca */ /* 0x000fe200004e0000 */
[----:B------:R-:W-:Y:S01]  /*256d0*/  UMOV UR68, 0x0 ;  /* 0x0000000000447882 */ /* 0x000fe20000000000 */
[----:B------:R-:W-:Y:S01]  /*256e0*/  UMOV UR69, 0x8108490 ;  /* 0x0810849000457882 */ /* 0x000fe20000000000 */
[----:B------:R0:W5:Y:S01]  /*256f0*/  LDL.LU R0, [R1+0xe90] ;  /* 0x000e900001007983 */ /* 0x0001620000300800 */
[----:B------:R-:W-:-:S02]  /*25700*/  UIADD3 UR10, UPT, UPT, UR6, 0x40, URZ ;  /* 0x00000040060a7890 */ /* 0x000fc4000fffe0ff */
[----:B------:R-:W-:Y:S02]  /*25710*/  UIADD3 UR15, UPT, UPT, UR6, 0x40, URZ ;  /* 0x00000040060f7890 */ /* 0x000fe4000fffe0ff */
[----:B------:R2:W-:Y:S01]  /*25720*/  UTCHMMA gdesc[UR36], gdesc[UR38], tmem[UR6], tmem[UR74], idesc[UR75], UPT ;  /* 0x00ff4a26240075ea */ /* 0x0005e2000b800006 */
[----:B------:R-:W-:Y:S01]  /*25730*/  UTCHMMA gdesc[UR40], gdesc[UR42], tmem[UR6], tmem[UR68], idesc[UR69], UPT ;  /* 0x00ff442a280075ea */ /* 0x000fe2000b800006 */
[----:B------:R-:W-:Y:S01]  /*25740*/  UTCHMMA gdesc[UR44], gdesc[UR60], tmem[UR76], tmem[UR70], idesc[UR71], UPT ;  /* 0x00ff463c2c0075ea */ /* 0x000fe2000b80004c */
[----:B------:R3:W-:Y:S01]  /*25750*/  UTCHMMA gdesc[UR46], gdesc[UR18], tmem[UR77], tmem[UR72], idesc[UR73], UPT ;  /* 0x00ff48122e0075ea */ /* 0x0007e2000b80004d */
[----:B------:R0:W-:Y:S01]  /*25760*/  UTCHMMA gdesc[UR48], gdesc[UR22], tmem[UR4], tmem[UR62], idesc[UR63], UPT ;  /* 0x00ff3e16300075ea */ /* 0x0001e2000b800004 */
[----:B------:R0:W-:Y:S02]  /*25770*/  UTCHMMA gdesc[UR50], gdesc[UR26], tmem[UR10], tmem[UR64], idesc[UR65], UPT ;  /* 0x00ff401a320075ea */ /* 0x0001e4000b80000a */
[----:B------:R0:W-:Y:S01]  /*25780*/  UTCHMMA gdesc[UR52], gdesc[UR30], tmem[UR15], tmem[UR66], idesc[UR67], UPT ;  /* 0x00ff421e340075ea */ /* 0x0001e2000b80000f */
[----:B--2---:R-:W-:-:S02]  /*25790*/  UIADD3 UR74, UPT, UPT, UR6, 0x40, URZ ;  /* 0x00000040064a7890 */ /* 0x004fc4000fffe0ff */
[----:B------:R-:W-:Y:S01]  /*257a0*/  UIADD3 UR75, UPT, UPT, UR6, 0x40, URZ ;  /* 0x00000040064b7890 */ /* 0x000fe2000fffe0ff */
[----:B---3--:R-:W-:Y:S01]  /*257b0*/  UMOV UR72, UR8 ;  /* 0x0000000800487c82 */ /* 0x008fe20008000000 */
[----:B------:R-:W-:Y:S02]  /*257c0*/  UMOV UR73, URZ ;  /* 0x000000ff00497c82 */ /* 0x000fe40008000000 */
[----:B------:R-:W-:Y:S01]  /*257d0*/  UMOV UR77, UR72 ;  /* 0x00000048004d7c82 */ /* 0x000fe20008000000 */
[----:B------:R-:W-:Y:S01]  /*257e0*/  UMOV UR72, 0x0 ;  /* 0x0000000000487882 */ /* 0x000fe20000000000 */
[----:B------:R-:W-:Y:S01]  /*257f0*/  UMOV UR73, 0x8108490 ;  /* 0x0810849000497882 */ /* 0x000fe20000000000 */
[----:B------:R0:W-:Y:S02]  /*25800*/  UTCHMMA gdesc[UR54], gdesc[UR34], tmem[UR74], tmem[UR68], idesc[UR69], UPT ;  /* 0x00ff4422360075ea */ /* 0x0001e4000b80004a */
[----:B------:R0:W-:Y:S01]  /*25810*/  UTCHMMA gdesc[UR56], gdesc[UR38], tmem[UR75], tmem[UR70], idesc[UR71], UPT ;  /* 0x00ff4626380075ea */ /* 0x0001e2000b80004b */
[----:B------:R0:W-:Y:S01]  /*25820*/  UTCHMMA gdesc[UR58], gdesc[UR42], tmem[UR76], tmem[UR72], idesc[UR73], UPT ;  /* 0x00ff482a3a0075ea */ /* 0x0001e2000b80004c */
[----:B------:R0:W-:Y:S01]  /*25830*/  UTCBAR [UR77], URZ ;  /* 0x000000ff4d0073e9 */ /* 0x0001e200080000ff */
[----:B------:R-:W-:Y:S01]  /*25840*/  NOP ;  /* 0x0000000000007918 */ /* 0x000fe20000000000 */
.L_x_9:
[----:B-----5:R2:W-:Y:S04]  /*25850*/  STL [R1+0xe94], R2 ;  /* 0x000e940201007387 */ /* 0x0205e80000100800 */
[----:B--2---:R-:W2:Y:S04]  /*25860*/  LDL R2, [R1+0xe70] ;  /* 0x000e700001027983 */ /* 0x004ea80000100800 */
[----:B------:R3:W-:Y:S04]  /*25870*/  STL [R1+0xe90], R0 ;  /* 0x000e900001007387 */ /* 0x0007e80000100800 */
[----:B---3--:R-:W2:Y:S01]  /*25880*/  LDL R0, [R1+0x590] ;  /* 0x0005900001007983 */ /* 0x008ea20000100800 */
[----:B------:R-:W-:-:S04]  /*25890*/  UIADD3 UR11, UPT, UPT, UR11, 0x1, URZ ;  /* 0x000000010b0b7890 */ /* 0x000fc8000fffe0ff */
[----:B------:R-:W-:-:S04]  /*258a0*/  UISETP.GT.AND UP1, UPT, UR11, 0x1, UPT ;  /* 0x000000010b00788c */ /* 0x000fc8000bf24270 */
[----:B0-----:R-:W-:Y:S02]  /*258b0*/  USEL UR4, URZ, 0x1, !UP1 ;  /* 0x00000001ff047887 */ /* 0x001fe4000c800000 */
[----:B------:R-:W-:Y:S01]  /*258c0*/  USEL UR11, UR11, URZ, !UP1 ;  /* 0x000000ff0b0b7287 */ /* 0x000fe2000c800000 */
[----:B--2---:R-:W-:Y:S02]  /*258d0*/  ISETP.NE.U32.AND P0, PT, R0, R2, PT ;  /* 0x000000020000720c */ /* 0x004fe40003f05070 */
[----:B------:R0:W5:Y:S04]  /*258e0*/  LDL.LU R2, [R1+0xe94] ;  /* 0x000e940001027983 */ /* 0x0001680000300800 */
[----:B------:R0:W5:Y:S01]  /*258f0*/  LDL.LU R0, [R1+0xe90] ;  /* 0x000e900001007983 */ /* 0x0001620000300800 */
[----:B------:R-:W-:-:S03]  /*25900*/  ULOP3.LUT UR10, UR9, UR4, URZ, 0x3c, !UPT ;  /* 0x00000004090a7292 */ /* 0x000fc6000f8e3cff */
[----:B------:R-:W-:-:S04]  /*25910*/  UMOV UR4, UR9 ;  /* 0x0000000900047c82 */ /* 0x000fc80008000000 */
[----:B------:R-:W-:Y:S01]  /*25920*/  UMOV UR9, UR10 ;  /* 0x0000000a00097c82 */ /* 0x000fe20008000000 */
[----:B0-----:R-:W-:Y:S05]  /*25930*/  @P0 BRA `(.L_x_10) ;  /* 0xfffffea000080947 */ /* 0x001fea000383ffff */
.L_x_7:
[----:B------:R-:W0:Y:S08]  /*25940*/  LDC R165, c[0x0][0x3a0] ;  /* 0x0000e800ffa57b82 */ /* 0x000e300000000800 */
[----:B------:R-:W2:Y:S01]  /*25950*/  LDC R3, c[0x0][0x3b4] ;  /* 0x0000ed00ff037b82 */ /* 0x000ea20000000800 */
[----:B0-----:R-:W-:-:S05]  /*25960*/  VIADD R165, R165, 0x7f ;  /* 0x0000007fa5a57836 */ /* 0x001fca0000000000 */
[----:B------:R-:W-:-:S13]  /*25970*/  ISETP.GE.AND P0, PT, R165, 0x80, PT ;  /* 0x00000080a500780c */ /* 0x000fda0003f06270 */
[----:B--2---:R-:W-:Y:S05]  /*25980*/  @!P0 BRA `(.L_x_11) ;  /* 0x0000000000108947 */ /* 0x004fea0003800000 */
[----:B------:R-:W-:-:S06]  /*25990*/  USHF.L.U32 UR4, UR4, 0x1f, URZ ;  /* 0x0000001f04047899 */ /* 0x000fcc00080006ff */
[----:B-----5:R-:W-:-:S04]  /*259a0*/  IMAD.U32 R0, RZ, RZ, UR4 ;  /* 0x00000004ff007e24 */ /* 0x020fc8000f8e00ff */
[----:B------:R-:W0:Y:S02]  /*259b0*/  SYNCS.PHASECHK.TRANS64.TRYWAIT P0, [UR8], R0 ;  /* 0x00000000ff0075a7 */ /* 0x000e240008001108 */
[----:B0-----:R-:W-:Y:S05]  /*259c0*/  @!P0 BRA `(.L_x_12) ;  /* 0x0000003000008947 */ /* 0x001fea0003800000 */
.L_x_11:
[----:B-----5:R-:W2:Y:S01]  /*259d0*/  LDL.LU R145, [R1+0x800] ;  /* 0x0008000001917983 */ /* 0x020ea20000300800 */
[----:B------:R-:W0:Y:S03]  /*259e0*/  LDCU.128 UR8, c[0x0][0x390] ;  /* 0x00007200ff0877ac */ /* 0x000e260008000c00 */
[----:B------:R-:W3:Y:S01]  /*259f0*/  LDL.LU R144, [R1+0x8b0] ;  /* 0x0008b00001907983 */ /* 0x000ee20000300800 */
[C---:B------:R-:W-:Y:S01]  /*25a00*/  VIADD R0, R164.reuse, 0x1 ;  /* 0x00000001a4007836 */ /* 0x040fe20000000000 */
[----:B------:R-:W4:Y:S01]  /*25a10*/  LDCU UR4, c[0x0][0x3b8] ;  /* 0x00007700ff0477ac */ /* 0x000f220008000800 */
[C---:B------:R-:W-:Y:S01]  /*25a20*/  VIADD R2, R164.reuse, 0x2 ;  /* 0x00000002a4027836 */ /* 0x040fe20000000000 */
[----:B------:R-:W-:Y:S01]  /*25a30*/  BAR.SYNC.DEFER_BLOCKING 0x0 ;  /* 0x0000000000007b1d */ /* 0x000fe20000010000 */
[C---:B------:R-:W-:Y:S02]  /*25a40*/  VIADD R133, R164.reuse, 0x4 ;  /* 0x00000004a4857836 */ /* 0x040fe40000000000 */
[----:B------:R-:W-:-:S02]  /*25a50*/  VIADD R132, R164, 0x3 ;  /* 0x00000003a4847836 */ /* 0x000fc40000000000 */
[----:B------:R-:W-:Y:S01]  /*25a60*/  VIADD R141, R164, 0x5 ;  /* 0x00000005a48d7836 */ /* 0x000fe20000000000 */
[----:B0-----:R-:W-:Y:S02]  /*25a70*/  ISETP.GE.AND P5, PT, R0, UR11, PT ;  /* 0x0000000b00007c0c */ /* 0x001fe4000bfa6270 */
[----:B------:R-:W-:Y:S02]  /*25a80*/  ISETP.GE.AND P3, PT, R2, UR11, PT ;  /* 0x0000000b02007c0c */ /* 0x000fe4000bf66270 */
[----:B------:R-:W-:Y:S01]  /*25a90*/  ISETP.GE.AND P0, PT, R133, UR11, PT ;  /* 0x0000000b85007c0c */ /* 0x000fe2000bf06270 */
[----:B----4-:R-:W-:Y:S01]  /*25aa0*/  IMAD R133, R164, UR4, RZ ;  /* 0x00000004a4857c24 */ /* 0x010fe2000f8e02ff */
[----:B------:R-:W-:-:S03]  /*25ab0*/  ISETP.GE.AND P4, PT, R132, UR11, PT ;  /* 0x0000000b84007c0c */ /* 0x000fc6000bf86270 */
[----:B------:R-:W-:Y:S01]  /*25ac0*/  VIADD R139, R133, UR4 ;  /* 0x00000004858b7c36 */ /* 0x000fe20008000000 */
[----:B------:R-:W0:Y:S02]  /*25ad0*/  @!P2 SYNCS.CCTL.IV [UR5+0x28000] ;  /* 0x02800000ff00a9b1 */ /* 0x000e240008000005 */
[----:B0-----:R-:W-:Y:S06]  /*25ae0*/  BAR.SYNC.DEFER_BLOCKING 0x0 ;  /* 0x0000000000007b1d */ /* 0x001fec0000010000 */
[----:B------:R-:W0:Y:S01]  /*25af0*/  LDTM.x128 R4, tmem[UR7] ;  /* 0x00000007000479ee */ /* 0x000e2200083c0000 */
[----:B------:R-:W4:Y:S01]  /*25b00*/  @!P2 SYNCS.CCTL.IV [UR5+0x28008] ;  /* 0x02800800ff00a9b1 */ /* 0x000f220008000005 */
[----:B------:R-:W-:Y:S01]  /*25b10*/  ISETP.GE.AND P2, PT, R164, UR11, PT ;  /* 0x0000000ba4007c0c */ /* 0x000fe2000bf46270 */
[----:B------:R-:W-:Y:S01]  /*25b20*/  NOP ;  /* 0x0000000000007918 */ /* 0x000fe20000000000 */
[----:B0-----:R-:W-:-:S02]  /*25b30*/  F2FP.BF16.F32.PACK_AB R138, R5, R4 ;  /* 0x00000004058a723e */ /* 0x001fc400000010ff */
[----:B------:R-:W-:Y:S02]  /*25b40*/  F2FP.BF16.F32.PACK_AB R140, R69, R68 ;  /* 0x00000044458c723e */ /* 0x000fe400000010ff */
[----:B------:R-:W-:Y:S02]  /*25b50*/  PRMT R142, R138, 0x7632, R142 ;  /* 0x000076328a8e7816 */ /* 0x000fe4000000008e */
[----:B------:R-:W-:Y:S02]  /*25b60*/  PRMT R143, R140, 0x7632, R143 ;  /* 0x000076328c8f7816 */ /* 0x000fe4000000008f */
[----:B------:R-:W-:Y:S02]  /*25b70*/  F2FP.BF16.F32.PACK_AB R72, R73, R72 ;  /* 0x000000484948723e */ /* 0x000fe400000010ff */
[----:B------:R-:W-:Y:S01]  /*25b80*/  F2FP.BF16.F32.PACK_AB R74, R75, R74 ;  /* 0x0000004a4b4a723e */ /* 0x000fe200000010ff */
[----:B------:R-:W-:Y:S01]  /*25b90*/  VIADD R75, R164, 0xa ;  /* 0x0000000aa44b7836 */ /* 0x000fe20000000000 */
[----:B------:R-:W-:-:S02]  /*25ba0*/  F2FP.BF16.F32.PACK_AB R12, R13, R12 ;  /* 0x0000000c0d0c723e */ /* 0x000fc400000010ff */
[----:B------:R-:W-:Y:S02]  /*25bb0*/  F2FP.BF16.F32.PACK_AB R76, R77, R76 ;  /* 0x0000004c4d4c723e */ /* 0x000fe400000010ff */
[----:B------:R-:W-:Y:S02]  /*25bc0*/  F2FP.BF16.F32.PACK_AB R14, R15, R14 ;  /* 0x0000000e0f0e723e */ /* 0x000fe400000010ff */
[----:B------:R-:W-:Y:S02]  /*25bd0*/  F2FP.BF16.F32.PACK_AB R78, R79, R78 ;  /* 0x0000004e4f4e723e */ /* 0x000fe400000010ff */
[----:B------:R-:W-:Y:S02]  /*25be0*/  F2FP.BF16.F32.PACK_AB R16, R17, R16 ;  /* 0x000000101110723e */ /* 0x000fe400000010ff */
[----:B------:R-:W-:Y:S02]  /*25bf0*/  F2FP.BF16.F32.PACK_AB R80, R81, R80 ;  /* 0x000000505150723e */ /* 0x000fe400000010ff */
        /* <DEDUP_REMOVED lines=49> */
[----:B------:R-:W-:Y:S01]  /*25f10*/  F2FP.BF16.F32.PACK_AB R67, R131, R67 ;  /* 0x000000438343723e */ /* 0x000fe200000010ff */
[C---:B--2---:R-:W-:Y:S01]  /*25f20*/  IMAD R0, R145.reuse, R3, RZ ;  /* 0x0000000391007224 */ /* 0x044fe200078e02ff */
[----:B------:R-:W-:-:S03]  /*25f30*/  ISETP.GE.AND P1, PT, R145, UR10, PT ;  /* 0x0000000a91007c0c */ /* 0x000fc6000bf26270 */
[----:B------:R-:W-:Y:S01]  /*25f40*/  IMAD R3, R3, 0x80, R0 ;  /* 0x0000008003037824 */ /* 0x000fe200078e0200 */
[----:B------:R-:W-:Y:S02]  /*25f50*/  LEA R4, P6, R0, UR8, 0x1 ;  /* 0x0000000800047c11 */ /* 0x000fe4000f8c08ff */
[----:B------:R-:W-:Y:S02]  /*25f60*/  ISETP.LT.AND P1, PT, R164, UR11, !P1 ;  /* 0x0000000ba4007c0c */ /* 0x000fe4000cf21270 */
[----:B------:R-:W-:Y:S02]  /*25f70*/  LEA.HI.X.SX32 R5, R0, UR9, 0x1, P6 ;  /* 0x0000000900057c11 */ /* 0x000fe4000b0f0eff */
[----:B------:R-:W-:Y:S02]  /*25f80*/  LEA R2, P6, R3, UR8, 0x1 ;  /* 0x0000000803027c11 */ /* 0x000fe4000f8c08ff */
[----:B---3--:R-:W-:Y:S01]  /*25f90*/  ISETP.LT.AND P2, PT, R144, UR10, !P2 ;  /* 0x0000000a90007c0c */ /* 0x008fe2000d741270 */
[----:B------:R-:W-:Y:S01]  /*25fa0*/  IMAD.WIDE R68, R133, 0x2, R4 ;  /* 0x0000000285447825 */ /* 0x000fe200078e0204 */
[----:B------:R-:W-:-:S02]  /*25fb0*/  LEA.HI.X.SX32 R3, R3, UR9, 0x1, P6 ;  /* 0x0000000903037c11 */ /* 0x000fc4000b0f0eff */
[----:B------:R-:W-:Y:S01]  /*25fc0*/  ISETP.LT.AND P6, PT, R145, UR10, !P5 ;  /* 0x0000000a91007c0c */ /* 0x000fe2000efc1270 */
[----:B------:R-:W-:Y:S01]  /*25fd0*/  IMAD.WIDE R134, R139, 0x2, R4 ;  /* 0x000000028b867825 */ /* 0x000fe200078e0204 */
[----:B------:R-:W-:Y:S01]  /*25fe0*/  ISETP.LT.AND P5, PT, R144, UR10, !P5 ;  /* 0x0000000a90007c0c */ /* 0x000fe2000efa1270 */
[----:B------:R0:W-:Y:S01]  /*25ff0*/  @P1 STG.E.U16 desc[UR16][R68.64], R138 ;  /* 0x0000008a44001986 */ /* 0x0001e2000c101510 */
[----:B------:R-:W-:Y:S01]  /*26000*/  F2FP.BF16.F32.PACK_AB R0, R7, R6 ;  /* 0x000000060700723e */ /* 0x000fe200000010ff */
[----:B------:R-:W-:Y:S01]  /*26010*/  IMAD.WIDE R132, R133, 0x2, R2 ;  /* 0x0000000285847825 */ /* 0x000fe200078e0202 */
[----:B------:R-:W-:-:S03]  /*26020*/  ISETP.GE.AND P1, PT, R141, UR11, PT ;  /* 0x0000000b8d007c0c */ /* 0x000fc6000bf26270 */
[----:B------:R-:W-:Y:S01]  /*26030*/  IMAD.WIDE R136, R139, 0x2, R2 ;  /* 0x000000028b887825 */ /* 0x000fe200078e0202 */
[----:B------:R2:W-:Y:S01]  /*26040*/  @P2 STG.E.U16 desc[UR16][R132.64], R140 ;  /* 0x0000008c84002986 */ /* 0x0005e2000c101510 */
[----:B------:R-:W-:Y:S02]  /*26050*/  ISETP.LT.AND P2, PT, R145, UR10, !P3 ;  /* 0x0000000a91007c0c */ /* 0x000fe4000df41270 */
[----:B------:R-:W-:Y:S01]  /*26060*/  ISETP.LT.AND P3, PT, R144, UR10, !P3 ;  /* 0x0000000a90007c0c */ /* 0x000fe2000df61270 */
[----:B------:R3:W-:Y:S01]  /*26070*/  @P6 STG.E.U16 desc[UR16][R134.64], R142 ;  /* 0x0000008e86006986 */ /* 0x0007e2000c101510 */
[----:B------:R-:W-:Y:S01]  /*26080*/  VIADD R139, R139, UR4 ;  /* 0x000000048b8b7c36 */ /* 0x000fe20008000000 */
[----:B------:R-:W-:Y:S01]  /*26090*/  ISETP.LT.AND P6, PT, R145, UR10, !P4 ;  /* 0x0000000a91007c0c */ /* 0x000fe2000e7c1270 */
[----:B0-----:R-:W-:Y:S01]  /*260a0*/  VIADD R138, R164, 0x6 ;  /* 0x00000006a48a7836 */ /* 0x001fe20000000000 */
[----:B------:R-:W-:Y:S01]  /*260b0*/  @P5 STG.E.U16 desc[UR16][R136.64], R143 ;  /* 0x0000008f88005986 */ /* 0x000fe2000c101510 */
[C---:B------:R-:W-:Y:S01]  /*260c0*/  VIADD R141, R139.reuse, UR4 ;  /* 0x000000048b8d7c36 */ /* 0x040fe20008000000 */
[----:B------:R-:W-:Y:S01]  /*260d0*/  ISETP.LT.AND P4, PT, R144, UR10, !P4 ;  /* 0x0000000a90007c0c */ /* 0x000fe2000e781270 */
[----:B------:R-:W-:Y:S01]  /*260e0*/  IMAD.WIDE R6, R139, 0x2, R4 ;  /* 0x000000028b067825 */ /* 0x000fe200078e0204 */
[----:B--2---:R-:W-:-:S02]  /*260f0*/  F2FP.BF16.F32.PACK_AB R133, R71, R70 ;  /* 0x000000464785723e */ /* 0x004fc400000010ff */
[----:B------:R-:W-:Y:S01]  /*26100*/  ISETP.GE.AND P5, PT, R138, UR11, PT ;  /* 0x0000000b8a007c0c */ /* 0x000fe2000bfa6270 */
[----:B------:R-:W-:Y:S01]  /*26110*/  IMAD.WIDE R68, R139, 0x2, R2 ;  /* 0x000000028b447825 */ /* 0x000fe200078e0202 */
[C---:B---3--:R-:W-:Y:S02]  /*26120*/  PRMT R134, R0.reuse, 0x7610, R134 ;  /* 0x0000761000867816 */ /* 0x048fe40000000086 */
[----:B------:R-:W-:Y:S01]  /*26130*/  PRMT R135, R0, 0x7632, R135 ;  /* 0x0000763200877816 */ /* 0x000fe20000000087 */
[----:B------:R-:W-:Y:S01]  /*26140*/  IMAD.WIDE R70, R141, 0x2, R4 ;  /* 0x000000028d467825 */ /* 0x000fe200078e0204 */
[----:B------:R-:W-:Y:S01]  /*26150*/  F2FP.BF16.F32.PACK_AB R0, R9, R8 ;  /* 0x000000080900723e */ /* 0x000fe200000010ff */
[----:B------:R0:W-:Y:S02]  /*26160*/  @P2 STG.E.U16 desc[UR16][R6.64], R134 ;  /* 0x0000008606002986 */ /* 0x0001e4000c101510 */
[----:B------:R-:W-:Y:S02]  /*26170*/  VIADD R73, R141, UR4 ;  /* 0x000000048d497c36 */ /* 0x000fe40008000000 */
[----:B------:R2:W-:Y:S01]  /*26180*/  @P3 STG.E.U16 desc[UR16][R68.64], R133 ;  /* 0x0000008544003986 */ /* 0x0005e2000c101510 */
[----:B------:R-:W-:-:S02]  /*26190*/  VIADD R132, R164, 0x7 ;  /* 0x00000007a4847836 */ /* 0x000fc40000000000 */
[----:B------:R-:W-:Y:S01]  /*261a0*/  IMAD.WIDE R8, R73, 0x2, R4 ;  /* 0x0000000249087825 */ /* 0x000fe200078e0204 */
[----:B------:R3:W-:Y:S01]  /*261b0*/  @P6 STG.E.U16 desc[UR16][R70.64], R135 ;  /* 0x0000008746006986 */ /* 0x0007e2000c101510 */
[----:B------:R-:W-:Y:S02]  /*261c0*/  ISETP.LT.AND P6, PT, R145, UR10, !P0 ;  /* 0x0000000a91007c0c */ /* 0x000fe4000c7c1270 */
[----:B------:R-:W-:Y:S01]  /*261d0*/  ISETP.LT.AND P0, PT, R144, UR10, !P0 ;  /* 0x0000000a90007c0c */ /* 0x000fe2000c701270 */
[----:B0-----:R-:W-:Y:S01]  /*261e0*/  IMAD.WIDE R6, R141, 0x2, R2 ;  /* 0x000000028d067825 */ /* 0x001fe200078e0202 */
[----:B------:R-:W-:Y:S02]  /*261f0*/  ISETP.GE.AND P2, PT, R132, UR11, PT ;  /* 0x0000000b84007c0c */ /* 0x000fe4000bf46270 */
[----:B--2---:R-:W-:Y:S01]  /*26200*/  PRMT R133, R133, 0x7632, R133 ;  /* 0x0000763285857816 */ /* 0x004fe20000000085 */
[----:B------:R-:W-:Y:S01]  /*26210*/  IMAD.WIDE R68, R73, 0x2, R2 ;  /* 0x0000000249447825 */ /* 0x000fe200078e0202 */
[----:B---3--:R-:W-:-:S03]  /*26220*/  F2FP.BF16.F32.PACK_AB R70, R11, R10 ;  /* 0x0000000a0b46723e */ /* 0x008fc600000010ff */
[----:B------:R0:W-:Y:S01]  /*26230*/  @P4 STG.E.U16 desc[UR16][R6.64], R133 ;  /* 0x0000008506004986 */ /* 0x0001e2000c101510 */
[----:B------:R-:W-:Y:S02]  /*26240*/  VIADD R73, R73, UR4 ;  /* 0x0000000449497c36 */ /* 0x000fe40008000000 */
[----:B------:R-:W-:Y:S01]  /*26250*/  VIADD R132, R164, 0x8 ;  /* 0x00000008a4847836 */ /* 0x000fe20000000000 */
[----:B------:R2:W-:Y:S01]  /*26260*/  @P6 STG.E.U16 desc[UR16][R8.64], R0 ;  /* 0x0000000008006986 */ /* 0x0005e2000c101510 */
[----:B------:R-:W-:Y:S01]  /*26270*/  ISETP.LT.AND P6, PT, R145, UR10, !P5 ;  /* 0x0000000a91007c0c */ /* 0x000fe2000efc1270 */
[----:B------:R-:W-:Y:S01]  /*26280*/  VIADD R71, R73, UR4 ;  /* 0x0000000449477c36 */ /* 0x000fe20008000000 */
[C---:B------:R-:W-:Y:S01]  /*26290*/  ISETP.LT.AND P5, PT, R144.reuse, UR10, !P5 ;  /* 0x0000000a90007c0c */ /* 0x040fe2000efa1270 */
[----:B------:R3:W-:Y:S01]  /*262a0*/  @P0 STG.E.U16 desc[UR16][R68.64], R72 ;  /* 0x0000004844000986 */ /* 0x0007e2000c101510 */
[----:B------:R-:W-:Y:S01]  /*262b0*/  ISETP.LT.AND P0, PT, R145, UR10, !P1 ;  /* 0x0000000a91007c0c */ /* 0x000fe2000cf01270 */
[----:B------:R-:W-:Y:S01]  /*262c0*/  IMAD.WIDE R10, R71, 0x2, R4 ;  /* 0x00000002470a7825 */ /* 0x000fe200078e0204 */
[----:B------:R-:W-:-:S02]  /*262d0*/  ISETP.LT.AND P1, PT, R144, UR10, !P1 ;  /* 0x0000000a90007c0c */ /* 0x000fc4000cf21270 */
[----:B------:R-:W-:Y:S01]  /*262e0*/  ISETP.GE.AND P3, PT, R132, UR11, PT ;  /* 0x0000000b84007c0c */ /* 0x000fe2000bf66270 */
[----:B0-----:R-:W-:-:S04]  /*262f0*/  IMAD.WIDE R6, R73, 0x2, R4 ;  /* 0x0000000249067825 */ /* 0x001fc800078e0204 */
[----:B--2---:R-:W-:Y:S01]  /*26300*/  IMAD.WIDE R8, R73, 0x2, R2 ;  /* 0x0000000249087825 */ /* 0x004fe200078e0202 */
[----:B---3--:R-:W-:-:S03]  /*26310*/  PRMT R72, R0, 0x7632, R72 ;  /* 0x0000763200487816 */ /* 0x008fc60000000048 */
[C---:B------:R-:W-:Y:S01]  /*26320*/  IMAD.WIDE R68, R71.reuse, 0x2, R2 ;  /* 0x0000000247447825 */ /* 0x040fe200078e0202 */
[----:B------:R-:W-:Y:S02]  /*26330*/  IADD3 R0, PT, PT, R164, 0xb, RZ ;  /* 0x0000000ba4007810 */ /* 0x000fe40007ffe0ff */
[----:B------:R-:W-:Y:S01]  /*26340*/  PRMT R73, R72, 0x7632, R73 ;  /* 0x0000763248497816 */ /* 0x000fe20000000049 */
[----:B------:R0:W-:Y:S01]  /*26350*/  @P0 STG.E.U16 desc[UR16][R6.64], R72 ;  /* 0x0000004806000986 */ /* 0x0001e2000c101510 */
[----:B------:R-:W-:Y:S01]  /*26360*/  VIADD R71, R71, UR4 ;  /* 0x0000000447477c36 */ /* 0x000fe20008000000 */
[----:B------:R-:W-:Y:S01]  /*26370*/  ISETP.GE.AND P0, PT, R75, UR11, PT ;  /* 0x0000000b4b007c0c */ /* 0x000fe2000bf06270 */
[----:B------:R-:W-:Y:S01]  /*26380*/  VIADD R134, R164, 0x9 ;  /* 0x00000009a4867836 */ /* 0x000fe20000000000 */
[----:B------:R2:W-:Y:S01]  /*26390*/  @P1 STG.E.U16 desc[UR16][R8.64], R73 ;  /* 0x0000004908001986 */ /* 0x0005e2000c101510 */
[----:B------:R-:W-:Y:S01]  /*263a0*/  ISETP.LT.AND P1, PT, R145, UR10, !P2 ;  /* 0x0000000a91007c0c */ /* 0x000fe2000d721270 */
[----:B------:R-:W-:Y:S01]  /*263b0*/  VIADD R13, R71, UR4 ;  /* 0x00000004470d7c36 */ /* 0x000fe20008000000 */
[----:B------:R-:W-:Y:S01]  /*263c0*/  ISETP.LT.AND P2, PT, R144, UR10, !P2 ;  /* 0x0000000a90007c0c */ /* 0x000fe2000d741270 */
[----:B------:R3:W-:Y:S01]  /*263d0*/  @P6 STG.E.U16 desc[UR16][R10.64], R70 ;  /* 0x000000460a006986 */ /* 0x0007e2000c101510 */
[----:B------:R-:W-:-:S02]  /*263e0*/  ISETP.LT.AND P6, PT, R145, UR10, !P3 ;  /* 0x0000000a91007c0c */ /* 0x000fc4000dfc1270 */
[----:B------:R-:W-:Y:S01]  /*263f0*/  PRMT R75, R70, 0x7632, R75 ;  /* 0x00007632464b7816 */ /* 0x000fe2000000004b */
[C---:B0-----:R-:W-:Y:S01]  /*26400*/  IMAD.WIDE R6, R71.reuse, 0x2, R4 ;  /* 0x0000000247067825 */ /* 0x041fe200078e0204 */
[----:B------:R-:W-:Y:S01]  /*26410*/  ISETP.GE.AND P4, PT, R134, UR11, PT ;  /* 0x0000000b86007c0c */ /* 0x000fe2000bf86270 */
[----:B------:R0:W-:Y:S01]  /*26420*/  @P5 STG.E.U16 desc[UR16][R68.64], R74 ;  /* 0x0000004a44005986 */ /* 0x0001e2000c101510 */
[----:B------:R-:W-:Y:S01]  /*26430*/  ISETP.LT.AND P3, PT, R144, UR10, !P3 ;  /* 0x0000000a90007c0c */ /* 0x000fe2000df61270 */
[----:B--2---:R-:W-:Y:S01]  /*26440*/  IMAD.WIDE R8, R71, 0x2, R2 ;  /* 0x0000000247087825 */ /* 0x004fe200078e0202 */
[----:B------:R-:W-:Y:S01]  /*26450*/  PRMT R71, R12, 0x7632, R71 ;  /* 0x000076320c477816 */ /* 0x000fe20000000047 */
[----:B------:R2:W-:Y:S01]  /*26460*/  @P1 STG.E.U16 desc[UR16][R6.64], R75 ;  /* 0x0000004b06001986 */ /* 0x0005e2000c101510 */
[----:B------:R-:W-:Y:S01]  /*26470*/  ISETP.GE.AND P5, PT, R0, UR11, PT ;  /* 0x0000000b00007c0c */ /* 0x000fe2000bfa6270 */
[----:B---3--:R-:W-:Y:S01]  /*26480*/  IMAD.WIDE R10, R13, 0x2, R4 ;  /* 0x000000020d0a7825 */ /* 0x008fe200078e0204 */
[----:B------:R-:W-:-:S03]  /*26490*/  PRMT R70, R74, 0x7632, R70 ;  /* 0x000076324a467816 */ /* 0x000fc60000000046 */
[C---:B------:R-:W-:Y:S02]  /*264a0*/  VIADD R72, R164.reuse, 0xc ;  /* 0x0000000ca4487836 */ /* 0x040fe40000000000 */
[----:B------:R3:W-:Y:S01]  /*264b0*/  @P2 STG.E.U16 desc[UR16][R8.64], R70 ;  /* 0x0000004608002986 */ /* 0x0007e2000c101510 */
[----:B0-----:R-:W-:Y:S02]  /*264c0*/  VIADD R69, R13, UR4 ;  /* 0x000000040d457c36 */ /* 0x001fe40008000000 */
[----:B------:R-:W-:Y:S01]  /*264d0*/  VIADD R68, R164, 0xe ;  /* 0x0000000ea4447836 */ /* 0x000fe20000000000 */
[----:B------:R0:W-:Y:S01]  /*264e0*/  @P6 STG.E.U16 desc[UR16][R10.64], R12 ;  /* 0x0000000c0a006986 */ /* 0x0001e2000c101510 */
[----:B------:R-:W-:Y:S01]  /*264f0*/  ISETP.LT.AND P6, PT, R145, UR10, !P4 ;  /* 0x0000000a91007c0c */ /* 0x000fe2000e7c1270 */
[----:B--2---:R-:W-:Y:S01]  /*26500*/  IMAD.WIDE R6, R13, 0x2, R2 ;  /* 0x000000020d067825 */ /* 0x004fe200078e0202 */
[----:B------:R-:W-:Y:S02]  /*26510*/  ISETP.LT.AND P4, PT, R144, UR10, !P4 ;  /* 0x0000000a90007c0c */ /* 0x000fe4000e781270 */
[----:B------:R-:W-:Y:S01]  /*26520*/  ISETP.GE.AND P1, PT, R72, UR11, PT ;  /* 0x0000000b48007c0c */ /* 0x000fe2000bf26270 */
[----:B------:R-:W-:Y:S01]  /*26530*/  VIADD R0, R164, 0xd ;  /* 0x0000000da4007836 */ /* 0x000fe20000000000 */
[----:B------:R2:W-:Y:S01]  /*26540*/  @P3 STG.E.U16 desc[UR16][R6.64], R76 ;  /* 0x0000004c06003986 */ /* 0x0005e2000c101510 */
[----:B---3--:R-:W-:Y:S01]  /*26550*/  IMAD.WIDE R8, R69, 0x2, R4 ;  /* 0x0000000245087825 */ /* 0x008fe200078e0204 */
[----:B------:R-:W-:-:S02]  /*26560*/  ISETP.GE.AND P3, PT, R68, UR11, PT ;  /* 0x0000000b44007c0c */ /* 0x000fc4000bf66270 */
[----:B------:R-:W-:Y:S01]  /*26570*/  PRMT R68, R14, 0x7632, R68 ;  /* 0x000076320e447816 */ /* 0x000fe20000000044 */
[----:B0-----:R-:W-:Y:S01]  /*26580*/  IMAD.WIDE R10, R69, 0x2, R2 ;  /* 0x00000002450a7825 */ /* 0x001fe200078e0202 */
[----:B------:R-:W-:Y:S01]  /*26590*/  PRMT R12, R76, 0x7632, R12 ;  /* 0x000076324c0c7816 */ /* 0x000fe2000000000c */
[----:B------:R0:W-:Y:S01]  /*265a0*/  @P6 STG.E.U16 desc[UR16][R8.64], R71 ;  /* 0x0000004708006986 */ /* 0x0001e2000c101510 */
[----:B------:R-:W-:Y:S01]  /*265b0*/  ISETP.LT.AND P6, PT, R145, UR10, !P5 ;  /* 0x0000000a91007c0c */ /* 0x000fe2000efc1270 */
[----:B------:R-:W-:Y:S01]  /*265c0*/  VIADD R69, R69, UR4 ;  /* 0x0000000445457c36 */ /* 0x000fe20008000000 */
[----:B------:R-:W-:Y:S01]  /*265d0*/  ISETP.GE.AND P2, PT, R0, UR11, PT ;  /* 0x0000000b00007c0c */ /* 0x000fe2000bf46270 */
[----:B------:R3:W-:Y:S01]  /*265e0*/  @P4 STG.E.U16 desc[UR16][R10.64], R12 ;  /* 0x0000000c0a004986 */ /* 0x0007e2000c101510 */
[----:B------:R-:W-:Y:S01]  /*265f0*/  ISETP.LT.AND P4, PT, R145, UR10, !P0 ;  /* 0x0000000a91007c0c */ /* 0x000fe2000c781270 */
[C---:B------:R-:W-:Y:S01]  /*26600*/  VIADD R15, R69.reuse, UR4 ;  /* 0x00000004450f7c36 */ /* 0x040fe20008000000 */
[C---:B------:R-:W-:Y:S01]  /*26610*/  ISETP.LT.AND P0, PT, R144.reuse, UR10, !P0 ;  /* 0x0000000a90007c0c */ /* 0x040fe2000c701270 */
[----:B--2---:R-:W-:Y:S01]  /*26620*/  IMAD.WIDE R6, R69, 0x2, R4 ;  /* 0x0000000245067825 */ /* 0x004fe200078e0204 */
[----:B------:R-:W-:-:S02]  /*26630*/  ISETP.LT.AND P5, PT, R144, UR10, !P5 ;  /* 0x0000000a90007c0c */ /* 0x000fc4000efa1270 */
[----:B------:R-:W-:Y:S01]  /*26640*/  PRMT R70, R78, 0x7632, R70 ;  /* 0x000076324e467816 */ /* 0x000fe20000000046 */
[----:B0-----:R-:W-:-:S04]  /*26650*/  IMAD.WIDE R8, R69, 0x2, R2 ;  /* 0x0000000245087825 */ /* 0x001fc800078e0202 */
[C---:B---3--:R-:W-:Y:S02]  /*26660*/  IMAD.WIDE R10, R15.reuse, 0x2, R4 ;  /* 0x000000020f0a7825 */ /* 0x048fe400078e0204 */
[----:B------:R0:W-:Y:S02]  /*26670*/  @P4 STG.E.U16 desc[UR16][R6.64], R14 ;  /* 0x0000000e06004986 */ /* 0x0001e4000c101510 */
[----:B------:R-:W-:Y:S02]  /*26680*/  IMAD.WIDE R12, R15, 0x2, R2 ;  /* 0x000000020f0c7825 */ /* 0x000fe400078e0202 */
[----:B------:R2:W-:Y:S01]  /*26690*/  @P0 STG.E.U16 desc[UR16][R8.64], R78 ;  /* 0x0000004e08000986 */ /* 0x0005e2000c101510 */
[----:B------:R-:W-:Y:S01]  /*266a0*/  ISETP.LT.AND P0, PT, R145, UR10, !P1 ;  /* 0x0000000a91007c0c */ /* 0x000fe2000cf01270 */
[----:B------:R-:W-:Y:S01]  /*266b0*/  VIADD R15, R15, UR4 ;  /* 0x000000040f0f7c36 */ /* 0x000fe20008000000 */
[C---:B------:R-:W-:Y:S01]  /*266c0*/  ISETP.LT.AND P1, PT, R144.reuse, UR10, !P1 ;  /* 0x0000000a90007c0c */ /* 0x040fe2000cf21270 */
[----:B------:R3:W-:Y:S01]  /*266d0*/  @P6 STG.E.U16 desc[UR16][R10.64], R68 ;  /* 0x000000440a006986 */ /* 0x0007e2000c101510 */
[----:B------:R-:W-:Y:S01]  /*266e0*/  ISETP.LT.AND P6, PT, R145, UR10, !P2 ;  /* 0x0000000a91007c0c */ /* 0x000fe2000d7c1270 */
[C---:B------:R-:W-:Y:S01]  /*266f0*/  VIADD R17, R15.reuse, UR4 ;  /* 0x000000040f117c36 */ /* 0x040fe20008000000 */
[----:B------:R-:W-:Y:S01]  /*26700*/  ISETP.LT.AND P2, PT, R144, UR10, !P2 ;  /* 0x0000000a90007c0c */ /* 0x000fe2000d741270 */
[C---:B0-----:R-:W-:Y:S01]  /*26710*/  IMAD.WIDE R6, R15.reuse, 0x2, R4 ;  /* 0x000000020f067825 */ /* 0x041fe200078e0204 */
[----:B------:R0:W-:Y:S03]  /*26720*/  @P5 STG.E.U16 desc[UR16][R12.64], R70 ;  /* 0x000000460c005986 */ /* 0x0001e6000c101510 */
[----:B--2---:R-:W-:-:S02]  /*26730*/  IMAD.WIDE R8, R15, 0x2, R2 ;  /* 0x000000020f087825 */ /* 0x004fc400078e0202 */
[----:B------:R2:W-:Y:S01]  /*26740*/  @P0 STG.E.U16 desc[UR16][R6.64], R16 ;  /* 0x0000001006000986 */ /* 0x0005e2000c101510 */
[----:B---3--:R-:W-:Y:S01]  /*26750*/  PRMT R68, R16, 0x7632, R68 ;  /* 0x0000763210447816 */ /* 0x008fe20000000044 */
[----:B------:R-:W-:Y:S02]  /*26760*/  IMAD.WIDE R10, R17, 0x2, R4 ;  /* 0x00000002110a7825 */ /* 0x000fe400078e0204 */
[----:B------:R3:W-:Y:S02]  /*26770*/  @P1 STG.E.U16 desc[UR16][R8.64], R80 ;  /* 0x0000005008001986 */ /* 0x0007e4000c101510 */
[C---:B------:R-:W-:Y:S02]  /*26780*/  VIADD R14, R164.reuse, 0x11 ;  /* 0x00000011a40e7836 */ /* 0x040fe40000000000 */
[----:B------:R1:W-:Y:S01]  /*26790*/  @P6 STG.E.U16 desc[UR16][R10.64], R68 ;  /* 0x000000440a006986 */ /* 0x0003e2000c101510 */
[----:B------:R-:W-:Y:S01]  /*267a0*/  ISETP.LT.AND P6, PT, R145, UR10, !P3 ;  /* 0x0000000a91007c0c */ /* 0x000fe2000dfc1270 */
[----:B------:R-:W-:Y:S01]  /*267b0*/  VIADD R0, R164, 0xf ;  /* 0x0000000fa4007836 */ /* 0x000fe20000000000 */
[----:B------:R-:W-:Y:S01]  /*267c0*/  ISETP.LT.AND P3, PT, R144, UR10, !P3 ;  /* 0x0000000a90007c0c */ /* 0x000fe2000df61270 */
[C---:B0-----:R-:W-:Y:S01]  /*267d0*/  VIADD R13, R17.reuse, UR4 ;  /* 0x00000004110d7c36 */ /* 0x041fe20008000000 */
[----:B------:R-:W-:Y:S01]  /*267e0*/  ISETP.GE.AND P0, PT, R14, UR11, PT ;  /* 0x0000000b0e007c0c */ /* 0x000fe2000bf06270 */
[----:B--2---:R-:W-:Y:S01]  /*267f0*/  IMAD.WIDE R6, R17, 0x2, R2 ;  /* 0x0000000211067825 */ /* 0x004fe200078e0202 */
[----:B------:R-:W-:-:S02]  /*26800*/  ISETP.GE.AND P4, PT, R0, UR11, PT ;  /* 0x0000000b00007c0c */ /* 0x000fc4000bf86270 */
[----:B------:R-:W-:Y:S01]  /*26810*/  PRMT R14, R80, 0x7632, R14 ;  /* 0x00007632500e7816 */ /* 0x000fe2000000000e */
[----:B------:R-:W-:Y:S01]  /*26820*/  VIADD R0, R164, 0x10 ;  /* 0x00000010a4007836 */ /* 0x000fe20000000000 */
[----:B------:R-:W-:Y:S01]  /*26830*/  PRMT R16, R82, 0x7632, R16 ;  /* 0x0000763252107816 */ /* 0x000fe20000000010 */
[C---:B---3--:R-:W-:Y:S02]  /*26840*/  IMAD.WIDE R8, R13.reuse, 0x2, R4 ;  /* 0x000000020d087825 */ /* 0x048fe400078e0204 */
[----:B------:R0:W-:Y:S01]  /*26850*/  @P2 STG.E.U16 desc[UR16][R6.64], R14 ;  /* 0x0000000e06002986 */ /* 0x0001e2000c101510 */
[----:B------:R-:W-:Y:S01]  /*26860*/  ISETP.GE.AND P5, PT, R0, UR11, PT ;  /* 0x0000000b00007c0c */ /* 0x000fe2000bfa6270 */
[----:B-1----:R-:W-:Y:S02]  /*26870*/  IMAD.WIDE R10, R13, 0x2, R2 ;  /* 0x000000020d0a7825 */ /* 0x002fe400078e0202 */
[----:B------:R1:W-:Y:S01]  /*26880*/  @P6 STG.E.U16 desc[UR16][R8.64], R18 ;  /* 0x0000001208006986 */ /* 0x0003e2000c101510 */
[----:B------:R-:W-:Y:S01]  /*26890*/  ISETP.LT.AND P6, PT, R145, UR10, !P5 ;  /* 0x0000000a91007c0c */ /* 0x000fe2000efc1270 */
[----:B------:R-:W-:Y:S01]  /*268a0*/  VIADD R13, R13, UR4 ;  /* 0x000000040d0d7c36 */ /* 0x000fe20008000000 */
[----:B------:R-:W-:Y:S01]  /*268b0*/  ISETP.LT.AND P5, PT, R144, UR10, !P5 ;  /* 0x0000000a90007c0c */ /* 0x000fe2000efa1270 */
[----:B------:R2:W-:Y:S01]  /*268c0*/  @P3 STG.E.U16 desc[UR16][R10.64], R82 ;  /* 0x000000520a003986 */ /* 0x0005e2000c101510 */
[----:B------:R-:W-:Y:S01]  /*268d0*/  ISETP.LT.AND P3, PT, R145, UR10, !P4 ;  /* 0x0000000a91007c0c */ /* 0x000fe2000e761270 */
[----:B------:R-:W-:Y:S01]  /*268e0*/  VIADD R12, R164, 0x13 ;  /* 0x00000013a40c7836 */ /* 0x000fe20000000000 */
[----:B------:R-:W-:Y:S01]  /*268f0*/  ISETP.LT.AND P4, PT, R144, UR10, !P4 ;  /* 0x0000000a90007c0c */ /* 0x000fe2000e781270 */
[C---:B------:R-:W-:Y:S01]  /*26900*/  VIADD R15, R13.reuse, UR4 ;  /* 0x000000040d0f7c36 */ /* 0x040fe20008000000 */
[----:B0-----:R-:W-:Y:S01]  /*26910*/  PRMT R14, R18, 0x7632, R14 ;  /* 0x00007632120e7816 */ /* 0x001fe2000000000e */
[----:B------:R-:W-:Y:S01]  /*26920*/  IMAD.WIDE R6, R13, 0x2, R4 ;  /* 0x000000020d067825 */ /* 0x000fe200078e0204 */
[----:B------:R-:W-:-:S02]  /*26930*/  ISETP.GE.AND P2, PT, R12, UR11, PT ;  /* 0x0000000b0c007c0c */ /* 0x000fc4000bf46270 */
[----:B-1----:R-:W-:Y:S01]  /*26940*/  PRMT R18, R20, 0x7632, R18 ;  /* 0x0000763214127816 */ /* 0x002fe20000000012 */
[----:B------:R-:W-:-:S04]  /*26950*/  IMAD.WIDE R8, R13, 0x2, R2 ;  /* 0x000000020d087825 */ /* 0x000fc800078e0202 */
[----:B------:R-:W-:Y:S01]  /*26960*/  VIADD R0, R164, 0x12 ;  /* 0x00000012a4007836 */ /* 0x000fe20000000000 */
[----:B------:R0:W-:Y:S01]  /*26970*/  @P3 STG.E.U16 desc[UR16][R6.64], R14 ;  /* 0x0000000e06003986 */ /* 0x0001e2000c101510 */
[----:B--2---:R-:W-:-:S03]  /*26980*/  IMAD.WIDE R10, R15, 0x2, R4 ;  /* 0x000000020f0a7825 */ /* 0x004fc600078e0204 */
[----:B------:R1:W-:Y:S01]  /*26990*/  @P4 STG.E.U16 desc[UR16][R8.64], R16 ;  /* 0x0000001008004986 */ /* 0x0003e2000c101510 */
[C---:B------:R-:W-:Y:S01]  /*269a0*/  IMAD.WIDE R12, R15.reuse, 0x2, R2 ;  /* 0x000000020f0c7825 */ /* 0x040fe200078e0202 */
[----:B------:R-:W-:Y:S02]  /*269b0*/  ISETP.GE.AND P1, PT, R0, UR11, PT ;  /* 0x0000000b00007c0c */ /* 0x000fe4000bf26270 */
[----:B------:R2:W-:Y:S01]  /*269c0*/  @P6 STG.E.U16 desc[UR16][R10.64], R20 ;  /* 0x000000140a006986 */ /* 0x0005e2000c101510 */
[----:B------:R-:W-:Y:S01]  /*269d0*/  VIADD R15, R15, UR4 ;  /* 0x000000040f0f7c36 */ /* 0x000fe20008000000 */
[C---:B------:R-:W-:Y:S01]  /*269e0*/  ISETP.LT.AND P6, PT, R145.reuse, UR10, !P1 ;  /* 0x0000000a91007c0c */ /* 0x040fe2000cfc1270 */
[----:B------:R-:W-:Y:S01]  /*269f0*/  VIADD R0, R164, 0x14 ;  /* 0x00000014a4007836 */ /* 0x000fe20000000000 */
[----:B------:R3:W-:Y:S01]  /*26a00*/  @P5 STG.E.U16 desc[UR16][R12.64], R84 ;  /* 0x000000540c005986 */ /* 0x0007e2000c101510 */
[----:B------:R-:W-:Y:S01]  /*26a10*/  ISETP.LT.AND P5, PT, R145, UR10, !P0 ;  /* 0x0000000a91007c0c */ /* 0x000fe2000c7a1270 */
[C---:B------:R-:W-:Y:S01]  /*26a20*/  VIADD R17, R15.reuse, UR4 ;  /* 0x000000040f117c36 */ /* 0x040fe20008000000 */
[----:B------:R-:W-:Y:S01]  /*26a30*/  ISETP.LT.AND P0, PT, R144, UR10, !P0 ;  /* 0x0000000a90007c0c */ /* 0x000fe2000c701270 */
[----:B0-----:R-:W-:Y:S01]  /*26a40*/  IMAD.WIDE R6, R15, 0x2, R4 ;  /* 0x000000020f067825 */ /* 0x001fe200078e0204 */
[----:B-1----:R-:W-:-:S02]  /*26a50*/  PRMT R16, R84, 0x7632, R16 ;  /* 0x0000763254107816 */ /* 0x002fc40000000010 */
[----:B------:R-:W-:Y:S01]  /*26a60*/  ISETP.LT.AND P1, PT, R144, UR10, !P1 ;  /* 0x0000000a90007c0c */ /* 0x000fe2000cf21270 */
[----:B------:R-:W-:Y:S01]  /*26a70*/  IMAD.WIDE R8, R15, 0x2, R2 ;  /* 0x000000020f087825 */ /* 0x000fe200078e0202 */
[----:B------:R-:W-:Y:S02]  /*26a80*/  ISETP.GE.AND P3, PT, R0, UR11, PT ;  /* 0x0000000b00007c0c */ /* 0x000fe4000bf66270 */
[----:B------:R-:W-:Y:S01]  /*26a90*/  PRMT R15, R23, 0x7632, R15 ;  /* 0x00007632170f7816 */ /* 0x000fe2000000000f */
[C---:B--2---:R-:W-:Y:S01]  /*26aa0*/  IMAD.WIDE R10, R17.reuse, 0x2, R4 ;  /* 0x00000002110a7825 */ /* 0x044fe200078e0204 */
[C---:B------:R-:W-:Y:S01]  /*26ab0*/  IADD3 R0, PT, PT, R164.reuse, 0x15, RZ ;  /* 0x00000015a4007810 */ /* 0x040fe20007ffe0ff */
[----:B------:R0:W-:Y:S02]  /*26ac0*/  @P5 STG.E.U16 desc[UR16][R6.64], R18 ;  /* 0x0000001206005986 */ /* 0x0001e4000c101510 */
[----:B------:R-:W-:Y:S01]  /*26ad0*/  VIADD R14, R164, 0x16 ;  /* 0x00000016a40e7836 */ /* 0x000fe20000000000 */
[----:B------:R-:W-:Y:S01]  /*26ae0*/  ISETP.GE.AND P4, PT, R0, UR11, PT ;  /* 0x0000000b00007c0c */ /* 0x000fe2000bf86270 */
[----:B------:R1:W-:Y:S01]  /*26af0*/  @P0 STG.E.U16 desc[UR16][R8.64], R16 ;  /* 0x0000001008000986 */ /* 0x0003e2000c101510 */
[----:B---3--:R-:W-:-:S02]  /*26b00*/  VIADD R13, R17, UR4 ;  /* 0x00000004110d7c36 */ /* 0x008fc40008000000 */
[----:B------:R-:W-:Y:S01]  /*26b10*/  ISETP.GE.AND P5, PT, R14, UR11, PT ;  /* 0x0000000b0e007c0c */ /* 0x000fe2000bfa6270 */
[----:B------:R2:W-:Y:S01]  /*26b20*/  @P6 STG.E.U16 desc[UR16][R10.64], R22 ;  /* 0x000000160a006986 */ /* 0x0005e2000c101510 */
[----:B------:R-:W-:Y:S01]  /*26b30*/  ISETP.LT.AND P6, PT, R145, UR10, !P2 ;  /* 0x0000000a91007c0c */ /* 0x000fe2000d7c1270 */
[----:B------:R-:W-:Y:S01]  /*26b40*/  VIADD R0, R164, 0x17 ;  /* 0x00000017a4007836 */ /* 0x000fe20000000000 */
[----:B------:R-:W-:Y:S01]  /*26b50*/  ISETP.LT.AND P2, PT, R144, UR10, !P2 ;  /* 0x0000000a90007c0c */ /* 0x000fe2000d741270 */
[----:B0-----:R-:W-:Y:S01]  /*26b60*/  IMAD.WIDE R6, R17, 0x2, R2 ;  /* 0x0000000211067825 */ /* 0x001fe200078e0202 */
[----:B------:R-:W-:Y:S02]  /*26b70*/  PRMT R14, R22, 0x7632, R14 ;  /* 0x00007632160e7816 */ /* 0x000fe4000000000e */
[----:B------:R-:W-:Y:S01]  /*26b80*/  ISETP.GE.AND P0, PT, R0, UR11, PT ;  /* 0x0000000b00007c0c */ /* 0x000fe2000bf06270 */
[----:B-1----:R-:W-:Y:S01]  /*26b90*/  IMAD.WIDE R8, R13, 0x2, R4 ;  /* 0x000000020d087825 */ /* 0x002fe200078e0204 */
[----:B------:R-:W-:Y:S01]  /*26ba0*/  PRMT R16, R24, 0x7632, R16 ;  /* 0x0000763218107816 */ /* 0x000fe20000000010 */
[----:B------:R0:W-:Y:S01]  /*26bb0*/  @P1 STG.E.U16 desc[UR16][R6.64], R14 ;  /* 0x0000000e06001986 */ /* 0x0001e2000c101510 */
[----:B------:R-:W-:Y:S01]  /*26bc0*/  PRMT R18, R25, 0x7632, R18 ;  /* 0x0000763219127816 */ /* 0x000fe20000000012 */
[----:B--2---:R-:W-:-:S02]  /*26bd0*/  IMAD.WIDE R10, R13, 0x2, R2 ;  /* 0x000000020d0a7825 */ /* 0x004fc400078e0202 */
        /* <DEDUP_REMOVED lines=8> */
[----:B0-----:R-:W-:-:S03]  /*26c60*/  IMAD.WIDE R6, R13, 0x2, R4 ;  /* 0x000000020d067825 */ /* 0x001fc600078e0204 */
[----:B------:R-:W-:Y:S01]  /*26c70*/  ISETP.GE.AND P1, PT, R12, UR11, PT ;  /* 0x0000000b0c007c0c */ /* 0x000fe2000bf26270 */
[----:B-1----:R-:W-:-:S04]  /*26c80*/  IMAD.WIDE R8, R13, 0x2, R2 ;  /* 0x000000020d087825 */ /* 0x002fc800078e0202 */
[----:B--2---:R-:W-:Y:S02]  /*26c90*/  VIADD R15, R13, UR4 ;  /* 0x000000040d0f7c36 */ /* 0x004fe40008000000 */
[----:B------:R-:W-:Y:S01]  /*26ca0*/  @P2 STG.E.U16 desc[UR16][R6.64], R24 ;  /* 0x0000001806002986 */ /* 0x000fe2000c101510 */
[----:B------:R-:W-:Y:S02]  /*26cb0*/  VIADD R14, R164, 0x1b ;  /* 0x0000001ba40e7836 */ /* 0x000fe40000000000 */
[----:B------:R-:W-:Y:S01]  /*26cc0*/  IMAD.WIDE R10, R15, 0x2, R4 ;  /* 0x000000020f0a7825 */ /* 0x000fe200078e0204 */
[----:B------:R0:W-:Y:S01]  /*26cd0*/  @P3 STG.E.U16 desc[UR16][R8.64], R16 ;  /* 0x0000001008003986 */ /* 0x0001e2000c101510 */
[----:B------:R-:W-:Y:S02]  /*26ce0*/  ISETP.LT.AND P3, PT, R145, UR10, !P5 ;  /* 0x0000000a91007c0c */ /* 0x000fe4000ef61270 */
[----:B------:R-:W-:Y:S01]  /*26cf0*/  IMAD.WIDE R12, R15, 0x2, R2 ;  /* 0x000000020f0c7825 */ /* 0x000fe200078e0202 */
[----:B------:R1:W-:Y:S01]  /*26d00*/  @P6 STG.E.U16 desc[UR16][R10.64], R25 ;  /* 0x000000190a006986 */ /* 0x0003e2000c101510 */
[----:B------:R-:W-:-:S02]  /*26d10*/  ISETP.LT.AND P5, PT, R144, UR10, !P5 ;  /* 0x0000000a90007c0c */ /* 0x000fc4000efa1270 */
[----:B------:R-:W-:Y:S01]  /*26d20*/  VIADD R15, R15, UR4 ;  /* 0x000000040f0f7c36 */ /* 0x000fe20008000000 */
[----:B------:R-:W-:Y:S01]  /*26d30*/  ISETP.LT.AND P6, PT, R145, UR10, !P0 ;  /* 0x0000000a91007c0c */ /* 0x000fe2000c7c1270 */
[----:B------:R2:W-:Y:S01]  /*26d40*/  @P4 STG.E.U16 desc[UR16][R12.64], R18 ;  /* 0x000000120c004986 */ /* 0x0005e2000c101510 */
[----:B------:R-:W-:Y:S01]  /*26d50*/  ISETP.LT.AND P0, PT, R144, UR10, !P0 ;  /* 0x0000000a90007c0c */ /* 0x000fe2000c701270 */
[C---:B------:R-:W-:Y:S01]  /*26d60*/  VIADD R17, R15.reuse, UR4 ;  /* 0x000000040f117c36 */ /* 0x040fe20008000000 */
[----:B0-----:R-:W-:Y:S01]  /*26d70*/  PRMT R16, R26, 0x7632, R16 ;  /* 0x000076321a107816 */ /* 0x001fe20000000010 */
[----:B------:R-:W-:-:S04]  /*26d80*/  IMAD.WIDE R6, R15, 0x2, R4 ;  /* 0x000000020f067825 */ /* 0x000fc800078e0204 */
[----:B------:R-:W-:Y:S01]  /*26d90*/  IMAD.WIDE R8, R15, 0x2, R2 ;  /* 0x000000020f087825 */ /* 0x000fe200078e0202 */
[----:B------:R0:W-:Y:S01]  /*26da0*/  @P3 STG.E.U16 desc[UR16][R6.64], R26 ;  /* 0x0000001a06003986 */ /* 0x0001e2000c101510 */
[----:B------:R-:W-:Y:S02]  /*26db0*/  ISETP.GE.AND P3, PT, R14, UR11, PT ;  /* 0x0000000b0e007c0c */ /* 0x000fe4000bf66270 */
[----:B-1----:R-:W-:Y:S01]  /*26dc0*/  IMAD.WIDE R10, R17, 0x2, R4 ;  /* 0x00000002110a7825 */ /* 0x002fe200078e0204 */
[----:B------:R1:W-:Y:S01]  /*26dd0*/  @P5 STG.E.U16 desc[UR16][R8.64], R16 ;  /* 0x0000001008005986 */ /* 0x0003e2000c101510 */
[----:B------:R-:W-:Y:S02]  /*26de0*/  PRMT R14, R27, 0x7632, R14 ;  /* 0x000076321b0e7816 */ /* 0x000fe4000000000e */
[----:B------:R-:W-:Y:S01]  /*26df0*/  VIADD R0, R164, 0x19 ;  /* 0x00000019a4007836 */ /* 0x000fe20000000000 */
[----:B------:R3:W-:Y:S01]  /*26e00*/  @P6 STG.E.U16 desc[UR16][R10.64], R27 ;  /* 0x0000001b0a006986 */ /* 0x0007e2000c101510 */
[----:B------:R-:W-:Y:S01]  /*26e10*/  ISETP.LT.AND P6, PT, R145, UR10, !P1 ;  /* 0x0000000a91007c0c */ /* 0x000fe2000cfc1270 */
[C---:B--2---:R-:W-:Y:S01]  /*26e20*/  VIADD R13, R17.reuse, UR4 ;  /* 0x00000004110d7c36 */ /* 0x044fe20008000000 */
[----:B------:R-:W-:Y:S01]  /*26e30*/  ISETP.LT.AND P1, PT, R144, UR10, !P1 ;  /* 0x0000000a90007c0c */ /* 0x000fe2000cf21270 */
[----:B0-----:R-:W-:Y:S01]  /*26e40*/  IMAD.WIDE R6, R17, 0x2, R2 ;  /* 0x0000000211067825 */ /* 0x001fe200078e0202 */
[----:B------:R-:W-:-:S02]  /*26e50*/  ISETP.GE.AND P2, PT, R0, UR11, PT ;  /* 0x0000000b00007c0c */ /* 0x000fc4000bf46270 */
[----:B------:R-:W-:Y:S01]  /*26e60*/  PRMT R15, R28, 0x7632, R15 ;  /* 0x000076321c0f7816 */ /* 0x000fe2000000000f */
[----:B------:R-:W-:Y:S01]  /*26e70*/  VIADD R0, R164, 0x1a ;  /* 0x0000001aa4007836 */ /* 0x000fe20000000000 */
[----:B------:R0:W-:Y:S01]  /*26e80*/  @P0 STG.E.U16 desc[UR16][R6.64], R14 ;  /* 0x0000000e06000986 */ /* 0x0001e2000c101510 */
[----:B-1----:R-:W-:Y:S01]  /*26e90*/  IMAD.WIDE R8, R13, 0x2, R4 ;  /* 0x000000020d087825 */ /* 0x002fe200078e0204 */
[----:B------:R-:W-:Y:S02]  /*26ea0*/  PRMT R16, R29, 0x7632, R16 ;  /* 0x000076321d107816 */ /* 0x000fe40000000010 */
[----:B------:R-:W-:Y:S01]  /*26eb0*/  ISETP.GE.AND P4, PT, R0, UR11, PT ;  /* 0x0000000b00007c0c */ /* 0x000fe2000bf86270 */
[----:B---3--:R-:W-:Y:S01]  /*26ec0*/  IMAD.WIDE R10, R13, 0x2, R2 ;  /* 0x000000020d0a7825 */ /* 0x008fe200078e0202 */
[----:B------:R1:W-:Y:S01]  /*26ed0*/  @P6 STG.E.U16 desc[UR16][R8.64], R28 ;  /* 0x0000001c08006986 */ /* 0x0003e2000c101510 */
[----:B------:R-:W-:Y:S02]  /*26ee0*/  PRMT R18, R30, 0x7632, R18 ;  /* 0x000076321e127816 */ /* 0x000fe40000000012 */
[C---:B------:R-:W-:Y:S01]  /*26ef0*/  ISETP.LT.AND P6, PT, R145.reuse, UR10, !P4 ;  /* 0x0000000a91007c0c */ /* 0x040fe2000e7c1270 */
[----:B------:R2:W-:Y:S01]  /*26f00*/  @P1 STG.E.U16 desc[UR16][R10.64], R15 ;  /* 0x0000000f0a001986 */ /* 0x0005e2000c101510 */
[----:B------:R-:W-:Y:S01]  /*26f10*/  ISETP.LT.AND P1, PT, R145, UR10, !P2 ;  /* 0x0000000a91007c0c */ /* 0x000fe2000d721270 */
[----:B------:R-:W-:Y:S01]  /*26f20*/  VIADD R13, R13, UR4 ;  /* 0x000000040d0d7c36 */ /* 0x000fe20008000000 */
[----:B------:R-:W-:Y:S01]  /*26f30*/  ISETP.LT.AND P2, PT, R144, UR10, !P2 ;  /* 0x0000000a90007c0c */ /* 0x000fe2000d741270 */
[----:B------:R-:W-:Y:S01]  /*26f40*/  VIADD R12, R164, 0x1d ;  /* 0x0000001da40c7836 */ /* 0x000fe20000000000 */
[----:B------:R-:W-:Y:S01]  /*26f50*/  ISETP.LT.AND P4, PT, R144, UR10, !P4 ;  /* 0x0000000a90007c0c */ /* 0x000fe2000e781270 */
[----:B0-----:R-:W-:-:S03]  /*26f60*/  IMAD.WIDE R6, R13, 0x2, R4 ;  /* 0x000000020d067825 */ /* 0x001fc600078e0204 */
[----:B------:R-:W-:Y:S01]  /*26f70*/  ISETP.GE.AND P0, PT, R12, UR11, PT ;  /* 0x0000000b0c007c0c */ /* 0x000fe2000bf06270 */
[----:B-1----:R-:W-:-:S04]  /*26f80*/  IMAD.WIDE R8, R13, 0x2, R2 ;  /* 0x000000020d087825 */ /* 0x002fc800078e0202 */
[----:B--2---:R-:W-:Y:S01]  /*26f90*/  VIADD R15, R13, UR4 ;  /* 0x000000040d0f7c36 */ /* 0x004fe20008000000 */
[----:B------:R-:W-:Y:S01]  /*26fa0*/  @P1 STG.E.U16 desc[UR16][R6.64], R29 ;  /* 0x0000001d06001986 */ /* 0x000fe2000c101510 */
[----:B------:R-:W-:Y:S02]  /*26fb0*/  VIADD R0, R164, 0x1c ;  /* 0x0000001ca4007836 */ /* 0x000fe40000000000 */
[C---:B------:R-:W-:Y:S01]  /*26fc0*/  IMAD.WIDE R10, R15.reuse, 0x2, R4 ;  /* 0x000000020f0a7825 */ /* 0x040fe200078e0204 */
[----:B------:R0:W-:Y:S02]  /*26fd0*/  @P2 STG.E.U16 desc[UR16][R8.64], R16 ;  /* 0x0000001008002986 */ /* 0x0001e4000c101510 */
[----:B------:R-:W-:Y:S01]  /*26fe0*/  ISETP.GE.AND P5, PT, R0, UR11, PT ;  /* 0x0000000b00007c0c */ /* 0x000fe2000bfa6270 */
[----:B------:R-:W-:Y:S01]  /*26ff0*/  IMAD.WIDE R12, R15, 0x2, R2 ;  /* 0x000000020f0c7825 */ /* 0x000fe200078e0202 */
[----:B------:R-:W-:Y:S02]  /*27000*/  @P6 STG.E.U16 desc[UR16][R10.64], R30 ;  /* 0x0000001e0a006986 */ /* 0x000fe4000c101510 */
[----:B------:R-:W-:Y:S01]  /*27010*/  ISETP.LT.AND P6, PT, R145, UR10, !P5 ;  /* 0x0000000a91007c0c */ /* 0x000fe2000efc1270 */
[----:B------:R-:W-:Y:S01]  /*27020*/  VIADD R15, R15, UR4 ;  /* 0x000000040f0f7c36 */ /* 0x000fe20008000000 */
[----:B------:R1:W-:Y:S01]  /*27030*/  @P4 STG.E.U16 desc[UR16][R12.64], R18 ;  /* 0x000000120c004986 */ /* 0x0003e2000c101510 */
[----:B------:R-:W-:Y:S01]  /*27040*/  ISETP.LT.AND P4, PT, R145, UR10, !P3 ;  /* 0x0000000a91007c0c */ /* 0x000fe2000df81270 */
[----:B------:R-:W-:Y:S01]  /*27050*/  VIADD R14, R164, 0x20 ;  /* 0x00000020a40e7836 */ /* 0x000fe20000000000 */
[C---:B------:R-:W-:Y:S01]  /*27060*/  ISETP.LT.AND P3, PT, R144.reuse, UR10, !P3 ;  /* 0x0000000a90007c0c */ /* 0x040fe2000df61270 */
[----:B------:R-:W-:Y:S01]  /*27070*/  VIADD R17, R15, UR4 ;  /* 0x000000040f117c36 */ /* 0x000fe20008000000 */
[----:B0-----:R-:W-:Y:S01]  /*27080*/  PRMT R16, R31, 0x7632, R16 ;  /* 0x000076321f107816 */ /* 0x001fe20000000010 */
[----:B------:R-:W-:Y:S01]  /*27090*/  IMAD.WIDE R6, R15, 0x2, R4 ;  /* 0x000000020f067825 */ /* 0x000fe200078e0204 */
[----:B------:R-:W-:-:S03]  /*270a0*/  ISETP.LT.AND P5, PT, R144, UR10, !P5 ;  /* 0x0000000a90007c0c */ /* 0x000fc6000efa1270 */
[----:B------:R-:W-:Y:S01]  /*270b0*/  IMAD.WIDE R8, R15, 0x2, R2 ;  /* 0x000000020f087825 */ /* 0x000fe200078e0202 */
[----:B------:R-:W-:Y:S02]  /*270c0*/  PRMT R15, R33, 0x7632, R15 ;  /* 0x00007632210f7816 */ /* 0x000fe4000000000f */
[----:B-1----:R-:W-:Y:S01]  /*270d0*/  PRMT R18, R35, 0x7632, R18 ;  /* 0x0000763223127816 */ /* 0x002fe20000000012 */
[C---:B------:R-:W-:Y:S01]  /*270e0*/  IMAD.WIDE R10, R17.reuse, 0x2, R4 ;  /* 0x00000002110a7825 */ /* 0x040fe200078e0204 */
[----:B------:R0:W-:Y:S01]  /*270f0*/  @P4 STG.E.U16 desc[UR16][R6.64], R31 ;  /* 0x0000001f06004986 */ /* 0x0001e2000c101510 */
[----:B------:R-:W-:Y:S02]  /*27100*/  ISETP.GE.AND P4, PT, R14, UR11, PT ;  /* 0x0000000b0e007c0c */ /* 0x000fe4000bf86270 */
[----:B------:R-:W-:Y:S01]  /*27110*/  VIADD R0, R164, 0x1e ;  /* 0x0000001ea4007836 */ /* 0x000fe20000000000 */
[----:B------:R1:W-:Y:S01]  /*27120*/  @P3 STG.E.U16 desc[UR16][R8.64], R16 ;  /* 0x0000001008003986 */ /* 0x0003e2000c101510 */
[----:B------:R-:W-:Y:S01]  /*27130*/  VIADD R13, R17, UR4 ;  /* 0x00000004110d7c36 */ /* 0x000fe20008000000 */
[----:B------:R-:W-:Y:S01]  /*27140*/  PRMT R14, R32, 0x7632, R14 ;  /* 0x00007632200e7816 */ /* 0x000fe2000000000e */
[----:B------:R-:W-:Y:S01]  /*27150*/  VIADD R12, R164, 0x22 ;  /* 0x00000022a40c7836 */ /* 0x000fe20000000000 */
[----:B------:R2:W-:Y:S01]  /*27160*/  @P6 STG.E.U16 desc[UR16][R10.64], R32 ;  /* 0x000000200a006986 */ /* 0x0005e2000c101510 */
[----:B------:R-:W-:-:S02]  /*27170*/  ISETP.LT.AND P6, PT, R145, UR10, !P0 ;  /* 0x0000000a91007c0c */ /* 0x000fc4000c7c1270 */
[----:B------:R-:W-:Y:S01]  /*27180*/  ISETP.LT.AND P0, PT, R144, UR10, !P0 ;  /* 0x0000000a90007c0c */ /* 0x000fe2000c701270 */
[----:B0-----:R-:W-:Y:S01]  /*27190*/  IMAD.WIDE R6, R17, 0x2, R2 ;  /* 0x0000000211067825 */ /* 0x001fe200078e0202 */
[----:B------:R-:W-:Y:S02]  /*271a0*/  ISETP.GE.AND P1, PT, R0, UR11, PT ;  /* 0x0000000b00007c0c */ /* 0x000fe4000bf26270 */
[----:B------:R-:W-:Y:S01]  /*271b0*/  IADD3 R0, PT, PT, R164, 0x1f, RZ ;  /* 0x0000001fa4007810 */ /* 0x000fe20007ffe0ff */
[C---:B-1----:R-:W-:Y:S01]  /*271c0*/  IMAD.WIDE R8, R13.reuse, 0x2, R4 ;  /* 0x000000020d087825 */ /* 0x042fe200078e0204 */
[----:B------:R0:W-:Y:S01]  /*271d0*/  @P5 STG.E.U16 desc[UR16][R6.64], R14 ;  /* 0x0000000e06005986 */ /* 0x0001e2000c101510 */
[----:B------:R-:W-:Y:S02]  /*271e0*/  PRMT R16, R34, 0x7632, R16 ;  /* 0x0000763222107816 */ /* 0x000fe40000000010 */
[C---:B--2---:R-:W-:Y:S01]  /*271f0*/  IMAD.WIDE R10, R13.reuse, 0x2, R2 ;  /* 0x000000020d0a7825 */ /* 0x044fe200078e0202 */
[----:B------:R-:W-:Y:S01]  /*27200*/  ISETP.GE.AND P2, PT, R0, UR11, PT ;  /* 0x0000000b00007c0c */ /* 0x000fe2000bf46270 */
[----:B------:R1:W-:Y:S01]  /*27210*/  @P6 STG.E.U16 desc[UR16][R8.64], R33 ;  /* 0x0000002108006986 */ /* 0x0003e2000c101510 */
[----:B------:R-:W-:Y:S01]  /*27220*/  ISETP.GE.AND P5, PT, R12, UR11, PT ;  /* 0x0000000b0c007c0c */ /* 0x000fe2000bfa6270 */
[----:B------:R-:W-:Y:S01]  /*27230*/  VIADD R13, R13, UR4 ;  /* 0x000000040d0d7c36 */ /* 0x000fe20008000000 */
[C---:B------:R-:W-:Y:S01]  /*27240*/  ISETP.LT.AND P6, PT, R145.reuse, UR10, !P2 ;  /* 0x0000000a91007c0c */ /* 0x040fe2000d7c1270 */
[----:B------:R2:W-:Y:S01]  /*27250*/  @P0 STG.E.U16 desc[UR16][R10.64], R15 ;  /* 0x0000000f0a000986 */ /* 0x0005e2000c101510 */
[----:B------:R-:W-:Y:S01]  /*27260*/  ISETP.LT.AND P0, PT, R145, UR10, !P1 ;  /* 0x0000000a91007c0c */ /* 0x000fe2000cf01270 */
[----:B------:R-:W-:Y:S01]  /*27270*/  VIADD R0, R164, 0x21 ;  /* 0x00000021a4007836 */ /* 0x000fe20000000000 */
[C---:B------:R-:W-:Y:S01]  /*27280*/  ISETP.LT.AND P1, PT, R144.reuse, UR10, !P1 ;  /* 0x0000000a90007c0c */ /* 0x040fe2000cf21270 */
[----:B0-----:R-:W-:Y:S01]  /*27290*/  IMAD.WIDE R6, R13, 0x2, R4 ;  /* 0x000000020d067825 */ /* 0x001fe200078e0204 */
[----:B------:R-:W-:-:S02]  /*272a0*/  ISETP.LT.AND P2, PT, R144, UR10, !P2 ;  /* 0x0000000a90007c0c */ /* 0x000fc4000d741270 */
[----:B------:R-:W-:Y:S01]  /*272b0*/  ISETP.GE.AND P3, PT, R0, UR11, PT ;  /* 0x0000000b00007c0c */ /* 0x000fe2000bf66270 */
[----:B-1----:R-:W-:-:S04]  /*272c0*/  IMAD.WIDE R8, R13, 0x2, R2 ;  /* 0x000000020d087825 */ /* 0x002fc800078e0202 */
[----:B--2---:R-:W-:Y:S02]  /*272d0*/  VIADD R15, R13, UR4 ;  /* 0x000000040d0f7c36 */ /* 0x004fe40008000000 */
[----:B------:R-:W-:Y:S01]  /*272e0*/  @P0 STG.E.U16 desc[UR16][R6.64], R34 ;  /* 0x0000002206000986 */ /* 0x000fe2000c101510 */
[----:B------:R-:W-:Y:S02]  /*272f0*/  VIADD R14, R164, 0x25 ;  /* 0x00000025a40e7836 */ /* 0x000fe40000000000 */
[C---:B------:R-:W-:Y:S01]  /*27300*/  IMAD.WIDE R10, R15.reuse, 0x2, R4 ;  /* 0x000000020f0a7825 */ /* 0x040fe200078e0204 */
[----:B------:R0:W-:Y:S03]  /*27310*/  @P1 STG.E.U16 desc[UR16][R8.64], R16 ;  /* 0x0000001008001986 */ /* 0x0001e6000c101510 */
[----:B------:R-:W-:Y:S01]  /*27320*/  IMAD.WIDE R12, R15, 0x2, R2 ;  /* 0x000000020f0c7825 */ /* 0x000fe200078e0202 */
[----:B------:R-:W-:Y:S01]  /*27330*/  @P6 STG.E.U16 desc[UR16][R10.64], R35 ;  /* 0x000000230a006986 */ /* 0x000fe2000c101510 */
[----:B------:R-:W-:-:S02]  /*27340*/  ISETP.LT.AND P6, PT, R145, UR10, !P3 ;  /* 0x0000000a91007c0c */ /* 0x000fc4000dfc1270 */
[----:B------:R-:W-:Y:S01]  /*27350*/  VIADD R15, R15, UR4 ;  /* 0x000000040f0f7c36 */ /* 0x000fe20008000000 */
[----:B------:R1:W-:Y:S01]  /*27360*/  @P2 STG.E.U16 desc[UR16][R12.64], R18 ;  /* 0x000000120c002986 */ /* 0x0003e2000c101510 */
[----:B------:R-:W-:Y:S01]  /*27370*/  ISETP.LT.AND P2, PT, R145, UR10, !P4 ;  /* 0x0000000a91007c0c */ /* 0x000fe2000e741270 */
[----:B------:R-:W-:Y:S01]  /*27380*/  VIADD R0, R164, 0x23 ;  /* 0x00000023a4007836 */ /* 0x000fe20000000000 */
[----:B------:R-:W-:Y:S01]  /*27390*/  ISETP.LT.AND P4, PT, R144, UR10, !P4 ;  /* 0x0000000a90007c0c */ /* 0x000fe2000e781270 */
[C---:B------:R-:W-:Y:S01]  /*273a0*/  VIADD R17, R15.reuse, UR4 ;  /* 0x000000040f117c36 */ /* 0x040fe20008000000 */
[----:B0-----:R-:W-:Y:S01]  /*273b0*/  PRMT R16, R36, 0x7632, R16 ;  /* 0x0000763224107816 */ /* 0x001fe20000000010 */
[C---:B------:R-:W-:Y:S01]  /*273c0*/  IMAD.WIDE R6, R15.reuse, 0x2, R4 ;  /* 0x000000020f067825 */ /* 0x040fe200078e0204 */
[----:B------:R-:W-:Y:S02]  /*273d0*/  ISETP.LT.AND P3, PT, R144, UR10, !P3 ;  /* 0x0000000a90007c0c */ /* 0x000fe4000df61270 */
[----:B------:R-:W-:Y:S01]  /*273e0*/  ISETP.GE.AND P0, PT, R0, UR11, PT ;  /* 0x0000000b00007c0c */ /* 0x000fe2000bf06270 */
[----:B------:R-:W-:Y:S01]  /*273f0*/  IMAD.WIDE R8, R15, 0x2, R2 ;  /* 0x000000020f087825 */ /* 0x000fe200078e0202 */
[----:B------:R-:W-:-:S02]  /*27400*/  PRMT R15, R38, 0x7632, R15 ;  /* 0x00007632260f7816 */ /* 0x000fc4000000000f */
[----:B-1----:R-:W-:Y:S01]  /*27410*/  PRMT R18, R40, 0x7632, R18 ;  /* 0x0000763228127816 */ /* 0x002fe20000000012 */
[C---:B------:R-:W-:Y:S01]  /*27420*/  IMAD.WIDE R10, R17.reuse, 0x2, R4 ;  /* 0x00000002110a7825 */ /* 0x040fe200078e0204 */
[----:B------:R0:W-:Y:S01]  /*27430*/  @P2 STG.E.U16 desc[UR16][R6.64], R36 ;  /* 0x0000002406002986 */ /* 0x0001e2000c101510 */
[----:B------:R-:W-:Y:S02]  /*27440*/  ISETP.GE.AND P2, PT, R14, UR11, PT ;  /* 0x0000000b0e007c0c */ /* 0x000fe4000bf46270 */
[----:B------:R-:W-:Y:S01]  /*27450*/  VIADD R13, R17, UR4 ;  /* 0x00000004110d7c36 */ /* 0x000fe20008000000 */
[----:B------:R1:W-:Y:S01]  /*27460*/  @P4 STG.E.U16 desc[UR16][R8.64], R16 ;  /* 0x0000001008004986 */ /* 0x0003e2000c101510 */
[----:B------:R-:W-:Y:S01]  /*27470*/  PRMT R14, R37, 0x7632, R14 ;  /* 0x00007632250e7816 */ /* 0x000fe2000000000e */
[C---:B------:R-:W-:Y:S02]  /*27480*/  VIADD R0, R164.reuse, 0x24 ;  /* 0x00000024a4007836 */ /* 0x040fe40000000000 */
[----:B------:R2:W-:Y:S01]  /*27490*/  @P6 STG.E.U16 desc[UR16][R10.64], R37 ;  /* 0x000000250a006986 */ /* 0x0005e2000c101510 */
[----:B------:R-:W-:Y:S01]  /*274a0*/  ISETP.LT.AND P6, PT, R145, UR10, !P5 ;  /* 0x0000000a91007c0c */ /* 0x000fe2000efc1270 */
[----:B------:R-:W-:Y:S01]  /*274b0*/  VIADD R12, R164, 0x27 ;  /* 0x00000027a40c7836 */ /* 0x000fe20000000000 */
[----:B------:R-:W-:Y:S01]  /*274c0*/  ISETP.LT.AND P5, PT, R144, UR10, !P5 ;  /* 0x0000000a90007c0c */ /* 0x000fe2000efa1270 */
[----:B0-----:R-:W-:Y:S01]  /*274d0*/  IMAD.WIDE R6, R17, 0x2, R2 ;  /* 0x0000000211067825 */ /* 0x001fe200078e0202 */
[----:B------:R-:W-:-:S03]  /*274e0*/  ISETP.GE.AND P1, PT, R0, UR11, PT ;  /* 0x0000000b00007c0c */ /* 0x000fc6000bf26270 */
[----:B-1----:R-:W-:Y:S01]  /*274f0*/  IMAD.WIDE R8, R13, 0x2, R4 ;  /* 0x000000020d087825 */ /* 0x002fe200078e0204 */
[----:B------:R0:W-:Y:S01]  /*27500*/  @P3 STG.E.U16 desc[UR16][R6.64], R14 ;  /* 0x0000000e06003986 */ /* 0x0001e2000c101510 */
[----:B------:R-:W-:Y:S02]  /*27510*/  PRMT R16, R39, 0x7632, R16 ;  /* 0x0000763227107816 */ /* 0x000fe40000000010 */
[----:B--2---:R-:W-:Y:S01]  /*27520*/  IMAD.WIDE R10, R13, 0x2, R2 ;  /* 0x000000020d0a7825 */ /* 0x004fe200078e0202 */
[----:B------:R-:W-:Y:S01]  /*27530*/  ISETP.GE.AND P3, PT, R12, UR11, PT ;  /* 0x0000000b0c007c0c */ /* 0x000fe2000bf66270 */
        /* <DEDUP_REMOVED lines=17> */
[----:B------:R1:W-:Y:S01]  /*27650*/  @P6 STG.E.U16 desc[UR16][R10.64], R40 ;  /* 0x000000280a006986 */ /* 0x0003e2000c101510 */
[----:B------:R-:W-:-:S02]  /*27660*/  ISETP.LT.AND P6, PT, R145, UR10, !P4 ;  /* 0x0000000a91007c0c */ /* 0x000fc4000e7c1270 */
[----:B------:R-:W-:Y:S01]  /*27670*/  VIADD R15, R15, UR4 ;  /* 0x000000040f0f7c36 */ /* 0x000fe20008000000 */
[----:B------:R2:W-:Y:S01]  /*27680*/  @P1 STG.E.U16 desc[UR16][R12.64], R18 ;  /* 0x000000120c001986 */ /* 0x0005e2000c101510 */
[----:B------:R-:W-:Y:S01]  /*27690*/  ISETP.LT.AND P1, PT, R145, UR10, !P2 ;  /* 0x0000000a91007c0c */ /* 0x000fe2000d721270 */
[----:B------:R-:W-:Y:S01]  /*276a0*/  VIADD R0, R164, 0x28 ;  /* 0x00000028a4007836 */ /* 0x000fe20000000000 */
[C---:B------:R-:W-:Y:S01]  /*276b0*/  ISETP.LT.AND P2, PT, R144.reuse, UR10, !P2 ;  /* 0x0000000a90007c0c */ /* 0x040fe2000d741270 */
[----:B------:R-:W-:Y:S01]  /*276c0*/  VIADD R17, R15, UR4 ;  /* 0x000000040f117c36 */ /* 0x000fe20008000000 */
[----:B0-----:R-:W-:Y:S01]  /*276d0*/  PRMT R16, R41, 0x7632, R16 ;  /* 0x0000763229107816 */ /* 0x001fe20000000010 */
[C---:B------:R-:W-:Y:S01]  /*276e0*/  IMAD.WIDE R6, R15.reuse, 0x2, R4 ;  /* 0x000000020f067825 */ /* 0x040fe200078e0204 */
[----:B------:R-:W-:Y:S02]  /*276f0*/  ISETP.LT.AND P4, PT, R144, UR10, !P4 ;  /* 0x0000000a90007c0c */ /* 0x000fe4000e781270 */
[----:B------:R-:W-:Y:S01]  /*27700*/  ISETP.GE.AND P5, PT, R0, UR11, PT ;  /* 0x0000000b00007c0c */ /* 0x000fe2000bfa6270 */
[----:B------:R-:W-:Y:S01]  /*27710*/  IMAD.WIDE R8, R15, 0x2, R2 ;  /* 0x000000020f087825 */ /* 0x000fe200078e0202 */
[----:B------:R-:W-:-:S02]  /*27720*/  PRMT R15, R43, 0x7632, R15 ;  /* 0x000076322b0f7816 */ /* 0x000fc4000000000f */
[----:B------:R-:W-:Y:S01]  /*27730*/  IADD3 R0, PT, PT, R164, 0x29, RZ ;  /* 0x00000029a4007810 */ /* 0x000fe20007ffe0ff */
[C---:B-1----:R-:W-:Y:S01]  /*27740*/  IMAD.WIDE R10, R17.reuse, 0x2, R4 ;  /* 0x00000002110a7825 */ /* 0x042fe200078e0204 */
[----:B------:R0:W-:Y:S01]  /*27750*/  @P1 STG.E.U16 desc[UR16][R6.64], R41 ;  /* 0x0000002906001986 */ /* 0x0001e2000c101510 */
[----:B------:R-:W-:Y:S02]  /*27760*/  ISETP.GE.AND P1, PT, R14, UR11, PT ;  /* 0x0000000b0e007c0c */ /* 0x000fe4000bf26270 */
[----:B--2---:R-:W-:Y:S01]  /*27770*/  VIADD R13, R17, UR4 ;  /* 0x00000004110d7c36 */ /* 0x004fe20008000000 */
[----:B------:R1:W-:Y:S01]  /*27780*/  @P2 STG.E.U16 desc[UR16][R8.64], R16 ;  /* 0x0000001008002986 */ /* 0x0003e2000c101510 */
[----:B------:R-:W-:Y:S01]  /*27790*/  PRMT R14, R42, 0x7632, R14 ;  /* 0x000076322a0e7816 */ /* 0x000fe2000000000e */
[----:B------:R-:W-:Y:S01]  /*277a0*/  VIADD R12, R164, 0x2c ;  /* 0x0000002ca40c7836 */ /* 0x000fe20000000000 */
[----:B------:R-:W-:Y:S01]  /*277b0*/  ISETP.GE.AND P0, PT, R0, UR11, PT ;  /* 0x0000000b00007c0c */ /* 0x000fe2000bf06270 */
[----:B------:R2:W-:Y:S01]  /*277c0*/  @P6 STG.E.U16 desc[UR16][R10.64], R42 ;  /* 0x0000002a0a006986 */ /* 0x0005e2000c101510 */
[----:B------:R-:W-:Y:S01]  /*277d0*/  ISETP.LT.AND P6, PT, R145, UR10, !P3 ;  /* 0x0000000a91007c0c */ /* 0x000fe2000dfc1270 */
[----:B------:R-:W-:Y:S01]  /*277e0*/  VIADD R0, R164, 0x2b ;  /* 0x0000002ba4007836 */ /* 0x000fe20000000000 */
[----:B------:R-:W-:Y:S01]  /*277f0*/  ISETP.LT.AND P3, PT, R144, UR10, !P3 ;  /* 0x0000000a90007c0c */ /* 0x000fe2000df61270 */
[----:B0-----:R-:W-:Y:S01]  /*27800*/  IMAD.WIDE R6, R17, 0x2, R2 ;  /* 0x0000000211067825 */ /* 0x001fe200078e0202 */
[----:B------:R-:W-:-:S02]  /*27810*/  PRMT R18, R45, 0x7632, R18 ;  /* 0x000076322d127816 */ /* 0x000fc40000000012 */
[----:B------:R-:W-:Y:S01]  /*27820*/  ISETP.GE.AND P2, PT, R0, UR11, PT ;  /* 0x0000000b00007c0c */ /* 0x000fe2000bf46270 */
[C---:B-1----:R-:W-:Y:S01]  /*27830*/  IMAD.WIDE R8, R13.reuse, 0x2, R4 ;  /* 0x000000020d087825 */ /* 0x042fe200078e0204 */
        /* <DEDUP_REMOVED lines=12> */
[----:B0-----:R-:W-:-:S04]  /*27900*/  IMAD.WIDE R6, R13, 0x2, R4 ;  /* 0x000000020d067825 */ /* 0x001fc800078e0204 */
[----:B-1----:R-:W-:-:S04]  /*27910*/  IMAD.WIDE R8, R13, 0x2, R2 ;  /* 0x000000020d087825 */ /* 0x002fc800078e0202 */
[----:B--2---:R-:W-:Y:S02]  /*27920*/  VIADD R15, R13, UR4 ;  /* 0x000000040d0f7c36 */ /* 0x004fe40008000000 */
[----:B------:R-:W-:Y:S01]  /*27930*/  @P3 STG.E.U16 desc[UR16][R6.64], R44 ;  /* 0x0000002c06003986 */ /* 0x000fe2000c101510 */
[----:B------:R-:W-:Y:S01]  /*27940*/  VIADD R14, R164, 0x2f ;  /* 0x0000002fa40e7836 */ /* 0x000fe20000000000 */
[----:B------:R-:W-:Y:S01]  /*27950*/  ISETP.GE.AND P3, PT, R0, UR11, PT ;  /* 0x0000000b00007c0c */ /* 0x000fe2000bf66270 */
        /* <DEDUP_REMOVED lines=19> */
[----:B--2---:R-:W-:Y:S01]  /*27a90*/  VIADD R13, R17, UR4 ;  /* 0x00000004110d7c36 */ /* 0x004fe20008000000 */
[----:B------:R2:W-:Y:S01]  /*27aa0*/  @P6 STG.E.U16 desc[UR16][R10.64], R47 ;  /* 0x0000002f0a006986 */ /* 0x0005e2000c101510 */
[----:B------:R-:W-:Y:S01]  /*27ab0*/  ISETP.LT.AND P6, PT, R145, UR10, !P4 ;  /* 0x0000000a91007c0c */ /* 0x000fe2000e7c1270 */
[----:B------:R-:W-:Y:S01]  /*27ac0*/  VIADD R0, R164, 0x2e ;  /* 0x0000002ea4007836 */ /* 0x000fe20000000000 */
[----:B------:R-:W-:Y:S01]  /*27ad0*/  ISETP.LT.AND P4, PT, R144, UR10, !P4 ;  /* 0x0000000a90007c0c */ /* 0x000fe2000e781270 */
[----:B0-----:R-:W-:Y:S01]  /*27ae0*/  IMAD.WIDE R6, R17, 0x2, R2 ;  /* 0x0000000211067825 */ /* 0x001fe200078e0202 */
[----:B------:R-:W-:-:S02]  /*27af0*/  PRMT R15, R48, 0x7632, R15 ;  /* 0x00007632300f7816 */ /* 0x000fc4000000000f */
[----:B------:R-:W-:Y:S01]  /*27b00*/  ISETP.GE.AND P0, PT, R0, UR11, PT ;  /* 0x0000000b00007c0c */ /* 0x000fe2000bf06270 */
[----:B-1----:R-:W-:Y:S01]  /*27b10*/  IMAD.WIDE R8, R13, 0x2, R4 ;  /* 0x000000020d087825 */ /* 0x002fe200078e0204 */
[----:B------:R0:W-:Y:S01]  /*27b20*/  @P2 STG.E.U16 desc[UR16][R6.64], R14 ;  /* 0x0000000e06002986 */ /* 0x0001e2000c101510 */
[----:B------:R-:W-:Y:S02]  /*27b30*/  PRMT R16, R49, 0x7632, R16 ;  /* 0x0000763231107816 */ /* 0x000fe40000000010 */
[----:B--2---:R-:W-:Y:S01]  /*27b40*/  IMAD.WIDE R10, R13, 0x2, R2 ;  /* 0x000000020d0a7825 */ /* 0x004fe200078e0202 */
[----:B------:R-:W-:Y:S01]  /*27b50*/  PRMT R18, R50, 0x7632, R18 ;  /* 0x0000763232127816 */ /* 0x000fe20000000012 */
        /* <DEDUP_REMOVED lines=12> */
[----:B------:R-:W-:Y:S01]  /*27c20*/  VIADD R0, R164, 0x30 ;  /* 0x00000030a4007836 */ /* 0x000fe20000000000 */
[----:B------:R0:W-:Y:S01]  /*27c30*/  @P4 STG.E.U16 desc[UR16][R6.64], R49 ;  /* 0x0000003106004986 */ /* 0x0001e2000c101510 */
[----:B------:R-:W-:-:S03]  /*27c40*/  IMAD.WIDE R10, R15, 0x2, R4 ;  /* 0x000000020f0a7825 */ /* 0x000fc600078e0204 */
[----:B------:R1:W-:Y:S01]  /*27c50*/  @P3 STG.E.U16 desc[UR16][R8.64], R16 ;  /* 0x0000001008003986 */ /* 0x0003e2000c101510 */
[----:B------:R-:W-:Y:S01]  /*27c60*/  ISETP.LT.AND P3, PT, R145, UR10, !P5 ;  /* 0x0000000a91007c0c */ /* 0x000fe2000ef61270 */
[C---:B------:R-:W-:Y:S01]  /*27c70*/  IMAD.WIDE R12, R15.reuse, 0x2, R2 ;  /* 0x000000020f0c7825 */ /* 0x040fe200078e0202 */
[----:B------:R-:W-:Y:S01]  /*27c80*/  ISETP.LT.AND P5, PT, R144, UR10, !P5 ;  /* 0x0000000a90007c0c */ /* 0x000fe2000efa1270 */
[----:B------:R2:W-:Y:S01]  /*27c90*/  @P6 STG.E.U16 desc[UR16][R10.64], R50 ;  /* 0x000000320a006986 */ /* 0x0005e2000c101510 */
[----:B------:R-:W-:Y:S01]  /*27ca0*/  ISETP.GE.AND P1, PT, R0, UR11, PT ;  /* 0x0000000b00007c0c */ /* 0x000fe2000bf26270 */
[----:B------:R-:W-:Y:S02]  /*27cb0*/  VIADD R15, R15, UR4 ;  /* 0x000000040f0f7c36 */ /* 0x000fe40008000000 */
[----:B------:R3:W-:Y:S01]  /*27cc0*/  @P0 STG.E.U16 desc[UR16][R12.64], R18 ;  /* 0x000000120c000986 */ /* 0x0007e2000c101510 */
[----:B------:R-:W-:Y:S01]  /*27cd0*/  ISETP.LT.AND P6, PT, R145, UR10, !P1 ;  /* 0x0000000a91007c0c */ /* 0x000fe2000cfc1270 */
[----:B0-----:R-:W-:Y:S01]  /*27ce0*/  IMAD.WIDE R6, R15, 0x2, R4 ;  /* 0x000000020f067825 */ /* 0x001fe200078e0204 */
[----:B------:R-:W-:-:S02]  /*27cf0*/  ISETP.LT.AND P1, PT, R144, UR10, !P1 ;  /* 0x0000000a90007c0c */ /* 0x000fc4000cf21270 */
[----:B-1----:R-:W-:Y:S01]  /*27d00*/  PRMT R16, R51, 0x7632, R16 ;  /* 0x0000763233107816 */ /* 0x002fe20000000010 */
[C---:B------:R-:W-:Y:S01]  /*27d10*/  IMAD.WIDE R8, R15.reuse, 0x2, R2 ;  /* 0x000000020f087825 */ /* 0x040fe200078e0202 */
[----:B------:R0:W-:Y:S03]  /*27d20*/  @P3 STG.E.U16 desc[UR16][R6.64], R51 ;  /* 0x0000003306003986 */ /* 0x0001e6000c101510 */
[----:B------:R-:W-:Y:S01]  /*27d30*/  VIADD R17, R15, UR4 ;  /* 0x000000040f117c36 */ /* 0x000fe20008000000 */
[----:B------:R1:W-:Y:S01]  /*27d40*/  @P5 STG.E.U16 desc[UR16][R8.64], R16 ;  /* 0x0000001008005986 */ /* 0x0003e2000c101510 */
[----:B------:R-:W-:Y:S01]  /*27d50*/  ISETP.LT.AND P5, PT, R145, UR10, !P2 ;  /* 0x0000000a91007c0c */ /* 0x000fe2000d7a1270 */
[----:B------:R-:W-:Y:S01]  /*27d60*/  VIADD R14, R164, 0x34 ;  /* 0x00000034a40e7836 */ /* 0x000fe20000000000 */
[----:B------:R-:W-:Y:S01]  /*27d70*/  PRMT R15, R53, 0x7632, R15 ;  /* 0x00007632350f7816 */ /* 0x000fe2000000000f */
[----:B--2---:R-:W-:Y:S01]  /*27d80*/  IMAD.WIDE R10, R17, 0x2, R4 ;  /* 0x00000002110a7825 */ /* 0x004fe200078e0204 */
[----:B---3--:R-:W-:-:S02]  /*27d90*/  PRMT R18, R55, 0x7632, R18 ;  /* 0x0000763237127816 */ /* 0x008fc40000000012 */
[----:B------:R-:W-:Y:S01]  /*27da0*/  ISETP.GE.AND P3, PT, R14, UR11, PT ;  /* 0x0000000b0e007c0c */ /* 0x000fe2000bf66270 */
[C---:B------:R-:W-:Y:S01]  /*27db0*/  VIADD R13, R17.reuse, UR4 ;  /* 0x00000004110d7c36 */ /* 0x040fe20008000000 */
[----:B------:R2:W-:Y:S01]  /*27dc0*/  @P6 STG.E.U16 desc[UR16][R10.64], R52 ;  /* 0x000000340a006986 */ /* 0x0005e2000c101510 */
[----:B------:R-:W-:Y:S01]  /*27dd0*/  VIADD R0, R164, 0x32 ;  /* 0x00000032a4007836 */ /* 0x000fe20000000000 */
[----:B------:R-:W-:Y:S01]  /*27de0*/  ISETP.LT.AND P6, PT, R144, UR10, !P2 ;  /* 0x0000000a90007c0c */ /* 0x000fe2000d7c1270 */
[----:B0-----:R-:W-:Y:S01]  /*27df0*/  IMAD.WIDE R6, R17, 0x2, R2 ;  /* 0x0000000211067825 */ /* 0x001fe200078e0202 */
[----:B------:R-:W-:Y:S02]  /*27e00*/  PRMT R14, R52, 0x7632, R14 ;  /* 0x00007632340e7816 */ /* 0x000fe4000000000e */
[----:B------:R-:W-:Y:S01]  /*27e10*/  ISETP.GE.AND P4, PT, R0, UR11, PT ;  /* 0x0000000b00007c0c */ /* 0x000fe2000bf86270 */
[C---:B-1----:R-:W-:Y:S01]  /*27e20*/  IMAD.WIDE R8, R13.reuse, 0x2, R4 ;  /* 0x000000020d087825 */ /* 0x042fe200078e0204 */
[----:B------:R-:W-:Y:S01]  /*27e30*/  IADD3 R0, PT, PT, R164, 0x33, RZ ;  /* 0x00000033a4007810 */ /* 0x000fe20007ffe0ff */
[----:B------:R0:W-:Y:S01]  /*27e40*/  @P1 STG.E.U16 desc[UR16][R6.64], R14 ;  /* 0x0000000e06001986 */ /* 0x0001e2000c101510 */
[----:B------:R-:W-:Y:S01]  /*27e50*/  PRMT R16, R54, 0x7632, R16 ;  /* 0x0000763236107816 */ /* 0x000fe20000000010 */
[----:B------:R-:W-:Y:S01]  /*27e60*/  VIADD R12, R164, 0x36 ;  /* 0x00000036a40c7836 */ /* 0x000fe20000000000 */
[----:B------:R-:W-:Y:S01]  /*27e70*/  ISETP.GE.AND P0, PT, R0, UR11, PT ;  /* 0x0000000b00007c0c */ /* 0x000fe2000bf06270 */
[----:B------:R1:W-:Y:S01]  /*27e80*/  @P5 STG.E.U16 desc[UR16][R8.64], R53 ;  /* 0x0000003508005986 */ /* 0x0003e2000c101510 */
[----:B--2---:R-:W-:Y:S01]  /*27e90*/  IMAD.WIDE R10, R13, 0x2, R2 ;  /* 0x000000020d0a7825 */ /* 0x004fe200078e0202 */
[----:B------:R-:W-:-:S02]  /*27ea0*/  ISETP.LT.AND P5, PT, R145, UR10, !P4 ;  /* 0x0000000a91007c0c */ /* 0x000fc4000e7a1270 */
[----:B------:R-:W-:Y:S01]  /*27eb0*/  ISETP.LT.AND P4, PT, R144, UR10, !P4 ;  /* 0x0000000a90007c0c */ /* 0x000fe2000e781270 */
[----:B------:R-:W-:Y:S01]  /*27ec0*/  VIADD R13, R13, UR4 ;  /* 0x000000040d0d7c36 */ /* 0x000fe20008000000 */
[----:B------:R2:W-:Y:S01]  /*27ed0*/  @P6 STG.E.U16 desc[UR16][R10.64], R15 ;  /* 0x0000000f0a006986 */ /* 0x0005e2000c101510 */
[----:B------:R-:W-:Y:S01]  /*27ee0*/  ISETP.LT.AND P6, PT, R145, UR10, !P0 ;  /* 0x0000000a91007c0c */ /* 0x000fe2000c7c1270 */
[----:B------:R-:W-:Y:S01]  /*27ef0*/  VIADD R0, R164, 0x35 ;  /* 0x00000035a4007836 */ /* 0x000fe20000000000 */
[----:B------:R-:W-:Y:S01]  /*27f00*/  ISETP.LT.AND P0, PT, R144, UR10, !P0 ;  /* 0x0000000a90007c0c */ /* 0x000fe2000c701270 */
[C---:B0-----:R-:W-:Y:S01]  /*27f10*/  IMAD.WIDE R6, R13.reuse, 0x2, R4 ;  /* 0x000000020d067825 */ /* 0x041fe200078e0204 */
[----:B------:R-:W-:Y:S02]  /*27f20*/  ISETP.GE.AND P1, PT, R12, UR11, PT ;  /* 0x0000000b0c007c0c */ /* 0x000fe4000bf26270 */
[----:B------:R-:W-:Y:S01]  /*27f30*/  ISETP.GE.AND P2, PT, R0, UR11, PT ;  /* 0x0000000b00007c0c */ /* 0x000fe2000bf46270 */
[C---:B-1----:R-:W-:Y:S01]  /*27f40*/  IMAD.WIDE R8, R13.reuse, 0x2, R2 ;  /* 0x000000020d087825 */ /* 0x042fe200078e0202 */
[----:B------:R-:W-:Y:S03]  /*27f50*/  @P5 STG.E.U16 desc[UR16][R6.64], R54 ;  /* 0x0000003606005986 */ /* 0x000fe6000c101510 */
[----:B--2---:R-:W-:Y:S01]  /*27f60*/  VIADD R15, R13, UR4 ;  /* 0x000000040d0f7c36 */ /* 0x004fe20008000000 */
[----:B------:R0:W-:Y:S01]  /*27f70*/  @P4 STG.E.U16 desc[UR16][R8.64], R16 ;  /* 0x0000001008004986 */ /* 0x0001e2000c101510 */
[----:B------:R-:W-:Y:S01]  /*27f80*/  ISETP.LT.AND P4, PT, R145, UR10, !P3 ;  /* 0x0000000a91007c0c */ /* 0x000fe2000df81270 */
[----:B------:R-:W-:Y:S01]  /*27f90*/  VIADD R14, R164, 0x39 ;  /* 0x00000039a40e7836 */ /* 0x000fe20000000000 */
[----:B------:R-:W-:Y:S01]  /*27fa0*/  ISETP.LT.AND P3, PT, R144, UR10, !P3 ;  /* 0x0000000a90007c0c */ /* 0x000fe2000df61270 */
[----:B------:R-:W-:-:S04]  /*27fb0*/  IMAD.WIDE R10, R15, 0x2, R4 ;  /* 0x000000020f0a7825 */ /* 0x000fc800078e0204 */
[----:B------:R-:W-:Y:S01]  /*27fc0*/  IMAD.WIDE R12, R15, 0x2, R2 ;  /* 0x000000020f0c7825 */ /* 0x000fe200078e0202 */
[----:B------:R1:W-:Y:S01]  /*27fd0*/  @P6 STG.E.U16 desc[UR16][R10.64], R55 ;  /* 0x000000370a006986 */ /* 0x0003e2000c101510 */
[----:B------:R-:W-:Y:S02]  /*27fe0*/  ISETP.LT.AND P6, PT, R145, UR10, !P2 ;  /* 0x0000000a91007c0c */ /* 0x000fe4000d7c1270 */
[----:B------:R-:W-:Y:S01]  /*27ff0*/  VIADD R15, R15, UR4 ;  /* 0x000000040f0f7c36 */ /* 0x000fe20008000000 */
[----:B0-----:R-:W-:Y:S01]  /*28000*/  PRMT R16, R56, 0x7632, R16 ;  /* 0x0000763238107816 */ /* 0x001fe20000000010 */
[----:B------:R0:W-:Y:S01]  /*28010*/  @P0 STG.E.U16 desc[UR16][R12.64], R18 ;  /* 0x000000120c000986 */ /* 0x0001e2000c101510 */
[----:B------:R-:W-:Y:S01]  /*28020*/  ISETP.LT.AND P2, PT, R144, UR10, !P2 ;  /* 0x0000000a90007c0c */ /* 0x000fe2000d741270 */
[----:B------:R-:W-:-:S04]  /*28030*/  IMAD.WIDE R6, R15, 0x2, R4 ;  /* 0x000000020f067825 */ /* 0x000fc800078e0204 */
[C---:B------:R-:W-:Y:S01]  /*28040*/  VIADD R17, R15.reuse, UR4 ;  /* 0x000000040f117c36 */ /* 0x040fe20008000000 */
[----:B------:R2:W-:Y:S01]  /*28050*/  @P4 STG.E.U16 desc[UR16][R6.64], R56 ;  /* 0x0000003806004986 */ /* 0x0005e2000c101510 */
[----:B------:R-:W-:Y:S01]  /*28060*/  IMAD.WIDE R8, R15, 0x2, R2 ;  /* 0x000000020f087825 */ /* 0x000fe200078e0202 */
[----:B------:R-:W-:Y:S02]  /*28070*/  ISETP.GE.AND P4, PT, R14, UR11, PT ;  /* 0x0000000b0e007c0c */ /* 0x000fe4000bf86270 */
[----:B------:R-:W-:Y:S01]  /*28080*/  PRMT R14, R57, 0x7632, R14 ;  /* 0x00007632390e7816 */ /* 0x000fe2000000000e */
[----:B-1----:R-:W-:Y:S01]  /*28090*/  IMAD.WIDE R10, R17, 0x2, R4 ;  /* 0x00000002110a7825 */ /* 0x002fe200078e0204 */
[----:B------:R1:W-:Y:S01]  /*280a0*/  @P3 STG.E.U16 desc[UR16][R8.64], R16 ;  /* 0x0000001008003986 */ /* 0x0003e2000c101510 */
[----:B------:R-:W-:Y:S02]  /*280b0*/  ISETP.LT.AND P3, PT, R145, UR10, !P1 ;  /* 0x0000000a91007c0c */ /* 0x000fe4000cf61270 */
[----:B------:R-:W-:Y:S01]  /*280c0*/  VIADD R0, R164, 0x37 ;  /* 0x00000037a4007836 */ /* 0x000fe20000000000 */
[----:B------:R3:W-:Y:S01]  /*280d0*/  @P6 STG.E.U16 desc[UR16][R10.64], R57 ;  /* 0x000000390a006986 */ /* 0x0007e2000c101510 */
[----:B------:R-:W-:Y:S01]  /*280e0*/  ISETP.LT.AND P6, PT, R144, UR10, !P1 ;  /* 0x0000000a90007c0c */ /* 0x000fe2000cfc1270 */
[C---:B0-----:R-:W-:Y:S01]  /*280f0*/  VIADD R13, R17.reuse, UR4 ;  /* 0x00000004110d7c36 */ /* 0x041fe20008000000 */
[----:B------:R-:W-:Y:S01]  /*28100*/  PRMT R15, R58, 0x7632, R15 ;  /* 0x000076323a0f7816 */ /* 0x000fe2000000000f */
[----:B--2---:R-:W-:Y:S01]  /*28110*/  IMAD.WIDE R6, R17, 0x2, R2 ;  /* 0x0000000211067825 */ /* 0x004fe200078e0202 */
[----:B------:R-:W-:-:S02]  /*28120*/  ISETP.GE.AND P5, PT, R0, UR11, PT ;  /* 0x0000000b00007c0c */ /* 0x000fc4000bfa6270 */
[----:B------:R-:W-:Y:S01]  /*28130*/  PRMT R18, R60, 0x7632, R18 ;  /* 0x000076323c127816 */ /* 0x000fe20000000012 */
[----:B-1----:R-:W-:Y:S01]  /*28140*/  IMAD.WIDE R8, R13, 0x2, R4 ;  /* 0x000000020d087825 */ /* 0x002fe200078e0204 */
[----:B------:R0:W-:Y:S01]  /*28150*/  @P2 STG.E.U16 desc[UR16][R6.64], R14 ;  /* 0x0000000e06002986 */ /* 0x0001e2000c101510 */
[----:B------:R-:W-:Y:S02]  /*28160*/  PRMT R16, R59, 0x7632, R16 ;  /* 0x000076323b107816 */ /* 0x000fe40000000010 */
[----:B------:R-:W-:Y:S01]  /*28170*/  VIADD R0, R164, 0x38 ;  /* 0x00000038a4007836 */ /* 0x000fe20000000000 */
[----:B------:R1:W-:Y:S01]  /*28180*/  @P3 STG.E.U16 desc[UR16][R8.64], R58 ;  /* 0x0000003a08003986 */ /* 0x0003e2000c101510 */
[----:B---3--:R-:W-:Y:S01]  /*28190*/  IMAD.WIDE R10, R13, 0x2, R2 ;  /* 0x000000020d0a7825 */ /* 0x008fe200078e0202 */
[----:B------:R-:W-:Y:S02]  /*281a0*/  ISETP.LT.AND P3, PT, R145, UR10, !P5 ;  /* 0x0000000a91007c0c */ /* 0x000fe4000ef61270 */
[----:B------:R-:W-:Y:S01]  /*281b0*/  ISETP.GE.AND P0, PT, R0, UR11, PT ;  /* 0x0000000b00007c0c */ /* 0x000fe2000bf06270 */
[----:B------:R-:W-:Y:S01]  /*281c0*/  VIADD R13, R13, UR4 ;  /* 0x000000040d0d7c36 */ /* 0x000fe20008000000 */
[C---:B------:R-:W-:Y:S01]  /*281d0*/  ISETP.LT.AND P5, PT, R144.reuse, UR10, !P5 ;  /* 0x0000000a90007c0c */ /* 0x040fe2000efa1270 */
[----:B------:R2:W-:Y:S01]  /*281e0*/  @P6 STG.E.U16 desc[UR16][R10.64], R15 ;  /* 0x0000000f0a006986 */ /* 0x0005e2000c101510 */
[----:B------:R-:W-:Y:S01]  /*281f0*/  ISETP.LT.AND P6, PT, R145, UR10, !P0 ;  /* 0x0000000a91007c0c */ /* 0x000fe2000c7c1270 */
[----:B0-----:R-:W-:Y:S01]  /*28200*/  IMAD.WIDE R6, R13, 0x2, R4 ;  /* 0x000000020d067825 */ /* 0x001fe200078e0204 */
[----:B------:R-:W-:-:S03]  /*28210*/  ISETP.LT.AND P0, PT, R144, UR10, !P0 ;  /* 0x0000000a90007c0c */ /* 0x000fc6000c701270 */
[----:B------:R-:W-:Y:S02]  /*28220*/  VIADD R0, R164, 0x3a ;  /* 0x0000003aa4007836 */ /* 0x000fe40000000000 */
[C---:B-1----:R-:W-:Y:S01]  /*28230*/  IMAD.WIDE R8, R13.reuse, 0x2, R2 ;  /* 0x000000020d087825 */ /* 0x042fe200078e0202 */
[----:B------:R-:W-:Y:S02]  /*28240*/  @P3 STG.E.U16 desc[UR16][R6.64], R59 ;  /* 0x0000003b06003986 */ /* 0x000fe4000c101510 */
[----:B------:R-:W-:Y:S01]  /*28250*/  ISETP.GE.AND P1, PT, R0, UR11, PT ;  /* 0x0000000b00007c0c */ /* 0x000fe2000bf26270 */
[----:B--2---:R-:W-:Y:S01]  /*28260*/  VIADD R15, R13, UR4 ;  /* 0x000000040d0f7c36 */ /* 0x004fe20008000000 */
[----:B------:R0:W-:Y:S01]  /*28270*/  @P5 STG.E.U16 desc[UR16][R8.64], R16 ;  /* 0x0000001008005986 */ /* 0x0001e2000c101510 */
[----:B------:R-:W-:Y:S01]  /*28280*/  VIADD R12, R164, 0x3b ;  /* 0x0000003ba40c7836 */ /* 0x000fe20000000000 */
[----:B------:R-:W-:Y:S01]  /*28290*/  ISETP.LT.AND P5, PT, R145, UR10, !P4 ;  /* 0x0000000a91007c0c */ /* 0x000fe2000e7a1270 */
[----:B------:R-:W-:Y:S01]  /*282a0*/  IMAD.WIDE R10, R15, 0x2, R4 ;  /* 0x000000020f0a7825 */ /* 0x000fe200078e0204 */
[----:B------:R-:W-:-:S02]  /*282b0*/  ISETP.LT.AND P4, PT, R144, UR10, !P4 ;  /* 0x0000000a90007c0c */ /* 0x000fc4000e781270 */
[----:B------:R-:W-:Y:S01]  /*282c0*/  ISETP.GE.AND P2, PT, R12, UR11, PT ;  /* 0x0000000b0c007c0c */ /* 0x000fe2000bf46270 */
[----:B------:R-:W-:Y:S01]  /*282d0*/  IMAD.WIDE R12, R15, 0x2, R2 ;  /* 0x000000020f0c7825 */ /* 0x000fe200078e0202 */
[----:B------:R-:W-:Y:S01]  /*282e0*/  @P6 STG.E.U16 desc[UR16][R10.64], R60 ;  /* 0x0000003c0a006986 */ /* 0x000fe2000c101510 */
[----:B------:R-:W-:Y:S02]  /*282f0*/  ISETP.LT.AND P6, PT, R145, UR10, !P1 ;  /* 0x0000000a91007c0c */ /* 0x000fe4000cfc1270 */
[----:B------:R-:W-:Y:S01]  /*28300*/  VIADD R15, R15, UR4 ;  /* 0x000000040f0f7c36 */ /* 0x000fe20008000000 */
[----:B------:R1:W-:Y:S01]  /*28310*/  @P0 STG.E.U16 desc[UR16][R12.64], R18 ;  /* 0x000000120c000986 */ /* 0x0003e2000c101510 */
[----:B------:R-:W-:Y:S01]  /*28320*/  VIADD R0, R164, 0x3c ;  /* 0x0000003ca4007836 */ /* 0x000fe20000000000 */
[----:B------:R-:W-:Y:S01]  /*28330*/  ISETP.LT.AND P1, PT, R144, UR10, !P1 ;  /* 0x0000000a90007c0c */ /* 0x000fe2000cf21270 */
[----:B------:R-:W-:Y:S01]  /*28340*/  VIADD R17, R15, UR4 ;  /* 0x000000040f117c36 */ /* 0x000fe20008000000 */
[----:B0-----:R-:W-:Y:S01]  /*28350*/  PRMT R16, R67, 0x7632, R16 ;  /* 0x0000763243107816 */ /* 0x001fe20000000010 */
[----:B------:R-:W-:Y:S01]  /*28360*/  IMAD.WIDE R6, R15, 0x2, R4 ;  /* 0x000000020f067825 */ /* 0x000fe200078e0204 */
[----:B------:R-:W-:-:S02]  /*28370*/  ISETP.GE.AND P3, PT, R0, UR11, PT ;  /* 0x0000000b00007c0c */ /* 0x000fc4000bf66270 */
[----:B------:R-:W-:Y:S01]  /*28380*/  IADD3 R0, PT, PT, R164, 0x3d, RZ ;  /* 0x0000003da4007810 */ /* 0x000fe20007ffe0ff */
[----:B------:R-:W-:Y:S01]  /*28390*/  IMAD.WIDE R8, R15, 0x2, R2 ;  /* 0x000000020f087825 */ /* 0x000fe200078e0202 */
[----:B------:R0:W-:Y:S01]  /*283a0*/  @P5 STG.E.U16 desc[UR16][R6.64], R61 ;  /* 0x0000003d06005986 */ /* 0x0001e2000c101510 */
[----:B-1----:R-:W-:Y:S02]  /*283b0*/  PRMT R12, R61, 0x7632, R12 ;  /* 0x000076323d0c7816 */ /* 0x002fe4000000000c */
[----:B------:R-:W-:Y:S01]  /*283c0*/  IMAD.WIDE R10, R17, 0x2, R4 ;  /* 0x00000002110a7825 */ /* 0x000fe200078e0204 */
[----:B------:R-:W-:Y:S02]  /*283d0*/  ISETP.GE.AND P0, PT, R0, UR11, PT ;  /* 0x0000000b00007c0c */ /* 0x000fe4000bf06270 */
        /* <DEDUP_REMOVED lines=9> */
[----:B------:R-:W-:-:S02]  /*28470*/  VIADD R15, R13, UR4 ;  /* 0x000000040d0f7c36 */ /* 0x000fc40008000000 */
[----:B0-----:R-:W-:Y:S01]  /*28480*/  IMAD.WIDE R6, R17, 0x2, R2 ;  /* 0x0000000211067825 */ /* 0x001fe200078e0202 */
[----:B------:R-:W-:Y:S02]  /*28490*/  ISETP.GE.AND P5, PT, R14, UR11, PT ;  /* 0x0000000b0e007c0c */ /* 0x000fe4000bfa6270 */
[----:B------:R-:W-:Y:S01]  /*284a0*/  PRMT R14, R63, 0x7632, R14 ;  /* 0x000076323f0e7816 */ /* 0x000fe2000000000e */
[C---:B-1----:R-:W-:Y:S01]  /*284b0*/  IMAD.WIDE R8, R13.reuse, 0x2, R4 ;  /* 0x000000020d087825 */ /* 0x042fe200078e0204 */
[----:B------:R0:W-:Y:S03]  /*284c0*/  @P1 STG.E.U16 desc[UR16][R6.64], R0 ;  /* 0x0000000006001986 */ /* 0x0001e6000c101510 */
[----:B--2---:R-:W-:Y:S01]  /*284d0*/  IMAD.WIDE R10, R13, 0x2, R2 ;  /* 0x000000020d0a7825 */ /* 0x004fe200078e0202 */
[----:B------:R1:W-:Y:S01]  /*284e0*/  @P4 STG.E.U16 desc[UR16][R8.64], R63 ;  /* 0x0000003f08004986 */ /* 0x0003e2000c101510 */
[----:B------:R-:W-:-:S02]  /*284f0*/  ISETP.LT.AND P4, PT, R145, UR10, !P5 ;  /* 0x0000000a91007c0c */ /* 0x000fc4000ef81270 */
[----:B------:R-:W-:Y:S01]  /*28500*/  IMAD.WIDE R12, R15, 0x2, R4 ;  /* 0x000000020f0c7825 */ /* 0x000fe200078e0204 */
[----:B------:R2:W-:Y:S01]  /*28510*/  @P2 STG.E.U16 desc[UR16][R10.64], R14 ;  /* 0x0000000e0a002986 */ /* 0x0005e2000c101510 */
[----:B------:R-:W-:Y:S02]  /*28520*/  ISETP.LT.AND P5, PT, R144, UR10, !P5 ;  /* 0x0000000a90007c0c */ /* 0x000fe4000efa1270 */
[----:B------:R-:W-:Y:S01]  /*28530*/  VIADD R164, R164, 0x3f ;  /* 0x0000003fa4a47836 */ /* 0x000fe20000000000 */
[----:B------:R3:W-:Y:S01]  /*28540*/  @P6 STG.E.U16 desc[UR16][R12.64], R64 ;  /* 0x000000400c006986 */ /* 0x0007e2000c101510 */
[----:B------:R-:W-:Y:S01]  /*28550*/  ISETP.LT.AND P6, PT, R145, UR10, !P0 ;  /* 0x0000000a91007c0c */ /* 0x000fe2000c7c1270 */
[C---:B------:R-:W-:Y:S01]  /*28560*/  VIADD R17, R15.reuse, UR4 ;  /* 0x000000040f117c36 */ /* 0x040fe20008000000 */
[----:B------:R-:W-:Y:S01]  /*28570*/  ISETP.LT.AND P0, PT, R144, UR10, !P0 ;  /* 0x0000000a90007c0c */ /* 0x000fe2000c701270 */
[----:B0-----:R-:W-:Y:S01]  /*28580*/  IMAD.WIDE R6, R15, 0x2, R2 ;  /* 0x000000020f067825 */ /* 0x001fe200078e0202 */
[----:B------:R-:W-:-:S02]  /*28590*/  ISETP.GE.AND P1, PT, R164, UR11, PT ;  /* 0x0000000ba4007c0c */ /* 0x000fc4000bf26270 */
[----:B------:R-:W-:Y:S01]  /*285a0*/  PRMT R0, R64, 0x7632, R0 ;  /* 0x0000763240007816 */ /* 0x000fe20000000000 */
[----:B------:R-:W-:Y:S01]  /*285b0*/  VIADD R19, R17, UR4 ;  /* 0x0000000411137c36 */ /* 0x000fe20008000000 */
[----:B------:R-:W-:Y:S01]  /*285c0*/  ISETP.LT.AND P2, PT, R145, UR10, !P1 ;  /* 0x0000000a91007c0c */ /* 0x000fe2000cf41270 */
[----:B-1----:R-:W-:Y:S01]  /*285d0*/  IMAD.WIDE R8, R17, 0x2, R4 ;  /* 0x0000000211087825 */ /* 0x002fe200078e0204 */
[----:B------:R-:W-:Y:S01]  /*285e0*/  ISETP.LT.AND P1, PT, R144, UR10, !P1 ;  /* 0x0000000a90007c0c */ /* 0x000fe2000cf21270 */
[----:B------:R0:W-:Y:S02]  /*285f0*/  @P3 STG.E.U16 desc[UR16][R6.64], R0 ;  /* 0x0000000006003986 */ /* 0x0001e4000c101510 */
[----:B------:R-:W-:Y:S02]  /*28600*/  VIADD R21, R19, UR4 ;  /* 0x0000000413157c36 */ /* 0x000fe40008000000 */
[----:B--2---:R-:W-:Y:S01]  /*28610*/  IMAD.WIDE R10, R17, 0x2, R2 ;  /* 0x00000002110a7825 */ /* 0x004fe200078e0202 */
[----:B------:R1:W-:Y:S03]  /*28620*/  @P6 STG.E.U16 desc[UR16][R8.64], R65 ;  /* 0x0000004108006986 */ /* 0x0003e6000c101510 */
[----:B---3--:R-:W-:Y:S01]  /*28630*/  IMAD.WIDE R12, R19, 0x2, R4 ;  /* 0x00000002130c7825 */ /* 0x008fe200078e0204 */
[----:B0-----:R-:W-:-:S03]  /*28640*/  PRMT R7, R65, 0x7632, R7 ;  /* 0x0000763241077816 */ /* 0x001fc60000000007 */
[----:B------:R-:W-:Y:S01]  /*28650*/  IMAD.WIDE R14, R19, 0x2, R2 ;  /* 0x00000002130e7825 */ /* 0x000fe200078e0202 */
[----:B-1----:R-:W-:-:S03]  /*28660*/  PRMT R9, R66, 0x7632, R9 ;  /* 0x0000763242097816 */ /* 0x002fc60000000009 */
[C---:B------:R-:W-:Y:S01]  /*28670*/  IMAD.WIDE R4, R21.reuse, 0x2, R4 ;  /* 0x0000000215047825 */ /* 0x040fe200078e0204 */
[----:B------:R0:W-:Y:S03]  /*28680*/  @P0 STG.E.U16 desc[UR16][R10.64], R7 ;  /* 0x000000070a000986 */ /* 0x0001e6000c101510 */
[----:B------:R-:W-:Y:S01]  /*28690*/  IMAD.WIDE R2, R21, 0x2, R2 ;  /* 0x0000000215027825 */ /* 0x000fe200078e0202 */
[----:B------:R0:W-:Y:S04]  /*286a0*/  @P4 STG.E.U16 desc[UR16][R12.64], R66 ;  /* 0x000000420c004986 */ /* 0x0001e8000c101510 */
[----:B------:R0:W-:Y:S04]  /*286b0*/  @P5 STG.E.U16 desc[UR16][R14.64], R9 ;  /* 0x000000090e005986 */ /* 0x0001e8000c101510 */
[----:B------:R0:W-:Y:S04]  /*286c0*/  @P2 STG.E.U16 desc[UR16][R4.64], R67 ;  /* 0x0000004304002986 */ /* 0x0001e8000c101510 */
[----:B------:R0:W-:Y:S01]  /*286d0*/  @P1 STG.E.U16 desc[UR16][R2.64], R16 ;  /* 0x0000001002001986 */ /* 0x0001e2000c101510 */
[----:B----4-:R-:W-:Y:S06]  /*286e0*/  BAR.SYNC.DEFER_BLOCKING 0x0 ;  /* 0x0000000000007b1d */ /* 0x010fec0000010000 */
[----:B------:R-:W-:Y:S05]  /*286f0*/  BRA.U UP0, `(.L_x_13) ;  /* 0x0000000100a07547 */ /* 0x000fea000b800000 */
[----:B------:R-:W1:Y:S01]  /*28700*/  S2UR UR5, SR_CgaCtaId ;  /* 0x00000000000579c3 */ /* 0x000e620000008800 */
[----:B------:R-:W-:Y:S01]  /*28710*/  NOP ;  /* 0x0000000000007918 */ /* 0x000fe20000000000 */
[----:B------:R-:W-:Y:S01]  /*28720*/  UMOV UR4, 0x50 ;  /* 0x0000005000047882 */ /* 0x000fe20000000000 */
[----:B------:R-:W-:Y:S02]  /*28730*/  IMAD.U32 R0, RZ, RZ, UR6 ;  /* 0x00000006ff007e24 */ /* 0x000fe4000f8e00ff */
[----:B0-----:R-:W-:Y:S02]  /*28740*/  IMAD.MOV.U32 R3, RZ, RZ, 0xf ;  /* 0x0000000fff037424 */ /* 0x001fe400078e00ff */
[----:B------:R-:W-:Y:S01]  /*28750*/  IMAD.MOV.U32 R7, RZ, RZ, 0x1 ;  /* 0x00000001ff077424 */ /* 0x000fe200078e00ff */
[----:B------:R-:W-:-:S04]  /*28760*/  LOP3.LUT R0, R0, 0xffff, RZ, 0xc0, !PT ;  /* 0x0000ffff00007812 */ /* 0x000fc800078ec0ff */
[----:B------:R-:W-:-:S05]  /*28770*/  SHF.R.U32.HI R0, RZ, 0x5, R0 ;  /* 0x00000005ff007819 */ /* 0x000fca0000011600 */
[----:B------:R-:W-:Y:S01]  /*28780*/  VIADD R2, R0, 0x10 ;  /* 0x0000001000027836 */ /* 0x000fe20000000000 */
[----:B------:R-:W-:Y:S01]  /*28790*/  SHF.L.U32 R0, R3, R0, RZ ;  /* 0x0000000003007219 */ /* 0x000fe200000006ff */
[----:B-1----:R-:W-:-:S03]  /*287a0*/  ULEA UR7, UR5, UR4, 0x18 ;  /* 0x0000000405077291 */ /* 0x002fc6000f8ec0ff */
[----:B------:R-:W-:-:S04]  /*287b0*/  SHF.L.U32 R3, R7, R2, RZ ;  /* 0x0000000207037219 */ /* 0x000fc800000006ff */
[----:B------:R-:W-:Y:S02]  /*287c0*/  LOP3.LUT R0, R3, R0, RZ, 0xfc, !PT ;  /* 0x0000000003007212 */ /* 0x000fe400078efcff */
[----:B------:R-:W0:Y:S02]  /*287d0*/  LDS R5, [UR7] ;  /* 0x00000007ff057984 */ /* 0x000e240008000800 */
[C---:B------:R-:W-:Y:S02]  /*287e0*/  LOP3.LUT R2, R0.reuse, 0xffff, RZ, 0xc0, !PT ;  /* 0x0000ffff00027812 */ /* 0x040fe400078ec0ff */
[----:B0-----:R-:W-:-:S04]  /*287f0*/  LOP3.LUT R3, R0, 0xffff, R5, 0x80, !PT ;  /* 0x0000ffff00037812 */ /* 0x001fc800078e8005 */
[----:B------:R-:W-:-:S13]  /*28800*/  ISETP.NE.AND P0, PT, R3, R2, PT ;  /* 0x000000020300720c */ /* 0x000fda0003f05270 */
[----:B------:R-:W-:Y:S05]  /*28810*/  @P0 BRA `(.L_x_14) ;  /* 0x0000000000500947 */ /* 0x000fea0003800000 */
[----:B------:R-:W-:Y:S02]  /*28820*/  SHF.R.U32.HI R5, RZ, 0x10, R5 ;  /* 0x00000010ff057819 */ /* 0x000fe40000011605 */
[----:B------:R-:W-:-:S04]  /*28830*/  SHF.R.U32.HI R2, RZ, 0x10, R0 ;  /* 0x00000010ff027819 */ /* 0x000fc80000011600 */
[----:B------:R-:W-:-:S04]  /*28840*/  LOP3.LUT R5, R5, R2, RZ, 0xc0, !PT ;  /* 0x0000000205057212 */ /* 0x000fc800078ec0ff */
[----:B------:R-:W-:-:S13]  /*28850*/  ISETP.NE.AND P0, PT, R5, R2, PT ;  /* 0x000000020500720c */ /* 0x000fda0003f05270 */
[----:B------:R-:W-:Y:S05]  /*28860*/  @P0 BRA `(.L_x_15) ;  /* 0x0000000000300947 */ /* 0x000fea0003800000 */
[----:B------:R-:W-:Y:S01]  /*28870*/  R2UR UR4, R0 ;  /* 0x00000000000472ca */ /* 0x000fe200000e0000 */
[----:B------:R-:W-:Y:S01]  /*28880*/  VOTEU.ANY UR5, UPT, PT ;  /* 0x0000000000057886 */ /* 0x000fe200038e0100 */
[----:B------:R-:W0:Y:S01]  /*28890*/  S2R R0, SR_LANEID ;  /* 0x0000000000007919 */ /* 0x000e220000000000 */
[----:B------:R-:W-:-:S10]  /*288a0*/  UFLO.U32 UR5, UR5 ;  /* 0x00000005000572bd */ /* 0x000fd400080e0000 */
[----:B------:R-:W-:-:S06]  /*288b0*/  ULOP3.LUT UR4, URZ, UR4, URZ, 0x33, !UPT ;  /* 0x00000004ff047292 */ /* 0x000fcc000f8e33ff */
[----:B------:R-:W-:-:S04]  /*288c0*/  IMAD.U32 R2, RZ, RZ, UR4 ;  /* 0x00000004ff027e24 */ /* 0x000fc8000f8e00ff */
[----:B------:R-:W1:Y:S02]  /*288d0*/  REDUX UR6, R2 ;  /* 0x00000000020673c4 */ /* 0x000e640000000000 */
[----:B------:R2:W-:Y:S01]  /*288e0*/  UTCATOMSWS.AND URZ, UR4 ;  /* 0x0000000400ff79e3 */ /* 0x0005e20008000000 */
[----:B0-----:R-:W-:Y:S01]  /*288f0*/  ISETP.EQ.U32.AND P0, PT, R0, UR5, PT ;  /* 0x0000000500007c0c */ /* 0x001fe2000bf02070 */
[----:B-1----:R-:W-:-:S12]  /*28900*/  IMAD.U32 R0, RZ, RZ, UR6 ;  /* 0x00000006ff007e24 */ /* 0x002fd8000f8e00ff */
[----:B------:R2:W-:Y:S01]  /*28910*/  @P0 ATOMS.AND RZ, [UR7], R0 ;  /* 0x00000000ffff098c */ /* 0x0005e2000a800007 */
[----:B------:R-:W-:Y:S05]  /*28920*/  BRA `(.L_x_13) ;  /* 0x0000000000147947 */ /* 0x000fea0003800000 */
.L_x_15:
[----:B------:R-:W-:-:S07]  /*28930*/  MOV R2, 0x28950 ;  /* 0x0002895000027802 */ /* 0x000fce0000000f00 */
[----:B------:R-:W-:Y:S05]  /*28940*/  CALL.REL.NOINC `($__internal_0_$__cuda_sm10x_tcgen05_guardrail_trap_col_being_dealloced_not_returned_by_alloc) ;  /* 0x00000000002c7944 */ /* 0x000fea0003c00000 */
[----:B------:R-:W-:Y:S05]  /*28950*/  BRA `(.L_x_13) ;  /* 0x0000000000087947 */ /* 0x000fea0003800000 */
.L_x_14:
[----:B------:R-:W-:-:S07]  /*28960*/  MOV R2, 0x28980 ;  /* 0x0002898000027802 */ /* 0x000fce0000000f00 */
[----:B------:R-:W-:Y:S05]  /*28970*/  CALL.REL.NOINC `($__internal_2_$__cuda_sm10x_tcgen05_guardrail_trap_unallocated_columns_being_dealloced) ;  /* 0x0000000000387944 */ /* 0x000fea0003c00000 */
.L_x_13:
[----:B------:R-:W-:Y:S01]  /*28980*/  NOP ;  /* 0x0000000000007918 */ /* 0x000fe20000000000 */
[----:B--2---:R-:W-:Y:S05]  /*28990*/  EXIT ;  /* 0x000000000000794d */ /* 0x004fea0003800000 */
.L_x_8:
[----:B------:R-:W0:Y:S02]  /*289a0*/  SYNCS.PHASECHK.TRANS64.TRYWAIT P0, [UR8], R4 ;  /* 0x00000004ff0075a7 */ /* 0x000e240008001108 */
[----:B0-----:R-:W-:Y:S05]  /*289b0*/  @!P0 BRA `(.L_x_8) ;  /* 0xfffffffc00f88947 */ /* 0x001fea000383ffff */
[----:B------:R-:W-:Y:S05]  /*289c0*/  BRA `(.L_x_16) ;  /* 0xfffffecc00b07947 */ /* 0x000fea000383ffff */
.L_x_12:
[----:B------:R-:W0:Y:S02]  /*289d0*/  SYNCS.PHASECHK.TRANS64.TRYWAIT P0, [UR8], R0 ;  /* 0x00000000ff0075a7 */ /* 0x000e240008001108 */
[----:B0-----:R-:W-:Y:S05]  /*289e0*/  @!P0 BRA `(.L_x_12) ;  /* 0xfffffffc00f88947 */ /* 0x001fea000383ffff */
[----:B------:R-:W-:Y:S05]  /*289f0*/  BRA `(.L_x_11) ;  /* 0xffffffcc00f47947 */ /* 0x000fea000383ffff */
        .weak           $__internal_0_$__cuda_sm10x_tcgen05_guardrail_trap_col_being_dealloced_not_returned_by_alloc
        .type           $__internal_0_$__cuda_sm10x_tcgen05_guardrail_trap_col_being_dealloced_not_returned_by_alloc,@function
        .size           $__internal_0_$__cuda_sm10x_tcgen05_guardrail_trap_col_being_dealloced_not_returned_by_alloc,($__internal_1_$__cuda_sm10x_tcgen05_guardrail_trap_phase_invalid_during_alloc - $__internal_0_$__cuda_sm10x_tcgen05_guardrail_trap_col_being_dealloced_not_returned_by_alloc)
$__internal_0_$__cuda_sm10x_tcgen05_guardrail_trap_col_being_dealloced_not_returned_by_alloc:
[----:B------:R-:W-:Y:S05]  /*28a00*/  BPT.TRAP 0x1 ;  /* 0x000000040000795c */ /* 0x000fea0000300000 */
[----:B------:R-:W-:-:S04]  /*28a10*/  IMAD.MOV.U32 R3, RZ, RZ, 0x0 ;  /* 0x00000000ff037424 */ /* 0x000fc800078e00ff */
[----:B------:R-:W-:Y:S05]  /*28a20*/  RET.REL.NODEC R2 `(matmul_kernel) ;  /* 0xfffffd7402747950 */ /* 0x000fea0003c3ffff */
        .weak           $__internal_1_$__cuda_sm10x_tcgen05_guardrail_trap_phase_invalid_during_alloc
        .type           $__internal_1_$__cuda_sm10x_tcgen05_guardrail_trap_phase_invalid_during_alloc,@function
        .size           $__internal_1_$__cuda_sm10x_tcgen05_guardrail_trap_phase_invalid_during_alloc,($__internal_2_$__cuda_sm10x_tcgen05_guardrail_trap_unallocated_columns_being_dealloced - $__internal_1_$__cuda_sm10x_tcgen05_guardrail_trap_phase_invalid_during_alloc)
$__internal_1_$__cuda_sm10x_tcgen05_guardrail_trap_phase_invalid_during_alloc:
[----:B------:R-:W-:Y:S05]  /*28a30*/  BPT.TRAP 0x1 ;  /* 0x000000040000795c */ /* 0x000fea0000300000 */
[----:B------:R-:W-:-:S04]  /*28a40*/  IMAD.MOV.U32 R3, RZ, RZ, 0x0 ;  /* 0x00000000ff037424 */ /* 0x000fc800078e00ff */
[----:B------:R-:W-:Y:S05]  /*28a50*/  RET.REL.NODEC R2 `(matmul_kernel) ;  /* 0xfffffd7402687950 */ /* 0x000fea0003c3ffff */
        .weak           $__internal_2_$__cuda_sm10x_tcgen05_guardrail_trap_unallocated_columns_being_dealloced
        .type           $__internal_2_$__cuda_sm10x_tcgen05_guardrail_trap_unallocated_columns_being_dealloced,@function
        .size           $__internal_2_$__cuda_sm10x_tcgen05_guardrail_trap_unallocated_columns_being_dealloced,(.L_x_20 - $__internal_2_$__cuda_sm10x_tcgen05_guardrail_trap_unallocated_columns_being_dealloced)
$__internal_2_$__cuda_sm10x_tcgen05_guardrail_trap_unallocated_columns_being_dealloced:
[----:B------:R-:W-:Y:S05]  /*28a60*/  BPT.TRAP 0x1 ;  /* 0x000000040000795c */ /* 0x000fea0000300000 */
[----:B------:R-:W-:-:S04]  /*28a70*/  IMAD.MOV.U32 R3, RZ, RZ, 0x0 ;  /* 0x00000000ff037424 */ /* 0x000fc800078e00ff */
[----:B------:R-:W-:Y:S05]  /*28a80*/  RET.REL.NODEC R2 `(matmul_kernel) ;  /* 0xfffffd74025c7950 */ /* 0x000fea0003c3ffff */
.L_x_17:
[----:B------:R-:W-:-:S00]  /*28a90*/  BRA `(.L_x_17) ;  /* 0xfffffffc00fc7947 */ /* 0x000fc0000383ffff */
[----:B------:R-:W-:-:S00]  /*28aa0*/  NOP ;  /* 0x0000000000007918 */ /* 0x000fc00000000000 */
        /* <DEDUP_REMOVED lines=13> */
.L_x_20:


//--------------------- .nv.shared.matmul_kernel  --------------------------
	.section	.nv.shared.matmul_kernel,"aw",@nobits
	.sectionflags	@""
	.align	16
	.zero		1024


//--------------------- .nv.shared.reserved.0     --------------------------
	.section	.nv.shared.reserved.0,"aw",@nobits
	.align	8
	.weak		__nv_reservedSMEM_offset_0_alias
	.size		__nv_reservedSMEM_offset_0_alias, 0, 64
	.other		__nv_reservedSMEM_offset_0_alias,@"STO_CUDA_RESERVED_SHARED STV_DEFAULT"
__nv_reservedSMEM_offset_0_alias:
	.zero		0
.nv.shared.reserved.0:
	.zero		64
	.weak		__nv_reservedSMEM_allocation_phase
	.type		__nv_reservedSMEM_allocation_phase,@object
	.size		__nv_reservedSMEM_allocation_phase,(.L_0 - __nv_reservedSMEM_allocation_phase)
__nv_reservedSMEM_allocation_phase:
	.zero		1
.L_0:
	.zero		7
	.weak		__nv_reservedSMEM_devtool_atexit_pc
	.type		__nv_reservedSMEM_devtool_atexit_pc,@object
	.size		__nv_reservedSMEM_devtool_atexit_pc,(__nv_reservedSMEM_allocation_mask - __nv_reservedSMEM_devtool_atexit_pc)
__nv_reservedSMEM_devtool_atexit_pc:
	.zero		8
	.weak		__nv_reservedSMEM_allocation_mask
	.type		__nv_reservedSMEM_allocation_mask,@object
	.size		__nv_reservedSMEM_allocation_mask,(.L_2 - __nv_reservedSMEM_allocation_mask)
__nv_reservedSMEM_allocation_mask:
	.zero		4
.L_2:


//--------------------- .nv.constant0.matmul_kernel --------------------------
	.section	.nv.constant0.matmul_kernel,"a",@progbits
	.sectionflags	@""
	.align	4
.nv.constant0.matmul_kernel:
	.zero		976


//--------------------- SYMBOLS --------------------------

	.type		.nv.reservedSmem.offset0,@object
	.size		.nv.reservedSmem.offset0,0x4
	.type		.nv.reservedSmem.cap,@object
	.size		.nv.reservedSmem.cap,0x4
